// auto-generated by cutlass_sweep.conv — config: {"arch": "sm_100", "cluster_m": 2, "cluster_n": 1, "conv_kind": "fprop", "dtype": "fp16", "ndim": 3, "tile_k": 32, "tile_m": 128, "tile_n": 128}
#include "cutlass/cutlass.h"
#include "cute/tensor.hpp"
#include "cutlass/kernel_hardware_info.hpp"
#include "cutlass/conv/convolution.h"
#include "cutlass/conv/dispatch_policy.hpp"
#include "cutlass/conv/collective/collective_builder.hpp"
#include "cutlass/conv/kernel/conv_universal.hpp"
#include "cutlass/conv/device/conv_universal_adapter.hpp"
#include "cutlass/epilogue/collective/collective_builder.hpp"

using namespace cute;
using Elem = cutlass::half_t;
using Acc  = float;
using LayoutAB = cutlass::layout::TensorNDHWC;
using LayoutC  = cutlass::layout::TensorNDHWC;
constexpr auto ConvOp = cutlass::conv::Operator::kFprop;
using TileShape    = Shape<_128, _128, Shape<_32>>;
using ClusterShape = Shape<_2, _1, _1>;

using CollectiveEpilogue = typename cutlass::epilogue::collective::CollectiveBuilder<
    cutlass::arch::Sm100, cutlass::arch::OpClassTensorOp,
    TileShape, ClusterShape,
    cutlass::epilogue::collective::EpilogueTileAuto,
    Acc, Acc,
    Elem, LayoutC, 128 / cutlass::sizeof_bits<Elem>::value,
    Elem, LayoutC, 128 / cutlass::sizeof_bits<Elem>::value,
    cutlass::epilogue::collective::EpilogueScheduleAuto
  >::CollectiveOp;

using CollectiveMainloop = typename cutlass::conv::collective::CollectiveBuilder<
    cutlass::arch::Sm100, cutlass::arch::OpClassTensorOp, ConvOp,
    Elem, LayoutAB, 128 / cutlass::sizeof_bits<Elem>::value,
    Elem, LayoutAB, 128 / cutlass::sizeof_bits<Elem>::value,
    Acc,
    TileShape, ClusterShape,
    cutlass::conv::collective::StageCountAutoCarveout<
        static_cast<int>(sizeof(typename CollectiveEpilogue::SharedStorage))>,
    cutlass::conv::collective::KernelScheduleAuto
  >::CollectiveOp;

using ProblemShape = cutlass::conv::ConvProblemShape<
    ConvOp, CollectiveMainloop::DispatchPolicy::NumSpatialDimensions>;
using ConvKernel = cutlass::conv::kernel::ConvUniversal<
    ProblemShape, CollectiveMainloop, CollectiveEpilogue>;
using Conv = cutlass::conv::device::ConvUniversalAdapter<ConvKernel>;

auto* _anchor = &cutlass::device_kernel<ConvKernel>;


// ===== COMPILED SASS (sm_100a) =====

	.target	sm_100a

	.elftype	@"ET_EXEC"


//--------------------- .note.nv.tkinfo           --------------------------
	.section	.note.nv.tkinfo,"",@"SHT_NOTE"
	.sectionflags	@"SHF_NOTE_NV_TKINFO"
	.tkinfo
        /*0018*/ 	.word	0x00000002
        /*0030*/ 	.string	""
        /*0030*/ 	.string	"ptxas"
        /*0030*/ 	.string	"Cuda compilation tools, release 13.0, V13.0.88"
        /*0030*/ 	.string	"Build cuda_13.0.r13.0/compiler.36424714_0"
        /*0030*/ 	.string	"-arch sm_100a -m 64 "



//--------------------- .note.nv.cuinfo           --------------------------
	.section	.note.nv.cuinfo,"",@"SHT_NOTE"
	.sectionflags	@"SHF_NOTE_NV_CUINFO"
        /*0018*/ 	.short	0x0002
        /*001a*/ 	.short	0x0064
        /*001c*/ 	.short	0x0082
	.zero		2


//--------------------- .nv.info                  --------------------------
	.section	.nv.info,"",@"SHT_CUDA_INFO"
	.align	4


	//----- nvinfo : EIATTR_REGCOUNT
	.align		4
        /*0000*/ 	.byte	0x04, 0x2f
        /*0002*/ 	.short	(.L_19 - .L_18)
	.align		4
.L_18:
        /*0004*/ 	.word	index@(_ZN7cutlass13device_kernelINS_4conv6kernel13ConvUniversalINS1_16ConvProblemShapeILNS1_8OperatorE0ELi3EEENS1_10collective14CollectiveConvINS1_47MainloopSm100TmaUmmaWarpSpecializedImplicitGemmILS5_0ELi26ELi3ELi1ELi2EN4cute5tupleIJNSA_1CILi2EEENSC_ILi1EEESE_EEEEENSB_IJNSC_ILi128EEESH_NSB_IJNSC_ILi32EEEEEEEEENS_6half_tESL_NSA_8TiledMMAINSA_8MMA_AtomIJNSA_26SM100_MMA_F16BF16_2x1SM_SSISL_SL_fLi128ELi128ELNSA_4UMMA5MajorE0ELSQ_0ELNSP_7ScaleInE0ELSR_0EEEEEENSA_6LayoutINSB_IJSE_SE_SE_EEENSB_IJNSC_ILi0EEESW_SW_EEEEENSB_IJNSA_10UnderscoreESZ_SZ_EEEEENS7_6detail27Sm100ImplicitGemmTileTraitsINSA_25SM100_TMA_2SM_LOAD_IM2COLENSA_14ComposedLayoutINSA_7SwizzleILi2ELi4ELi3EEENSA_18smem_ptr_flag_bitsILi16EEENSU_INSB_IJNSC_ILi8EEESI_EEENSB_IJSI_SE_EEEEEEEvEENS13_INSA_18SM100_TMA_2SM_LOADES1E_vEEEENS_8epilogue10collective18CollectiveEpilogueINS1J_23Sm100TmaWarpSpecializedILi4ELi2ELi16ELb1ELb0EEEJNSB_IJNSC_ILi64EEESH_SJ_EEENSB_IJNSU_IS1O_SE_EENSU_INSB_IJNSC_ILi16EEESD_EEENSB_IJSE_S1O_EEEEEEEESL_NSB_IJNSB_IJllllEEESE_SW_EEESL_S1X_NS1J_6fusion15FusionCallbacksIS1N_NS1Y_17LinearCombinationISL_fSL_fLNS_15FloatRoundStyleE2EEES1P_S1V_JEEENSA_5SM1004TMEM4LOAD26SM100_TMEM_LOAD_32dp32b16xENSA_20SM90_TMA_LOAD_IM2COLENS15_INS16_ILi1ELi4ELi3EEES19_NSU_INSB_IJS1A_S1R_EEENSB_IJS1R_SE_EEEEEEENSA_39AutoVectorizingCopyWithAssumedAlignmentILi128EEENSA_21SM90_TMA_STORE_IM2COLES2D_S2F_S2F_EEEvvEEEEvNT_6ParamsE)
        /*0008*/ 	.word	0x0000004b


	//----- nvinfo : EIATTR_FRAME_SIZE
	.align		4
.L_19:
        /*000c*/ 	.byte	0x04, 0x11
        /*000e*/ 	.short	(.L_21 - .L_20)
	.align		4
.L_20:
        /*0010*/ 	.word	index@($__internal_2_$__cuda_sm10x_tcgen05_guardrail_trap_unallocated_columns_being_dealloced)
        /*0014*/ 	.word	0x00000008


	//----- nvinfo : EIATTR_FRAME_SIZE
	.align		4
.L_21:
        /*0018*/ 	.byte	0x04, 0x11
        /*001a*/ 	.short	(.L_23 - .L_22)
	.align		4
.L_22:
        /*001c*/ 	.word	index@($__internal_1_$__cuda_sm10x_tcgen05_guardrail_trap_phase_invalid_during_alloc)
        /*0020*/ 	.word	0x00000008


	//----- nvinfo : EIATTR_FRAME_SIZE
	.align		4
.L_23:
        /*0024*/ 	.byte	0x04, 0x11
        /*0026*/ 	.short	(.L_25 - .L_24)
	.align		4
.L_24:
        /*0028*/ 	.word	index@($__internal_0_$__cuda_sm10x_tcgen05_guardrail_trap_col_being_dealloced_not_returned_by_alloc)
        /*002c*/ 	.word	0x00000008


	//----- nvinfo : EIATTR_FRAME_SIZE
	.align		4
.L_25:
        /*0030*/ 	.byte	0x04, 0x11
        /*0032*/ 	.short	(.L_27 - .L_26)
	.align		4
.L_26:
        /*0034*/ 	.word	index@(_ZN7cutlass13device_kernelINS_4conv6kernel13ConvUniversalINS1_16ConvProblemShapeILNS1_8OperatorE0ELi3EEENS1_10collective14CollectiveConvINS1_47MainloopSm100TmaUmmaWarpSpecializedImplicitGemmILS5_0ELi26ELi3ELi1ELi2EN4cute5tupleIJNSA_1CILi2EEENSC_ILi1EEESE_EEEEENSB_IJNSC_ILi128EEESH_NSB_IJNSC_ILi32EEEEEEEEENS_6half_tESL_NSA_8TiledMMAINSA_8MMA_AtomIJNSA_26SM100_MMA_F16BF16_2x1SM_SSISL_SL_fLi128ELi128ELNSA_4UMMA5MajorE0ELSQ_0ELNSP_7ScaleInE0ELSR_0EEEEEENSA_6LayoutINSB_IJSE_SE_SE_EEENSB_IJNSC_ILi0EEESW_SW_EEEEENSB_IJNSA_10UnderscoreESZ_SZ_EEEEENS7_6detail27Sm100ImplicitGemmTileTraitsINSA_25SM100_TMA_2SM_LOAD_IM2COLENSA_14ComposedLayoutINSA_7SwizzleILi2ELi4ELi3EEENSA_18smem_ptr_flag_bitsILi16EEENSU_INSB_IJNSC_ILi8EEESI_EEENSB_IJSI_SE_EEEEEEEvEENS13_INSA_18SM100_TMA_2SM_LOADES1E_vEEEENS_8epilogue10collective18CollectiveEpilogueINS1J_23Sm100TmaWarpSpecializedILi4ELi2ELi16ELb1ELb0EEEJNSB_IJNSC_ILi64EEESH_SJ_EEENSB_IJNSU_IS1O_SE_EENSU_INSB_IJNSC_ILi16EEESD_EEENSB_IJSE_S1O_EEEEEEEESL_NSB_IJNSB_IJllllEEESE_SW_EEESL_S1X_NS1J_6fusion15FusionCallbacksIS1N_NS1Y_17LinearCombinationISL_fSL_fLNS_15FloatRoundStyleE2EEES1P_S1V_JEEENSA_5SM1004TMEM4LOAD26SM100_TMEM_LOAD_32dp32b16xENSA_20SM90_TMA_LOAD_IM2COLENS15_INS16_ILi1ELi4ELi3EEES19_NSU_INSB_IJS1A_S1R_EEENSB_IJS1R_SE_EEEEEEENSA_39AutoVectorizingCopyWithAssumedAlignmentILi128EEENSA_21SM90_TMA_STORE_IM2COLES2D_S2F_S2F_EEEvvEEEEvNT_6ParamsE)
        /*0038*/ 	.word	0x00000008


	//----- nvinfo : EIATTR_MIN_STACK_SIZE
	.align		4
.L_27:
        /*003c*/ 	.byte	0x04, 0x12
        /*003e*/ 	.short	(.L_29 - .L_28)
	.align		4
.L_28:
        /*0040*/ 	.word	index@(_ZN7cutlass13device_kernelINS_4conv6kernel13ConvUniversalINS1_16ConvProblemShapeILNS1_8OperatorE0ELi3EEENS1_10collective14CollectiveConvINS1_47MainloopSm100TmaUmmaWarpSpecializedImplicitGemmILS5_0ELi26ELi3ELi1ELi2EN4cute5tupleIJNSA_1CILi2EEENSC_ILi1EEESE_EEEEENSB_IJNSC_ILi128EEESH_NSB_IJNSC_ILi32EEEEEEEEENS_6half_tESL_NSA_8TiledMMAINSA_8MMA_AtomIJNSA_26SM100_MMA_F16BF16_2x1SM_SSISL_SL_fLi128ELi128ELNSA_4UMMA5MajorE0ELSQ_0ELNSP_7ScaleInE0ELSR_0EEEEEENSA_6LayoutINSB_IJSE_SE_SE_EEENSB_IJNSC_ILi0EEESW_SW_EEEEENSB_IJNSA_10UnderscoreESZ_SZ_EEEEENS7_6detail27Sm100ImplicitGemmTileTraitsINSA_25SM100_TMA_2SM_LOAD_IM2COLENSA_14ComposedLayoutINSA_7SwizzleILi2ELi4ELi3EEENSA_18smem_ptr_flag_bitsILi16EEENSU_INSB_IJNSC_ILi8EEESI_EEENSB_IJSI_SE_EEEEEEEvEENS13_INSA_18SM100_TMA_2SM_LOADES1E_vEEEENS_8epilogue10collective18CollectiveEpilogueINS1J_23Sm100TmaWarpSpecializedILi4ELi2ELi16ELb1ELb0EEEJNSB_IJNSC_ILi64EEESH_SJ_EEENSB_IJNSU_IS1O_SE_EENSU_INSB_IJNSC_ILi16EEESD_EEENSB_IJSE_S1O_EEEEEEEESL_NSB_IJNSB_IJllllEEESE_SW_EEESL_S1X_NS1J_6fusion15FusionCallbacksIS1N_NS1Y_17LinearCombinationISL_fSL_fLNS_15FloatRoundStyleE2EEES1P_S1V_JEEENSA_5SM1004TMEM4LOAD26SM100_TMEM_LOAD_32dp32b16xENSA_20SM90_TMA_LOAD_IM2COLENS15_INS16_ILi1ELi4ELi3EEES19_NSU_INSB_IJS1A_S1R_EEENSB_IJS1R_SE_EEEEEEENSA_39AutoVectorizingCopyWithAssumedAlignmentILi128EEENSA_21SM90_TMA_STORE_IM2COLES2D_S2F_S2F_EEEvvEEEEvNT_6ParamsE)
        /*0044*/ 	.word	0x00000008
.L_29:


//--------------------- .nv.compat                --------------------------
	.section	.nv.compat,"",@"SHT_CUDA_COMPAT_INFO"
	.align	4
        /*0000*/ 	.byte	0x02, 0x09, 0x01, 0x00, 0x02, 0x02, 0x02, 0x00, 0x02, 0x05, 0x05, 0x00, 0x03, 0x07, 0x01, 0x01
        /*0010*/ 	.byte	0x02, 0x03, 0x01, 0x00, 0x02, 0x06, 0x01, 0x00, 0x04, 0x0b, 0x08, 0x00, 0x09, 0x00, 0x00, 0x00
        /*0020*/ 	.byte	0x00, 0x00, 0x00, 0x00


//--------------------- .nv.info._ZN7cutlass13device_kernelINS_4conv6kernel13ConvUniversalINS1_16ConvProblemShapeILNS1_8OperatorE0ELi3EEENS1_10collective14CollectiveConvINS1_47MainloopSm100TmaUmmaWarpSpecializedImplicitGemmILS5_0ELi26ELi3ELi1ELi2EN4cute5tupleIJNSA_1CILi2EEENSC_ILi1EEESE_EEEEENSB_IJNSC_ILi128EEESH_NSB_IJNSC_ILi32EEEEEEEEENS_6half_tESL_NSA_8TiledMMAINSA_8MMA_AtomIJNSA_26SM100_MMA_F16BF16_2x1SM_SSISL_SL_fLi128ELi128ELNSA_4UMMA5MajorE0ELSQ_0ELNSP_7ScaleInE0ELSR_0EEEEEENSA_6LayoutINSB_IJSE_SE_SE_EEENSB_IJNSC_ILi0EEESW_SW_EEEEENSB_IJNSA_10UnderscoreESZ_SZ_EEEEENS7_6detail27Sm100ImplicitGemmTileTraitsINSA_25SM100_TMA_2SM_LOAD_IM2COLENSA_14ComposedLayoutINSA_7SwizzleILi2ELi4ELi3EEENSA_18smem_ptr_flag_bitsILi16EEENSU_INSB_IJNSC_ILi8EEESI_EEENSB_IJSI_SE_EEEEEEEvEENS13_INSA_18SM100_TMA_2SM_LOADES1E_vEEEENS_8epilogue10collective18CollectiveEpilogueINS1J_23Sm100TmaWarpSpecializedILi4ELi2ELi16ELb1ELb0EEEJNSB_IJNSC_ILi64EEESH_SJ_EEENSB_IJNSU_IS1O_SE_EENSU_INSB_IJNSC_ILi16EEESD_EEENSB_IJSE_S1O_EEEEEEEESL_NSB_IJNSB_IJllllEEESE_SW_EEESL_S1X_NS1J_6fusion15FusionCallbacksIS1N_NS1Y_17LinearCombinationISL_fSL_fLNS_15FloatRoundStyleE2EEES1P_S1V_JEEENSA_5SM1004TMEM4LOAD26SM100_TMEM_LOAD_32dp32b16xENSA_20SM90_TMA_LOAD_IM2COLENS15_INS16_ILi1ELi4ELi3EEES19_NSU_INSB_IJS1A_S1R_EEENSB_IJS1R_SE_EEEEEEENSA_39AutoVectorizingCopyWithAssumedAlignmentILi128EEENSA_21SM90_TMA_STORE_IM2COLES2D_S2F_S2F_EEEvvEEEEvNT_6ParamsE --------------------------
	.section	.nv.info._ZN7cutlass13device_kernelINS_4conv6kernel13ConvUniversalINS1_16ConvProblemShapeILNS1_8OperatorE0ELi3EEENS1_10collective14CollectiveConvINS1_47MainloopSm100TmaUmmaWarpSpecializedImplicitGemmILS5_0ELi26ELi3ELi1ELi2EN4cute5tupleIJNSA_1CILi2EEENSC_ILi1EEESE_EEEEENSB_IJNSC_ILi128EEESH_NSB_IJNSC_ILi32EEEEEEEEENS_6half_tESL_NSA_8TiledMMAINSA_8MMA_AtomIJNSA_26SM100_MMA_F16BF16_2x1SM_SSISL_SL_fLi128ELi128ELNSA_4UMMA5MajorE0ELSQ_0ELNSP_7ScaleInE0ELSR_0EEEEEENSA_6LayoutINSB_IJSE_SE_SE_EEENSB_IJNSC_ILi0EEESW_SW_EEEEENSB_IJNSA_10UnderscoreESZ_SZ_EEEEENS7_6detail27Sm100ImplicitGemmTileTraitsINSA_25SM100_TMA_2SM_LOAD_IM2COLENSA_14ComposedLayoutINSA_7SwizzleILi2ELi4ELi3EEENSA_18smem_ptr_flag_bitsILi16EEENSU_INSB_IJNSC_ILi8EEESI_EEENSB_IJSI_SE_EEEEEEEvEENS13_INSA_18SM100_TMA_2SM_LOADES1E_vEEEENS_8epilogue10collective18CollectiveEpilogueINS1J_23Sm100TmaWarpSpecializedILi4ELi2ELi16ELb1ELb0EEEJNSB_IJNSC_ILi64EEESH_SJ_EEENSB_IJNSU_IS1O_SE_EENSU_INSB_IJNSC_ILi16EEESD_EEENSB_IJSE_S1O_EEEEEEEESL_NSB_IJNSB_IJllllEEESE_SW_EEESL_S1X_NS1J_6fusion15FusionCallbacksIS1N_NS1Y_17LinearCombinationISL_fSL_fLNS_15FloatRoundStyleE2EEES1P_S1V_JEEENSA_5SM1004TMEM4LOAD26SM100_TMEM_LOAD_32dp32b16xENSA_20SM90_TMA_LOAD_IM2COLENS15_INS16_ILi1ELi4ELi3EEES19_NSU_INSB_IJS1A_S1R_EEENSB_IJS1R_SE_EEEEEEENSA_39AutoVectorizingCopyWithAssumedAlignmentILi128EEENSA_21SM90_TMA_STORE_IM2COLES2D_S2F_S2F_EEEvvEEEEvNT_6ParamsE,"",@"SHT_CUDA_INFO"
	.sectionflags	@""
	.align	4


	//----- nvinfo : EIATTR_CUDA_API_VERSION
	.align		4
        /*0000*/ 	.byte	0x04, 0x37
        /*0002*/ 	.short	(.L_31 - .L_30)
.L_30:
        /*0004*/ 	.word	0x00000082


	//----- nvinfo : EIATTR_KPARAM_INFO
	.align		4
.L_31:
        /*0008*/ 	.byte	0x04, 0x17
        /*000a*/ 	.short	(.L_33 - .L_32)
.L_32:
        /*000c*/ 	.word	0x00000000
        /*0010*/ 	.short	0x0000
        /*0012*/ 	.short	0x0000
        /*0014*/ 	.byte	0x00, 0xf0, 0x01, 0x24


	//----- nvinfo : EIATTR_AT_ENTRY_FRAGMENTS
	.align		4
.L_33:
        /*0018*/ 	.byte	0x04, 0x4f
        /*001a*/ 	.short	(.L_35 - .L_34)


	//   ....[0]....
.L_34:
        /*001c*/ 	.word	0x00000007


	//----- nvinfo : EIATTR_RESERVED_SMEM_USED
	.align		4
.L_35:
        /*0020*/ 	.byte	0x01, 0x41
	.zero		2


	//----- nvinfo : EIATTR_SPARSE_MMA_MASK
	.align		4
        /*0024*/ 	.byte	0x03, 0x50
        /*0026*/ 	.short	0x0000


	//----- nvinfo : EIATTR_TCGEN05_2CTA_USED
	.align		4
        /*0028*/ 	.byte	0x01, 0x52
	.zero		2


	//----- nvinfo : EIATTR_MAXREG_COUNT
	.align		4
        /*002c*/ 	.byte	0x03, 0x1b
        /*002e*/ 	.short	0x00ff


	//----- nvinfo : EIATTR_NUM_BARRIERS
	.align		4
        /*0030*/ 	.byte	0x02, 0x4c
        /*0032*/ 	.byte	0x07
	.zero		1


	//----- nvinfo : EIATTR_EXTERNS
	.align		4
        /*0034*/ 	.byte	0x04, 0x0f
        /*0036*/ 	.short	(.L_37 - .L_36)


	//   ....[0]....
	.align		4
.L_36:
        /*0038*/ 	.word	index@(__assertfail)


	//----- nvinfo : EIATTR_MERCURY_ISA_VERSION
	.align		4
.L_37:
        /*003c*/ 	.byte	0x03, 0x5f
        /*003e*/ 	.short	0x0101


	//----- nvinfo : EIATTR_INT_WARP_WIDE_INSTR_OFFSETS
	.align		4
        /*0040*/ 	.byte	0x04, 0x31
        /*0042*/ 	.short	(.L_39 - .L_38)


	//   ....[0]....
.L_38:
        /*0044*/ 	.word	0x00000f40


	//   ....[1]....
        /*0048*/ 	.word	0x00000ff0


	//   ....[2]....
        /*004c*/ 	.word	0x000053a0


	//   ....[3]....
        /*0050*/ 	.word	0x000053c0


	//   ....[4]....
        /*0054*/ 	.word	0x000053f0


	//   ....[5]....
        /*0058*/ 	.word	0x00006160


	//   ....[6]....
        /*005c*/ 	.word	0x00006210


	//   ....[7]....
        /*0060*/ 	.word	0x00006290


	//   ....[8]....
        /*0064*/ 	.word	0x00006350


	//   ....[9]....
        /*0068*/ 	.word	0x00006430


	//   ....[10]....
        /*006c*/ 	.word	0x000064c0


	//   ....[11]....
        /*0070*/ 	.word	0x00006550


	//   ....[12]....
        /*0074*/ 	.word	0x00006650


	//   ....[13]....
        /*0078*/ 	.word	0x000066e0


	//   ....[14]....
        /*007c*/ 	.word	0x00006780


	//   ....[15]....
        /*0080*/ 	.word	0x000068d0


	//   ....[16]....
        /*0084*/ 	.word	0x00006940


	//----- nvinfo : EIATTR_COOP_GROUP_MASK_REGIDS
	.align		4
.L_39:
        /*0088*/ 	.byte	0x04, 0x29
        /*008a*/ 	.short	(.L_41 - .L_40)


	//   ....[0]....
.L_40:
        /*008c*/ 	.word	0xffffffff


	//   ....[1]....
        /*0090*/ 	.word	0xffffffff


	//   ....[2]....
        /*0094*/ 	.word	0xffffffff


	//   ....[3]....
        /*0098*/ 	.word	0xffffffff


	//   ....[4]....
        /*009c*/ 	.word	0xffffffff


	//   ....[5]....
        /*00a0*/ 	.word	0xffffffff


	//   ....[6]....
        /*00a4*/ 	.word	0xffffffff


	//   ....[7]....
        /*00a8*/ 	.word	0xffffffff


	//   ....[8]....
        /*00ac*/ 	.word	0xffffffff


	//   ....[9]....
        /*00b0*/ 	.word	0xffffffff


	//   ....[10]....
        /*00b4*/ 	.word	0xffffffff


	//   ....[11]....
        /*00b8*/ 	.word	0xffffffff


	//   ....[12]....
        /*00bc*/ 	.word	0xffffffff


	//----- nvinfo : EIATTR_COOP_GROUP_INSTR_OFFSETS
	.align		4
.L_41:
        /*00c0*/ 	.byte	0x04, 0x28
        /*00c2*/ 	.short	(.L_43 - .L_42)


	//   ....[0]....
.L_42:
        /*00c4*/ 	.word	0x000000d0


	//   ....[1]....
        /*00c8*/ 	.word	0x00000540


	//   ....[2]....
        /*00cc*/ 	.word	0x000009d0


	//   ....[3]....
        /*00d0*/ 	.word	0x00000b70


	//   ....[4]....
        /*00d4*/ 	.word	0x00000c70


	//   ....[5]....
        /*00d8*/ 	.word	0x00000dc0


	//   ....[6]....
        /*00dc*/ 	.word	0x00001060


	//   ....[7]....
        /*00e0*/ 	.word	0x00002950


	//   ....[8]....
        /*00e4*/ 	.word	0x00004360


	//   ....[9]....
        /*00e8*/ 	.word	0x00004830


	//   ....[10]....
        /*00ec*/ 	.word	0x00004860


	//   ....[11]....
        /*00f0*/ 	.word	0x000052b0


	//   ....[12]....
        /*00f4*/ 	.word	0x000054c0


	//----- nvinfo : EIATTR_VRC_CTA_INIT_COUNT
	.align		4
.L_43:
        /*00f8*/ 	.byte	0x02, 0x4a
        /*00fa*/ 	.byte	0x80
	.zero		1


	//----- nvinfo : EIATTR_SYSCALL_OFFSETS
	.align		4
        /*00fc*/ 	.byte	0x04, 0x46
        /*00fe*/ 	.short	(.L_45 - .L_44)


	//   ....[0]....
.L_44:
        /*0100*/ 	.word	0x00007520


	//   ....[1]....
        /*0104*/ 	.word	0x00007610


	//   ....[2]....
        /*0108*/ 	.word	0x00007f80


	//   ....[3]....
        /*010c*/ 	.word	0x000088f0


	//   ....[4]....
        /*0110*/ 	.word	0x000091d0


	//   ....[5]....
        /*0114*/ 	.word	0x00009aa0


	//----- nvinfo : EIATTR_MBARRIER_INSTR_OFFSETS
	.align		4
.L_45:
        /*0118*/ 	.byte	0x04, 0x39
        /*011a*/ 	.short	(.L_47 - .L_46)


	//   ....[0]....
.L_46:
        /*011c*/ 	.word	0x00000670
        /*0120*/ 	.word	0x000000ff
        /*0124*/ 	.word	0x00000000
        /*0128*/ 	.short	0x0100
        /*012a*/ 	.byte	0x04
	.zero		1


	//   ....[1]....
        /*012c*/ 	.word	0x00000680
        /*0130*/ 	.word	0x000000ff
        /*0134*/ 	.word	0x000000d0
        /*0138*/ 	.short	0x0100
        /*013a*/ 	.byte	0x04
	.zero		1


	//   ....[2]....
        /*013c*/ 	.word	0x00000690
        /*0140*/ 	.word	0x000000ff
        /*0144*/ 	.word	0x00000008
        /*0148*/ 	.short	0x0100
        /*014a*/ 	.byte	0x04
	.zero		1


	//   ....[3]....
        /*014c*/ 	.word	0x000006a0
        /*0150*/ 	.word	0x000000ff
        /*0154*/ 	.word	0x000000d8
        /*0158*/ 	.short	0x0100
        /*015a*/ 	.byte	0x04
	.zero		1


	//   ....[4]....
        /*015c*/ 	.word	0x000006b0
        /*0160*/ 	.word	0x000000ff
        /*0164*/ 	.word	0x00000010
        /*0168*/ 	.short	0x0100
        /*016a*/ 	.byte	0x04
	.zero		1


	//   ....[5]....
        /*016c*/ 	.word	0x000006c0
        /*0170*/ 	.word	0x000000ff
        /*0174*/ 	.word	0x000000e0
        /*0178*/ 	.short	0x0100
        /*017a*/ 	.byte	0x04
	.zero		1


	//   ....[6]....
        /*017c*/ 	.word	0x000006d0
        /*0180*/ 	.word	0x000000ff
        /*0184*/ 	.word	0x00000018
        /*0188*/ 	.short	0x0100
        /*018a*/ 	.byte	0x04
	.zero		1


	//   ....[7]....
        /*018c*/ 	.word	0x000006e0
        /*0190*/ 	.word	0x000000ff
        /*0194*/ 	.word	0x000000e8
        /*0198*/ 	.short	0x0100
        /*019a*/ 	.byte	0x04
	.zero		1


	//   ....[8]....
        /*019c*/ 	.word	0x000006f0
        /*01a0*/ 	.word	0x000000ff
        /*01a4*/ 	.word	0x00000020
        /*01a8*/ 	.short	0x0100
        /*01aa*/ 	.byte	0x04
	.zero		1


	//   ....[9]....
        /*01ac*/ 	.word	0x00000700
        /*01b0*/ 	.word	0x000000ff
        /*01b4*/ 	.word	0x000000f0
        /*01b8*/ 	.short	0x0100
        /*01ba*/ 	.byte	0x04
	.zero		1


	//   ....[10]....
        /*01bc*/ 	.word	0x00000710
        /*01c0*/ 	.word	0x000000ff
        /*01c4*/ 	.word	0x00000028
        /*01c8*/ 	.short	0x0100
        /*01ca*/ 	.byte	0x04
	.zero		1


	//   ....[11]....
        /*01cc*/ 	.word	0x00000720
        /*01d0*/ 	.word	0x000000ff
        /*01d4*/ 	.word	0x000000f8
        /*01d8*/ 	.short	0x0100
        /*01da*/ 	.byte	0x04
	.zero		1


	//   ....[12]....
        /*01dc*/ 	.word	0x00000730
        /*01e0*/ 	.word	0x000000ff
        /*01e4*/ 	.word	0x00000030
        /*01e8*/ 	.short	0x0100
        /*01ea*/ 	.byte	0x04
	.zero		1


	//   ....[13]....
        /*01ec*/ 	.word	0x00000740
        /*01f0*/ 	.word	0x000000ff
        /*01f4*/ 	.word	0x00000100
        /*01f8*/ 	.short	0x0100
        /*01fa*/ 	.byte	0x04
	.zero		1


	//   ....[14]....
        /*01fc*/ 	.word	0x00000750
        /*0200*/ 	.word	0x000000ff
        /*0204*/ 	.word	0x00000038
        /*0208*/ 	.short	0x0100
        /*020a*/ 	.byte	0x04
	.zero		1


	//   ....[15]....
        /*020c*/ 	.word	0x00000760
        /*0210*/ 	.word	0x000000ff
        /*0214*/ 	.word	0x00000108
        /*0218*/ 	.short	0x0100
        /*021a*/ 	.byte	0x04
	.zero		1


	//   ....[16]....
        /*021c*/ 	.word	0x00000770
        /*0220*/ 	.word	0x000000ff
        /*0224*/ 	.word	0x00000040
        /*0228*/ 	.short	0x0100
        /*022a*/ 	.byte	0x04
	.zero		1


	//   ....[17]....
        /*022c*/ 	.word	0x00000780
        /*0230*/ 	.word	0x000000ff
        /*0234*/ 	.word	0x00000110
        /*0238*/ 	.short	0x0100
        /*023a*/ 	.byte	0x04
	.zero		1


	//   ....[18]....
        /*023c*/ 	.word	0x00000790
        /*0240*/ 	.word	0x000000ff
        /*0244*/ 	.word	0x00000048
        /*0248*/ 	.short	0x0100
        /*024a*/ 	.byte	0x04
	.zero		1


	//   ....[19]....
        /*024c*/ 	.word	0x000007a0
        /*0250*/ 	.word	0x000000ff
        /*0254*/ 	.word	0x00000118
        /*0258*/ 	.short	0x0100
        /*025a*/ 	.byte	0x04
	.zero		1


	//   ....[20]....
        /*025c*/ 	.word	0x000007b0
        /*0260*/ 	.word	0x000000ff
        /*0264*/ 	.word	0x00000050
        /*0268*/ 	.short	0x0100
        /*026a*/ 	.byte	0x04
	.zero		1


	//   ....[21]....
        /*026c*/ 	.word	0x000007c0
        /*0270*/ 	.word	0x000000ff
        /*0274*/ 	.word	0x00000120
        /*0278*/ 	.short	0x0100
        /*027a*/ 	.byte	0x04
	.zero		1


	//   ....[22]....
        /*027c*/ 	.word	0x000007d0
        /*0280*/ 	.word	0x000000ff
        /*0284*/ 	.word	0x00000058
        /*0288*/ 	.short	0x0100
        /*028a*/ 	.byte	0x04
	.zero		1


	//   ....[23]....
        /*028c*/ 	.word	0x000007e0
        /*0290*/ 	.word	0x000000ff
        /*0294*/ 	.word	0x00000128
        /*0298*/ 	.short	0x0100
        /*029a*/ 	.byte	0x04
	.zero		1


	//   ....[24]....
        /*029c*/ 	.word	0x000007f0
        /*02a0*/ 	.word	0x000000ff
        /*02a4*/ 	.word	0x00000060
        /*02a8*/ 	.short	0x0100
        /*02aa*/ 	.byte	0x04
	.zero		1


	//   ....[25]....
        /*02ac*/ 	.word	0x00000800
        /*02b0*/ 	.word	0x000000ff
        /*02b4*/ 	.word	0x00000130
        /*02b8*/ 	.short	0x0100
        /*02ba*/ 	.byte	0x04
	.zero		1


	//   ....[26]....
        /*02bc*/ 	.word	0x00000810
        /*02c0*/ 	.word	0x000000ff
        /*02c4*/ 	.word	0x00000068
        /*02c8*/ 	.short	0x0100
        /*02ca*/ 	.byte	0x04
	.zero		1


	//   ....[27]....
        /*02cc*/ 	.word	0x00000820
        /*02d0*/ 	.word	0x000000ff
        /*02d4*/ 	.word	0x00000138
        /*02d8*/ 	.short	0x0100
        /*02da*/ 	.byte	0x04
	.zero		1


	//   ....[28]....
        /*02dc*/ 	.word	0x00000830
        /*02e0*/ 	.word	0x000000ff
        /*02e4*/ 	.word	0x00000070
        /*02e8*/ 	.short	0x0100
        /*02ea*/ 	.byte	0x04
	.zero		1


	//   ....[29]....
        /*02ec*/ 	.word	0x00000840
        /*02f0*/ 	.word	0x000000ff
        /*02f4*/ 	.word	0x00000140
        /*02f8*/ 	.short	0x0100
        /*02fa*/ 	.byte	0x04
	.zero		1


	//   ....[30]....
        /*02fc*/ 	.word	0x00000850
        /*0300*/ 	.word	0x000000ff
        /*0304*/ 	.word	0x00000078
        /*0308*/ 	.short	0x0100
        /*030a*/ 	.byte	0x04
	.zero		1


	//   ....[31]....
        /*030c*/ 	.word	0x00000860
        /*0310*/ 	.word	0x000000ff
        /*0314*/ 	.word	0x00000148
        /*0318*/ 	.short	0x0100
        /*031a*/ 	.byte	0x04
	.zero		1


	//   ....[32]....
        /*031c*/ 	.word	0x00000870
        /*0320*/ 	.word	0x000000ff
        /*0324*/ 	.word	0x00000080
        /*0328*/ 	.short	0x0100
        /*032a*/ 	.byte	0x04
	.zero		1


	//   ....[33]....
        /*032c*/ 	.word	0x00000880
        /*0330*/ 	.word	0x000000ff
        /*0334*/ 	.word	0x00000150
        /*0338*/ 	.short	0x0100
        /*033a*/ 	.byte	0x04
	.zero		1


	//   ....[34]....
        /*033c*/ 	.word	0x00000890
        /*0340*/ 	.word	0x000000ff
        /*0344*/ 	.word	0x00000088
        /*0348*/ 	.short	0x0100
        /*034a*/ 	.byte	0x04
	.zero		1


	//   ....[35]....
        /*034c*/ 	.word	0x000008a0
        /*0350*/ 	.word	0x000000ff
        /*0354*/ 	.word	0x00000158
        /*0358*/ 	.short	0x0100
        /*035a*/ 	.byte	0x04
	.zero		1


	//   ....[36]....
        /*035c*/ 	.word	0x000008b0
        /*0360*/ 	.word	0x000000ff
        /*0364*/ 	.word	0x00000090
        /*0368*/ 	.short	0x0100
        /*036a*/ 	.byte	0x04
	.zero		1


	//   ....[37]....
        /*036c*/ 	.word	0x000008c0
        /*0370*/ 	.word	0x000000ff
        /*0374*/ 	.word	0x00000160
        /*0378*/ 	.short	0x0100
        /*037a*/ 	.byte	0x04
	.zero		1


	//   ....[38]....
        /*037c*/ 	.word	0x000008d0
        /*0380*/ 	.word	0x000000ff
        /*0384*/ 	.word	0x00000098
        /*0388*/ 	.short	0x0100
        /*038a*/ 	.byte	0x04
	.zero		1


	//   ....[39]....
        /*038c*/ 	.word	0x000008e0
        /*0390*/ 	.word	0x000000ff
        /*0394*/ 	.word	0x00000168
        /*0398*/ 	.short	0x0100
        /*039a*/ 	.byte	0x04
	.zero		1


	//   ....[40]....
        /*039c*/ 	.word	0x000008f0
        /*03a0*/ 	.word	0x000000ff
        /*03a4*/ 	.word	0x000000a0
        /*03a8*/ 	.short	0x0100
        /*03aa*/ 	.byte	0x04
	.zero		1


	//   ....[41]....
        /*03ac*/ 	.word	0x00000900
        /*03b0*/ 	.word	0x000000ff
        /*03b4*/ 	.word	0x00000170
        /*03b8*/ 	.short	0x0100
        /*03ba*/ 	.byte	0x04
	.zero		1


	//   ....[42]....
        /*03bc*/ 	.word	0x00000910
        /*03c0*/ 	.word	0x000000ff
        /*03c4*/ 	.word	0x000000a8
        /*03c8*/ 	.short	0x0100
        /*03ca*/ 	.byte	0x04
	.zero		1


	//   ....[43]....
        /*03cc*/ 	.word	0x00000920
        /*03d0*/ 	.word	0x000000ff
        /*03d4*/ 	.word	0x00000178
        /*03d8*/ 	.short	0x0100
        /*03da*/ 	.byte	0x04
	.zero		1


	//   ....[44]....
        /*03dc*/ 	.word	0x00000930
        /*03e0*/ 	.word	0x000000ff
        /*03e4*/ 	.word	0x000000b0
        /*03e8*/ 	.short	0x0100
        /*03ea*/ 	.byte	0x04
	.zero		1


	//   ....[45]....
        /*03ec*/ 	.word	0x00000940
        /*03f0*/ 	.word	0x000000ff
        /*03f4*/ 	.word	0x00000180
        /*03f8*/ 	.short	0x0100
        /*03fa*/ 	.byte	0x04
	.zero		1


	//   ....[46]....
        /*03fc*/ 	.word	0x00000950
        /*0400*/ 	.word	0x000000ff
        /*0404*/ 	.word	0x000000b8
        /*0408*/ 	.short	0x0100
        /*040a*/ 	.byte	0x04
	.zero		1


	//   ....[47]....
        /*040c*/ 	.word	0x00000960
        /*0410*/ 	.word	0x000000ff
        /*0414*/ 	.word	0x00000188
        /*0418*/ 	.short	0x0100
        /*041a*/ 	.byte	0x04
	.zero		1


	//   ....[48]....
        /*041c*/ 	.word	0x00000970
        /*0420*/ 	.word	0x000000ff
        /*0424*/ 	.word	0x000000c0
        /*0428*/ 	.short	0x0100
        /*042a*/ 	.byte	0x04
	.zero		1


	//   ....[49]....
        /*042c*/ 	.word	0x00000980
        /*0430*/ 	.word	0x000000ff
        /*0434*/ 	.word	0x00000190
        /*0438*/ 	.short	0x0100
        /*043a*/ 	.byte	0x04
	.zero		1


	//   ....[50]....
        /*043c*/ 	.word	0x00000990
        /*0440*/ 	.word	0x000000ff
        /*0444*/ 	.word	0x000000c8
        /*0448*/ 	.short	0x0100
        /*044a*/ 	.byte	0x04
	.zero		1


	//   ....[51]....
        /*044c*/ 	.word	0x000009a0
        /*0450*/ 	.word	0x000000ff
        /*0454*/ 	.word	0x00000198
        /*0458*/ 	.short	0x0100
        /*045a*/ 	.byte	0x04
	.zero		1


	//   ....[52]....
        /*045c*/ 	.word	0x00000ae0
        /*0460*/ 	.word	0x000000ff
        /*0464*/ 	.word	0x000001a0
        /*0468*/ 	.short	0x0100
        /*046a*/ 	.byte	0x04
	.zero		1


	//   ....[53]....
        /*046c*/ 	.word	0x00000af0
        /*0470*/ 	.word	0x000000ff
        /*0474*/ 	.word	0x000001c0
        /*0478*/ 	.short	0x0100
        /*047a*/ 	.byte	0x04
	.zero		1


	//   ....[54]....
        /*047c*/ 	.word	0x00000b00
        /*0480*/ 	.word	0x000000ff
        /*0484*/ 	.word	0x000001a8
        /*0488*/ 	.short	0x0100
        /*048a*/ 	.byte	0x04
	.zero		1


	//   ....[55]....
        /*048c*/ 	.word	0x00000b10
        /*0490*/ 	.word	0x000000ff
        /*0494*/ 	.word	0x000001c8
        /*0498*/ 	.short	0x0100
        /*049a*/ 	.byte	0x04
	.zero		1


	//   ....[56]....
        /*049c*/ 	.word	0x00000b20
        /*04a0*/ 	.word	0x000000ff
        /*04a4*/ 	.word	0x000001b0
        /*04a8*/ 	.short	0x0100
        /*04aa*/ 	.byte	0x04
	.zero		1


	//   ....[57]....
        /*04ac*/ 	.word	0x00000b30
        /*04b0*/ 	.word	0x000000ff
        /*04b4*/ 	.word	0x000001d0
        /*04b8*/ 	.short	0x0100
        /*04ba*/ 	.byte	0x04
	.zero		1


	//   ....[58]....
        /*04bc*/ 	.word	0x00000b40
        /*04c0*/ 	.word	0x000000ff
        /*04c4*/ 	.word	0x000001b8
        /*04c8*/ 	.short	0x0100
        /*04ca*/ 	.byte	0x04
	.zero		1


	//   ....[59]....
        /*04cc*/ 	.word	0x00000b50
        /*04d0*/ 	.word	0x000000ff
        /*04d4*/ 	.word	0x000001d8
        /*04d8*/ 	.short	0x0100
        /*04da*/ 	.byte	0x04
	.zero		1


	//   ....[60]....
        /*04dc*/ 	.word	0x00000c40
        /*04e0*/ 	.word	0x000000ff
        /*04e4*/ 	.word	0x000001e0
        /*04e8*/ 	.short	0x0100
        /*04ea*/ 	.byte	0x04
	.zero		1


	//   ....[61]....
        /*04ec*/ 	.word	0x00000c50
        /*04f0*/ 	.word	0x000000ff
        /*04f4*/ 	.word	0x000001e8
        /*04f8*/ 	.short	0x0100
        /*04fa*/ 	.byte	0x04
	.zero		1


	//   ....[62]....
        /*04fc*/ 	.word	0x00000d90
        /*0500*/ 	.word	0x000000ff
        /*0504*/ 	.word	0x000001f0
        /*0508*/ 	.short	0x0100
        /*050a*/ 	.byte	0x06
	.zero		1


	//   ....[63]....
        /*050c*/ 	.word	0x00000da0
        /*0510*/ 	.word	0x000000ff
        /*0514*/ 	.word	0x000001f8
        /*0518*/ 	.short	0x0100
        /*051a*/ 	.byte	0x06
	.zero		1


	//   ....[64]....
        /*051c*/ 	.word	0x00000ee0
        /*0520*/ 	.word	0x000000ff
        /*0524*/ 	.word	0x00000200
        /*0528*/ 	.short	0x0100
        /*052a*/ 	.byte	0x04
	.zero		1


	//   ....[65]....
        /*052c*/ 	.word	0x00000ef0
        /*0530*/ 	.word	0x000000ff
        /*0534*/ 	.word	0x00000210
        /*0538*/ 	.short	0x0100
        /*053a*/ 	.byte	0x04
	.zero		1


	//   ....[66]....
        /*053c*/ 	.word	0x00000f00
        /*0540*/ 	.word	0x000000ff
        /*0544*/ 	.word	0x00000208
        /*0548*/ 	.short	0x0100
        /*054a*/ 	.byte	0x04
	.zero		1


	//   ....[67]....
        /*054c*/ 	.word	0x00000f10
        /*0550*/ 	.word	0x000000ff
        /*0554*/ 	.word	0x00000218
        /*0558*/ 	.short	0x0100
        /*055a*/ 	.byte	0x04
	.zero		1


	//   ....[68]....
        /*055c*/ 	.word	0x00001010
        /*0560*/ 	.word	0x000000ff
        /*0564*/ 	.word	0x00000220
        /*0568*/ 	.short	0x0100
        /*056a*/ 	.byte	0x06
	.zero		1


	//   ....[69]....
        /*056c*/ 	.word	0x00001b60
        /*0570*/ 	.word	0x000000ff
        /*0574*/ 	.word	0x000000d0
        /*0578*/ 	.short	0x010a
        /*057a*/ 	.byte	0x04
	.zero		1


	//   ....[70]....
        /*057c*/ 	.word	0x00001ea0
        /*0580*/ 	.word	0x000000ff
        /*0584*/ 	.word	0x000000d0
        /*0588*/ 	.short	0x010a
        /*058a*/ 	.byte	0x09
	.zero		1


	//   ....[71]....
        /*058c*/ 	.word	0x00002050
        /*0590*/ 	.word	0x000000ff
        /*0594*/ 	.word	0x000000d0
        /*0598*/ 	.short	0x010a
        /*059a*/ 	.byte	0x08
	.zero		1


	//   ....[72]....
        /*059c*/ 	.word	0x00002270
        /*05a0*/ 	.word	0x000000ff
        /*05a4*/ 	.word	0x000001e8
        /*05a8*/ 	.short	0x0101
        /*05aa*/ 	.byte	0x24
	.zero		1


	//   ....[73]....
        /*05ac*/ 	.word	0x000022a0
        /*05b0*/ 	.word	0x000000ff
        /*05b4*/ 	.word	0x000000d0
        /*05b8*/ 	.short	0x010a
        /*05ba*/ 	.byte	0x04
	.zero		1


	//   ....[74]....
        /*05bc*/ 	.word	0x00002580
        /*05c0*/ 	.word	0x000000ff
        /*05c4*/ 	.word	0x000000d0
        /*05c8*/ 	.short	0x010a
        /*05ca*/ 	.byte	0x09
	.zero		1


	//   ....[75]....
        /*05cc*/ 	.word	0x00002730
        /*05d0*/ 	.word	0x000000ff
        /*05d4*/ 	.word	0x000000d0
        /*05d8*/ 	.short	0x010a
        /*05da*/ 	.byte	0x08
	.zero		1


	//   ....[76]....
        /*05dc*/ 	.word	0x00002960
        /*05e0*/ 	.word	0x000000ff
        /*05e4*/ 	.word	0x000001f0
        /*05e8*/ 	.short	0x010a
        /*05ea*/ 	.byte	0x24
	.zero		1


	//   ....[77]....
        /*05ec*/ 	.word	0x00002a20
        /*05f0*/ 	.word	0x000000ff
        /*05f4*/ 	.word	0x00000000
        /*05f8*/ 	.short	0x0101
        /*05fa*/ 	.byte	0x04
	.zero		1


	//   ....[78]....
        /*05fc*/ 	.word	0x00003020
        /*0600*/ 	.word	0x000000ff
        /*0604*/ 	.word	0x00000000
        /*0608*/ 	.short	0x010a
        /*060a*/ 	.byte	0x04
	.zero		1


	//   ....[79]....
        /*060c*/ 	.word	0x000030c0
        /*0610*/ 	.word	0x000000ff
        /*0614*/ 	.word	0x00000000
        /*0618*/ 	.short	0x010a
        /*061a*/ 	.byte	0x05
	.zero		1


	//   ....[80]....
        /*061c*/ 	.word	0x00003160
        /*0620*/ 	.word	0x000000ff
        /*0624*/ 	.word	0x00000000
        /*0628*/ 	.short	0x010a
        /*062a*/ 	.byte	0x05
	.zero		1


	//   ....[81]....
        /*062c*/ 	.word	0x00003200
        /*0630*/ 	.word	0x000000ff
        /*0634*/ 	.word	0x00000000
        /*0638*/ 	.short	0x010a
        /*063a*/ 	.byte	0x05
	.zero		1


	//   ....[82]....
        /*063c*/ 	.word	0x000032a0
        /*0640*/ 	.word	0x000000ff
        /*0644*/ 	.word	0x00000000
        /*0648*/ 	.short	0x010a
        /*064a*/ 	.byte	0x05
	.zero		1


	//   ....[83]....
        /*064c*/ 	.word	0x00003340
        /*0650*/ 	.word	0x000000ff
        /*0654*/ 	.word	0x00000000
        /*0658*/ 	.short	0x010a
        /*065a*/ 	.byte	0x05
	.zero		1


	//   ....[84]....
        /*065c*/ 	.word	0x000033e0
        /*0660*/ 	.word	0x000000ff
        /*0664*/ 	.word	0x00000000
        /*0668*/ 	.short	0x010a
        /*066a*/ 	.byte	0x05
	.zero		1


	//   ....[85]....
        /*066c*/ 	.word	0x00003480
        /*0670*/ 	.word	0x000000ff
        /*0674*/ 	.word	0x00000000
        /*0678*/ 	.short	0x010a
        /*067a*/ 	.byte	0x05
	.zero		1


	//   ....[86]....
        /*067c*/ 	.word	0x00003520
        /*0680*/ 	.word	0x000000ff
        /*0684*/ 	.word	0x00000000
        /*0688*/ 	.short	0x010a
        /*068a*/ 	.byte	0x05
	.zero		1


	//   ....[87]....
        /*068c*/ 	.word	0x000035c0
        /*0690*/ 	.word	0x000000ff
        /*0694*/ 	.word	0x00000000
        /*0698*/ 	.short	0x010a
        /*069a*/ 	.byte	0x05
	.zero		1


	//   ....[88]....
        /*069c*/ 	.word	0x00003660
        /*06a0*/ 	.word	0x000000ff
        /*06a4*/ 	.word	0x00000000
        /*06a8*/ 	.short	0x010a
        /*06aa*/ 	.byte	0x05
	.zero		1


	//   ....[89]....
        /*06ac*/ 	.word	0x00003700
        /*06b0*/ 	.word	0x000000ff
        /*06b4*/ 	.word	0x00000000
        /*06b8*/ 	.short	0x010a
        /*06ba*/ 	.byte	0x05
	.zero		1


	//   ....[90]....
        /*06bc*/ 	.word	0x000037a0
        /*06c0*/ 	.word	0x000000ff
        /*06c4*/ 	.word	0x00000000
        /*06c8*/ 	.short	0x010a
        /*06ca*/ 	.byte	0x05
	.zero		1


	//   ....[91]....
        /*06cc*/ 	.word	0x00003840
        /*06d0*/ 	.word	0x000000ff
        /*06d4*/ 	.word	0x00000000
        /*06d8*/ 	.short	0x010a
        /*06da*/ 	.byte	0x05
	.zero		1


	//   ....[92]....
        /*06dc*/ 	.word	0x000038e0
        /*06e0*/ 	.word	0x000000ff
        /*06e4*/ 	.word	0x00000000
        /*06e8*/ 	.short	0x010a
        /*06ea*/ 	.byte	0x05
	.zero		1


	//   ....[93]....
        /*06ec*/ 	.word	0x00003980
        /*06f0*/ 	.word	0x000000ff
        /*06f4*/ 	.word	0x00000000
        /*06f8*/ 	.short	0x010a
        /*06fa*/ 	.byte	0x05
	.zero		1


	//   ....[94]....
        /*06fc*/ 	.word	0x00003a20
        /*0700*/ 	.word	0x000000ff
        /*0704*/ 	.word	0x00000000
        /*0708*/ 	.short	0x010a
        /*070a*/ 	.byte	0x05
	.zero		1


	//   ....[95]....
        /*070c*/ 	.word	0x00003ac0
        /*0710*/ 	.word	0x000000ff
        /*0714*/ 	.word	0x00000000
        /*0718*/ 	.short	0x010a
        /*071a*/ 	.byte	0x05
	.zero		1


	//   ....[96]....
        /*071c*/ 	.word	0x00003b60
        /*0720*/ 	.word	0x000000ff
        /*0724*/ 	.word	0x00000000
        /*0728*/ 	.short	0x010a
        /*072a*/ 	.byte	0x05
	.zero		1


	//   ....[97]....
        /*072c*/ 	.word	0x00003c00
        /*0730*/ 	.word	0x000000ff
        /*0734*/ 	.word	0x00000000
        /*0738*/ 	.short	0x010a
        /*073a*/ 	.byte	0x05
	.zero		1


	//   ....[98]....
        /*073c*/ 	.word	0x00003ca0
        /*0740*/ 	.word	0x000000ff
        /*0744*/ 	.word	0x00000000
        /*0748*/ 	.short	0x010a
        /*074a*/ 	.byte	0x05
	.zero		1


	//   ....[99]....
        /*074c*/ 	.word	0x00003d40
        /*0750*/ 	.word	0x000000ff
        /*0754*/ 	.word	0x00000000
        /*0758*/ 	.short	0x010a
        /*075a*/ 	.byte	0x05
	.zero		1


	//   ....[100]....
        /*075c*/ 	.word	0x00003de0
        /*0760*/ 	.word	0x000000ff
        /*0764*/ 	.word	0x00000000
        /*0768*/ 	.short	0x010a
        /*076a*/ 	.byte	0x05
	.zero		1


	//   ....[101]....
        /*076c*/ 	.word	0x00003e80
        /*0770*/ 	.word	0x000000ff
        /*0774*/ 	.word	0x00000000
        /*0778*/ 	.short	0x010a
        /*077a*/ 	.byte	0x05
	.zero		1


	//   ....[102]....
        /*077c*/ 	.word	0x00003f20
        /*0780*/ 	.word	0x000000ff
        /*0784*/ 	.word	0x00000000
        /*0788*/ 	.short	0x010a
        /*078a*/ 	.byte	0x05
	.zero		1


	//   ....[103]....
        /*078c*/ 	.word	0x00003fd0
        /*0790*/ 	.word	0x00000000
        /*0794*/ 	.word	0x00000000
        /*0798*/ 	.short	0x010a
        /*079a*/ 	.byte	0xff
	.zero		1


	//   ....[104]....
        /*079c*/ 	.word	0x00004120
        /*07a0*/ 	.word	0x000000ff
        /*07a4*/ 	.word	0x000001f8
        /*07a8*/ 	.short	0x010a
        /*07aa*/ 	.byte	0x04
	.zero		1


	//   ....[105]....
        /*07ac*/ 	.word	0x000041c0
        /*07b0*/ 	.word	0x000000ff
        /*07b4*/ 	.word	0x000001f0
        /*07b8*/ 	.short	0x010a
        /*07ba*/ 	.byte	0x04
	.zero		1


	//   ....[106]....
        /*07bc*/ 	.word	0x00004260
        /*07c0*/ 	.word	0x000000ff
        /*07c4*/ 	.word	0x00000000
        /*07c8*/ 	.short	0x0101
        /*07ca*/ 	.byte	0x05
	.zero		1


	//   ....[107]....
        /*07cc*/ 	.word	0x000042a0
        /*07d0*/ 	.word	0x000000ff
        /*07d4*/ 	.word	0x000001f8
        /*07d8*/ 	.short	0x0106
        /*07da*/ 	.byte	0x04
	.zero		1


	//   ....[108]....
        /*07dc*/ 	.word	0x000042e0
        /*07e0*/ 	.word	0x00000000
        /*07e4*/ 	.word	0x000001f8
        /*07e8*/ 	.short	0x010a
        /*07ea*/ 	.byte	0xff
	.zero		1


	//   ....[109]....
        /*07ec*/ 	.word	0x00004530
        /*07f0*/ 	.word	0x000000ff
        /*07f4*/ 	.word	0x00000008
        /*07f8*/ 	.short	0x010a
        /*07fa*/ 	.byte	0x05
	.zero		1


	//   ....[110]....
        /*07fc*/ 	.word	0x00004550
        /*0800*/ 	.word	0x000000ff
        /*0804*/ 	.word	0x00000008
        /*0808*/ 	.short	0x010a
        /*080a*/ 	.byte	0x05
	.zero		1


	//   ....[111]....
        /*080c*/ 	.word	0x000046e0
        /*0810*/ 	.word	0x000000ff
        /*0814*/ 	.word	0x00000008
        /*0818*/ 	.short	0x010a
        /*081a*/ 	.byte	0x05
	.zero		1


	//   ....[112]....
        /*081c*/ 	.word	0x00004700
        /*0820*/ 	.word	0x000000ff
        /*0824*/ 	.word	0x00000008
        /*0828*/ 	.short	0x010a
        /*082a*/ 	.byte	0x05
	.zero		1


	//   ....[113]....
        /*082c*/ 	.word	0x000047c0
        /*0830*/ 	.word	0x000000ff
        /*0834*/ 	.word	0x00000000
        /*0838*/ 	.short	0x0101
        /*083a*/ 	.byte	0x04
	.zero		1


	//   ....[114]....
        /*083c*/ 	.word	0x00004b20
        /*0840*/ 	.word	0x000000ff
        /*0844*/ 	.word	0x000001f0
        /*0848*/ 	.short	0x010a
        /*084a*/ 	.byte	0x11
	.zero		1


	//   ....[115]....
        /*084c*/ 	.word	0x00004bc0
        /*0850*/ 	.word	0x000000ff
        /*0854*/ 	.word	0x00000000
        /*0858*/ 	.short	0x0101
        /*085a*/ 	.byte	0x17
	.zero		1


	//   ....[116]....
        /*085c*/ 	.word	0x00004c00
        /*0860*/ 	.word	0x000000ff
        /*0864*/ 	.word	0x00000210
        /*0868*/ 	.short	0x010a
        /*086a*/ 	.byte	0x16
	.zero		1


	//   ....[117]....
        /*086c*/ 	.word	0x00004cb0
        /*0870*/ 	.word	0x000000ff
        /*0874*/ 	.word	0x00000000
        /*0878*/ 	.short	0x010a
        /*087a*/ 	.byte	0x04
	.zero		1


	//   ....[118]....
        /*087c*/ 	.word	0x00004cf0
        /*0880*/ 	.word	0x000000ff
        /*0884*/ 	.word	0x00000000
        /*0888*/ 	.short	0x010a
        /*088a*/ 	.byte	0x0a
	.zero		1


	//   ....[119]....
        /*088c*/ 	.word	0x00004e10
        /*0890*/ 	.word	0x000000ff
        /*0894*/ 	.word	0x00000000
        /*0898*/ 	.short	0x010a
        /*089a*/ 	.byte	0x04
	.zero		1


	//   ....[120]....
        /*089c*/ 	.word	0x000050b0
        /*08a0*/ 	.word	0x000000ff
        /*08a4*/ 	.word	0x00000000
        /*08a8*/ 	.short	0x010a
        /*08aa*/ 	.byte	0x04
	.zero		1


	//   ....[121]....
        /*08ac*/ 	.word	0x00005150
        /*08b0*/ 	.word	0x00000000
        /*08b4*/ 	.word	0x00000000
        /*08b8*/ 	.short	0x010a
        /*08ba*/ 	.byte	0xff
	.zero		1


	//   ....[122]....
        /*08bc*/ 	.word	0x00005190
        /*08c0*/ 	.word	0x00000000
        /*08c4*/ 	.word	0x00000000
        /*08c8*/ 	.short	0x010a
        /*08ca*/ 	.byte	0xff
	.zero		1


	//   ....[123]....
        /*08cc*/ 	.word	0x00005200
        /*08d0*/ 	.word	0x000000ff
        /*08d4*/ 	.word	0x00000000
        /*08d8*/ 	.short	0x0101
        /*08da*/ 	.byte	0x04
	.zero		1


	//   ....[124]....
        /*08dc*/ 	.word	0x00005240
        /*08e0*/ 	.word	0x000000ff
        /*08e4*/ 	.word	0x00000220
        /*08e8*/ 	.short	0x010a
        /*08ea*/ 	.byte	0x11
	.zero		1


	//   ....[125]....
        /*08ec*/ 	.word	0x000052a0
        /*08f0*/ 	.word	0x000000ff
        /*08f4*/ 	.word	0x00000000
        /*08f8*/ 	.short	0x0101
        /*08fa*/ 	.byte	0x04
	.zero		1


	//   ....[126]....
        /*08fc*/ 	.word	0x00005810
        /*0900*/ 	.word	0x000000ff
        /*0904*/ 	.word	0x000001f0
        /*0908*/ 	.short	0x010a
        /*090a*/ 	.byte	0x2a
	.zero		1


	//   ....[127]....
        /*090c*/ 	.word	0x000058b0
        /*0910*/ 	.word	0x000000ff
        /*0914*/ 	.word	0x00000000
        /*0918*/ 	.short	0x0101
        /*091a*/ 	.byte	0x32
	.zero		1


	//   ....[128]....
        /*091c*/ 	.word	0x00005e00
        /*0920*/ 	.word	0x000000ff
        /*0924*/ 	.word	0x000001e8
        /*0928*/ 	.short	0x010a
        /*092a*/ 	.byte	0x2a
	.zero		1


	//   ....[129]....
        /*092c*/ 	.word	0x00005fa0
        /*0930*/ 	.word	0x000000ff
        /*0934*/ 	.word	0x000001c0
        /*0938*/ 	.short	0x010a
        /*093a*/ 	.byte	0x2a
	.zero		1


	//   ....[130]....
        /*093c*/ 	.word	0x000062e0
        /*0940*/ 	.word	0x000000ff
        /*0944*/ 	.word	0x000001a0
        /*0948*/ 	.short	0x010b
        /*094a*/ 	.byte	0x2a
	.zero		1


	//   ....[131]....
        /*094c*/ 	.word	0x000062f0
        /*0950*/ 	.word	0x000000ff
        /*0954*/ 	.word	0x00000000
        /*0958*/ 	.short	0x0101
        /*095a*/ 	.byte	0x42
	.zero		1


	//   ....[132]....
        /*095c*/ 	.word	0x00006310
        /*0960*/ 	.word	0x000000ff
        /*0964*/ 	.word	0x000001c8
        /*0968*/ 	.short	0x010a
        /*096a*/ 	.byte	0x2a
	.zero		1


	//   ....[133]....
        /*096c*/ 	.word	0x000064e0
        /*0970*/ 	.word	0x000000ff
        /*0974*/ 	.word	0x000001a8
        /*0978*/ 	.short	0x010b
        /*097a*/ 	.byte	0x2a
	.zero		1


	//   ....[134]....
        /*097c*/ 	.word	0x000064f0
        /*0980*/ 	.word	0x000000ff
        /*0984*/ 	.word	0x00000000
        /*0988*/ 	.short	0x0101
        /*098a*/ 	.byte	0x41
	.zero		1


	//   ....[135]....
        /*098c*/ 	.word	0x00006510
        /*0990*/ 	.word	0x000000ff
        /*0994*/ 	.word	0x000001d0
        /*0998*/ 	.short	0x010a
        /*099a*/ 	.byte	0x2a
	.zero		1


	//   ....[136]....
        /*099c*/ 	.word	0x00006700
        /*09a0*/ 	.word	0x000000ff
        /*09a4*/ 	.word	0x000001b0
        /*09a8*/ 	.short	0x010b
        /*09aa*/ 	.byte	0x2a
	.zero		1


	//   ....[137]....
        /*09ac*/ 	.word	0x00006710
        /*09b0*/ 	.word	0x000000ff
        /*09b4*/ 	.word	0x00000000
        /*09b8*/ 	.short	0x0101
        /*09ba*/ 	.byte	0x40
	.zero		1


	//   ....[138]....
        /*09bc*/ 	.word	0x00006720
        /*09c0*/ 	.word	0x000000ff
        /*09c4*/ 	.word	0x000001d8
        /*09c8*/ 	.short	0x010a
        /*09ca*/ 	.byte	0x2a
	.zero		1


	//   ....[139]....
        /*09cc*/ 	.word	0x00006960
        /*09d0*/ 	.word	0x000000ff
        /*09d4*/ 	.word	0x000001b8
        /*09d8*/ 	.short	0x010b
        /*09da*/ 	.byte	0x2a
	.zero		1


	//   ....[140]....
        /*09dc*/ 	.word	0x00006970
        /*09e0*/ 	.word	0x000000ff
        /*09e4*/ 	.word	0x00000000
        /*09e8*/ 	.short	0x0101
        /*09ea*/ 	.byte	0x33
	.zero		1


	//   ....[141]....
        /*09ec*/ 	.word	0x000069b0
        /*09f0*/ 	.word	0x000000ff
        /*09f4*/ 	.word	0x000001c0
        /*09f8*/ 	.short	0x010a
        /*09fa*/ 	.byte	0x2a
	.zero		1


	//   ....[142]....
        /*09fc*/ 	.word	0x000069d0
        /*0a00*/ 	.word	0x000000ff
        /*0a04*/ 	.word	0x000001c8
        /*0a08*/ 	.short	0x010a
        /*0a0a*/ 	.byte	0x2a
	.zero		1


	//   ....[143]....
        /*0a0c*/ 	.word	0x000069f0
        /*0a10*/ 	.word	0x000000ff
        /*0a14*/ 	.word	0x000001d0
        /*0a18*/ 	.short	0x010a
        /*0a1a*/ 	.byte	0x2a
	.zero		1


	//   ....[144]....
        /*0a1c*/ 	.word	0x00006a30
        /*0a20*/ 	.word	0x00000000
        /*0a24*/ 	.word	0x000001d8
        /*0a28*/ 	.short	0x010a
        /*0a2a*/ 	.byte	0xff
	.zero		1


	//   ....[145]....
        /*0a2c*/ 	.word	0x00006dc0
        /*0a30*/ 	.word	0x000000ff
        /*0a34*/ 	.word	0x000001f0
        /*0a38*/ 	.short	0x010a
        /*0a3a*/ 	.byte	0x2c
	.zero		1


	//   ....[146]....
        /*0a3c*/ 	.word	0x00006e90
        /*0a40*/ 	.word	0x000000ff
        /*0a44*/ 	.word	0x00000000
        /*0a48*/ 	.short	0x0101
        /*0a4a*/ 	.byte	0x04
	.zero		1


	//   ....[147]....
        /*0a4c*/ 	.word	0x00007ad0
        /*0a50*/ 	.word	0x000000ff
        /*0a54*/ 	.word	0x000001a0
        /*0a58*/ 	.short	0x010a
        /*0a5a*/ 	.byte	0x2c
	.zero		1


	//   ....[148]....
        /*0a5c*/ 	.word	0x00007b80
        /*0a60*/ 	.word	0x00000040
        /*0a64*/ 	.word	0x00000200
        /*0a68*/ 	.short	0x010a
        /*0a6a*/ 	.byte	0xff
	.zero		1


	//   ....[149]....
        /*0a6c*/ 	.word	0x00007d90
        /*0a70*/ 	.word	0x000000ff
        /*0a74*/ 	.word	0x000001a0
        /*0a78*/ 	.short	0x010a
        /*0a7a*/ 	.byte	0x2c
	.zero		1


	//   ....[150]....
        /*0a7c*/ 	.word	0x00007e60
        /*0a80*/ 	.word	0x00000040
        /*0a84*/ 	.word	0x00000200
        /*0a88*/ 	.short	0x010a
        /*0a8a*/ 	.byte	0xff
	.zero		1


	//   ....[151]....
        /*0a8c*/ 	.word	0x00008660
        /*0a90*/ 	.word	0x00000000
        /*0a94*/ 	.word	0x00000000
        /*0a98*/ 	.short	0x0101
        /*0a9a*/ 	.byte	0xff
	.zero		1


	//   ....[152]....
        /*0a9c*/ 	.word	0x00008670
        /*0aa0*/ 	.word	0x00000004
        /*0aa4*/ 	.word	0x000001a0
        /*0aa8*/ 	.short	0x010a
        /*0aaa*/ 	.byte	0xff
	.zero		1


	//   ....[153]....
        /*0aac*/ 	.word	0x00008730
        /*0ab0*/ 	.word	0x00000004
        /*0ab4*/ 	.word	0x000001a0
        /*0ab8*/ 	.short	0x010a
        /*0aba*/ 	.byte	0xff
	.zero		1


	//   ....[154]....
        /*0abc*/ 	.word	0x00008f40
        /*0ac0*/ 	.word	0x00000000
        /*0ac4*/ 	.word	0x00000000
        /*0ac8*/ 	.short	0x0101
        /*0aca*/ 	.byte	0xff
	.zero		1


	//   ....[155]....
        /*0acc*/ 	.word	0x00008f60
        /*0ad0*/ 	.word	0x00000002
        /*0ad4*/ 	.word	0x000001a0
        /*0ad8*/ 	.short	0x010a
        /*0ada*/ 	.byte	0xff
	.zero		1


	//   ....[156]....
        /*0adc*/ 	.word	0x00009010
        /*0ae0*/ 	.word	0x00000002
        /*0ae4*/ 	.word	0x000001a0
        /*0ae8*/ 	.short	0x010a
        /*0aea*/ 	.byte	0xff
	.zero		1


	//   ....[157]....
        /*0aec*/ 	.word	0x00009810
        /*0af0*/ 	.word	0x00000000
        /*0af4*/ 	.word	0x00000000
        /*0af8*/ 	.short	0x0101
        /*0afa*/ 	.byte	0xff
	.zero		1


	//   ....[158]....
        /*0afc*/ 	.word	0x00009830
        /*0b00*/ 	.word	0x00000003
        /*0b04*/ 	.word	0x000001a0
        /*0b08*/ 	.short	0x010a
        /*0b0a*/ 	.byte	0xff
	.zero		1


	//   ....[159]....
        /*0b0c*/ 	.word	0x000098e0
        /*0b10*/ 	.word	0x00000003
        /*0b14*/ 	.word	0x000001a0
        /*0b18*/ 	.short	0x010a
        /*0b1a*/ 	.byte	0xff
	.zero		1


	//   ....[160]....
        /*0b1c*/ 	.word	0x00009b90
        /*0b20*/ 	.word	0x00000040
        /*0b24*/ 	.word	0x00000000
        /*0b28*/ 	.short	0x0101
        /*0b2a*/ 	.byte	0xff
	.zero		1


	//   ....[161]....
        /*0b2c*/ 	.word	0x0000a130
        /*0b30*/ 	.word	0x00000000
        /*0b34*/ 	.word	0x00000000
        /*0b38*/ 	.short	0x0101
        /*0b3a*/ 	.byte	0xff
	.zero		1


	//   ....[162]....
        /*0b3c*/ 	.word	0x0000a3b0
        /*0b40*/ 	.word	0x000000ff
        /*0b44*/ 	.word	0x00000000
        /*0b48*/ 	.short	0x0101
        /*0b4a*/ 	.byte	0x04
	.zero		1


	//   ....[163]....
        /*0b4c*/ 	.word	0x0000a3e0
        /*0b50*/ 	.word	0x00000000
        /*0b54*/ 	.word	0x000000d0
        /*0b58*/ 	.short	0x010a
        /*0b5a*/ 	.byte	0xff
	.zero		1


	//   ....[164]....
        /*0b5c*/ 	.word	0x0000a440
        /*0b60*/ 	.word	0x00000000
        /*0b64*/ 	.word	0x000000d0
        /*0b68*/ 	.short	0x010a
        /*0b6a*/ 	.byte	0xff
	.zero		1


	//   ....[165]....
        /*0b6c*/ 	.word	0x0000a4a0
        /*0b70*/ 	.word	0x00000000
        /*0b74*/ 	.word	0x000001f0
        /*0b78*/ 	.short	0x010a
        /*0b7a*/ 	.byte	0xff
	.zero		1


	//   ....[166]....
        /*0b7c*/ 	.word	0x0000a500
        /*0b80*/ 	.word	0x00000000
        /*0b84*/ 	.word	0x00000000
        /*0b88*/ 	.short	0x010a
        /*0b8a*/ 	.byte	0xff
	.zero		1


	//   ....[167]....
        /*0b8c*/ 	.word	0x0000a560
        /*0b90*/ 	.word	0x00000000
        /*0b94*/ 	.word	0x00000000
        /*0b98*/ 	.short	0x010a
        /*0b9a*/ 	.byte	0xff
	.zero		1


	//   ....[168]....
        /*0b9c*/ 	.word	0x0000a5c0
        /*0ba0*/ 	.word	0x00000000
        /*0ba4*/ 	.word	0x00000000
        /*0ba8*/ 	.short	0x010a
        /*0baa*/ 	.byte	0xff
	.zero		1


	//   ....[169]....
        /*0bac*/ 	.word	0x0000a620
        /*0bb0*/ 	.word	0x00000000
        /*0bb4*/ 	.word	0x00000000
        /*0bb8*/ 	.short	0x010a
        /*0bba*/ 	.byte	0xff
	.zero		1


	//   ....[170]....
        /*0bbc*/ 	.word	0x0000a680
        /*0bc0*/ 	.word	0x00000000
        /*0bc4*/ 	.word	0x00000000
        /*0bc8*/ 	.short	0x010a
        /*0bca*/ 	.byte	0xff
	.zero		1


	//   ....[171]....
        /*0bcc*/ 	.word	0x0000a6e0
        /*0bd0*/ 	.word	0x00000000
        /*0bd4*/ 	.word	0x00000000
        /*0bd8*/ 	.short	0x010a
        /*0bda*/ 	.byte	0xff
	.zero		1


	//   ....[172]....
        /*0bdc*/ 	.word	0x0000a740
        /*0be0*/ 	.word	0x00000000
        /*0be4*/ 	.word	0x00000000
        /*0be8*/ 	.short	0x010a
        /*0bea*/ 	.byte	0xff
	.zero		1


	//   ....[173]....
        /*0bec*/ 	.word	0x0000a7a0
        /*0bf0*/ 	.word	0x00000000
        /*0bf4*/ 	.word	0x00000000
        /*0bf8*/ 	.short	0x010a
        /*0bfa*/ 	.byte	0xff
	.zero		1


	//   ....[174]....
        /*0bfc*/ 	.word	0x0000a800
        /*0c00*/ 	.word	0x00000000
        /*0c04*/ 	.word	0x00000000
        /*0c08*/ 	.short	0x010a
        /*0c0a*/ 	.byte	0xff
	.zero		1


	//   ....[175]....
        /*0c0c*/ 	.word	0x0000a860
        /*0c10*/ 	.word	0x00000000
        /*0c14*/ 	.word	0x00000000
        /*0c18*/ 	.short	0x010a
        /*0c1a*/ 	.byte	0xff
	.zero		1


	//   ....[176]....
        /*0c1c*/ 	.word	0x0000a8c0
        /*0c20*/ 	.word	0x00000000
        /*0c24*/ 	.word	0x00000000
        /*0c28*/ 	.short	0x010a
        /*0c2a*/ 	.byte	0xff
	.zero		1


	//   ....[177]....
        /*0c2c*/ 	.word	0x0000a920
        /*0c30*/ 	.word	0x00000000
        /*0c34*/ 	.word	0x00000000
        /*0c38*/ 	.short	0x010a
        /*0c3a*/ 	.byte	0xff
	.zero		1


	//   ....[178]....
        /*0c3c*/ 	.word	0x0000a980
        /*0c40*/ 	.word	0x00000000
        /*0c44*/ 	.word	0x00000000
        /*0c48*/ 	.short	0x010a
        /*0c4a*/ 	.byte	0xff
	.zero		1


	//   ....[179]....
        /*0c4c*/ 	.word	0x0000a9e0
        /*0c50*/ 	.word	0x00000000
        /*0c54*/ 	.word	0x00000000
        /*0c58*/ 	.short	0x010a
        /*0c5a*/ 	.byte	0xff
	.zero		1


	//   ....[180]....
        /*0c5c*/ 	.word	0x0000aa40
        /*0c60*/ 	.word	0x00000000
        /*0c64*/ 	.word	0x00000000
        /*0c68*/ 	.short	0x010a
        /*0c6a*/ 	.byte	0xff
	.zero		1


	//   ....[181]....
        /*0c6c*/ 	.word	0x0000aaa0
        /*0c70*/ 	.word	0x00000000
        /*0c74*/ 	.word	0x00000000
        /*0c78*/ 	.short	0x010a
        /*0c7a*/ 	.byte	0xff
	.zero		1


	//   ....[182]....
        /*0c7c*/ 	.word	0x0000ab00
        /*0c80*/ 	.word	0x00000000
        /*0c84*/ 	.word	0x00000000
        /*0c88*/ 	.short	0x010a
        /*0c8a*/ 	.byte	0xff
	.zero		1


	//   ....[183]....
        /*0c8c*/ 	.word	0x0000ab60
        /*0c90*/ 	.word	0x00000000
        /*0c94*/ 	.word	0x00000000
        /*0c98*/ 	.short	0x010a
        /*0c9a*/ 	.byte	0xff
	.zero		1


	//   ....[184]....
        /*0c9c*/ 	.word	0x0000abc0
        /*0ca0*/ 	.word	0x00000000
        /*0ca4*/ 	.word	0x00000000
        /*0ca8*/ 	.short	0x010a
        /*0caa*/ 	.byte	0xff
	.zero		1


	//   ....[185]....
        /*0cac*/ 	.word	0x0000ac20
        /*0cb0*/ 	.word	0x00000000
        /*0cb4*/ 	.word	0x00000000
        /*0cb8*/ 	.short	0x010a
        /*0cba*/ 	.byte	0xff
	.zero		1


	//   ....[186]....
        /*0cbc*/ 	.word	0x0000ac80
        /*0cc0*/ 	.word	0x00000000
        /*0cc4*/ 	.word	0x00000000
        /*0cc8*/ 	.short	0x010a
        /*0cca*/ 	.byte	0xff
	.zero		1


	//   ....[187]....
        /*0ccc*/ 	.word	0x0000ace0
        /*0cd0*/ 	.word	0x00000000
        /*0cd4*/ 	.word	0x00000000
        /*0cd8*/ 	.short	0x010a
        /*0cda*/ 	.byte	0xff
	.zero		1


	//   ....[188]....
        /*0cdc*/ 	.word	0x0000ad40
        /*0ce0*/ 	.word	0x00000000
        /*0ce4*/ 	.word	0x00000000
        /*0ce8*/ 	.short	0x010a
        /*0cea*/ 	.byte	0xff
	.zero		1


	//   ....[189]....
        /*0cec*/ 	.word	0x0000ada0
        /*0cf0*/ 	.word	0x00000000
        /*0cf4*/ 	.word	0x00000000
        /*0cf8*/ 	.short	0x010a
        /*0cfa*/ 	.byte	0xff
	.zero		1


	//   ....[190]....
        /*0cfc*/ 	.word	0x0000ae00
        /*0d00*/ 	.word	0x00000000
        /*0d04*/ 	.word	0x00000000
        /*0d08*/ 	.short	0x010a
        /*0d0a*/ 	.byte	0xff
	.zero		1


	//   ....[191]....
        /*0d0c*/ 	.word	0x0000ae60
        /*0d10*/ 	.word	0x00000004
        /*0d14*/ 	.word	0x000001f8
        /*0d18*/ 	.short	0x010a
        /*0d1a*/ 	.byte	0xff
	.zero		1


	//   ....[192]....
        /*0d1c*/ 	.word	0x0000aec0
        /*0d20*/ 	.word	0x00000004
        /*0d24*/ 	.word	0x000001f0
        /*0d28*/ 	.short	0x010a
        /*0d2a*/ 	.byte	0xff
	.zero		1


	//   ....[193]....
        /*0d2c*/ 	.word	0x0000af20
        /*0d30*/ 	.word	0x00000005
        /*0d34*/ 	.word	0x00000008
        /*0d38*/ 	.short	0x010a
        /*0d3a*/ 	.byte	0xff
	.zero		1


	//   ....[194]....
        /*0d3c*/ 	.word	0x0000b000
        /*0d40*/ 	.word	0x00000003
        /*0d44*/ 	.word	0x00000008
        /*0d48*/ 	.short	0x010a
        /*0d4a*/ 	.byte	0xff
	.zero		1


	//   ....[195]....
        /*0d4c*/ 	.word	0x0000b060
        /*0d50*/ 	.word	0x00000004
        /*0d54*/ 	.word	0x000001f0
        /*0d58*/ 	.short	0x010a
        /*0d5a*/ 	.byte	0xff
	.zero		1


	//   ....[196]....
        /*0d5c*/ 	.word	0x0000b0c0
        /*0d60*/ 	.word	0x00000004
        /*0d64*/ 	.word	0x00000210
        /*0d68*/ 	.short	0x010a
        /*0d6a*/ 	.byte	0xff
	.zero		1


	//   ....[197]....
        /*0d6c*/ 	.word	0x0000b120
        /*0d70*/ 	.word	0x00000004
        /*0d74*/ 	.word	0x00000000
        /*0d78*/ 	.short	0x010a
        /*0d7a*/ 	.byte	0xff
	.zero		1


	//   ....[198]....
        /*0d7c*/ 	.word	0x0000b180
        /*0d80*/ 	.word	0x00000000
        /*0d84*/ 	.word	0x00000000
        /*0d88*/ 	.short	0x010a
        /*0d8a*/ 	.byte	0xff
	.zero		1


	//   ....[199]....
        /*0d8c*/ 	.word	0x0000b1e0
        /*0d90*/ 	.word	0x00000000
        /*0d94*/ 	.word	0x00000220
        /*0d98*/ 	.short	0x010a
        /*0d9a*/ 	.byte	0xff
	.zero		1


	//   ....[200]....
        /*0d9c*/ 	.word	0x0000b240
        /*0da0*/ 	.word	0x00000000
        /*0da4*/ 	.word	0x000001f0
        /*0da8*/ 	.short	0x010a
        /*0daa*/ 	.byte	0xff
	.zero		1


	//   ....[201]....
        /*0dac*/ 	.word	0x0000b2a0
        /*0db0*/ 	.word	0x00000000
        /*0db4*/ 	.word	0x000001e8
        /*0db8*/ 	.short	0x010a
        /*0dba*/ 	.byte	0xff
	.zero		1


	//   ....[202]....
        /*0dbc*/ 	.word	0x0000b300
        /*0dc0*/ 	.word	0x00000002
        /*0dc4*/ 	.word	0x000001c0
        /*0dc8*/ 	.short	0x010a
        /*0dca*/ 	.byte	0xff
	.zero		1


	//   ....[203]....
        /*0dcc*/ 	.word	0x0000b360
        /*0dd0*/ 	.word	0x00000002
        /*0dd4*/ 	.word	0x000001c8
        /*0dd8*/ 	.short	0x010a
        /*0dda*/ 	.byte	0xff
	.zero		1


	//   ....[204]....
        /*0ddc*/ 	.word	0x0000b3c0
        /*0de0*/ 	.word	0x00000002
        /*0de4*/ 	.word	0x000001d0
        /*0de8*/ 	.short	0x010a
        /*0dea*/ 	.byte	0xff
	.zero		1


	//   ....[205]....
        /*0dec*/ 	.word	0x0000b420
        /*0df0*/ 	.word	0x00000000
        /*0df4*/ 	.word	0x000001d8
        /*0df8*/ 	.short	0x010a
        /*0dfa*/ 	.byte	0xff
	.zero		1


	//   ....[206]....
        /*0dfc*/ 	.word	0x0000b480
        /*0e00*/ 	.word	0x00000000
        /*0e04*/ 	.word	0x000001c0
        /*0e08*/ 	.short	0x010a
        /*0e0a*/ 	.byte	0xff
	.zero		1


	//   ....[207]....
        /*0e0c*/ 	.word	0x0000b4e0
        /*0e10*/ 	.word	0x00000000
        /*0e14*/ 	.word	0x000001c8
        /*0e18*/ 	.short	0x010a
        /*0e1a*/ 	.byte	0xff
	.zero		1


	//   ....[208]....
        /*0e1c*/ 	.word	0x0000b540
        /*0e20*/ 	.word	0x00000000
        /*0e24*/ 	.word	0x000001d0
        /*0e28*/ 	.short	0x010a
        /*0e2a*/ 	.byte	0xff
	.zero		1


	//   ....[209]....
        /*0e2c*/ 	.word	0x0000b5a0
        /*0e30*/ 	.word	0x00000000
        /*0e34*/ 	.word	0x000001f0
        /*0e38*/ 	.short	0x010a
        /*0e3a*/ 	.byte	0xff
	.zero		1


	//   ....[210]....
        /*0e3c*/ 	.word	0x0000b600
        /*0e40*/ 	.word	0x00000002
        /*0e44*/ 	.word	0x000001a0
        /*0e48*/ 	.short	0x010a
        /*0e4a*/ 	.byte	0xff
	.zero		1


	//   ....[211]....
        /*0e4c*/ 	.word	0x0000b650
        /*0e50*/ 	.word	0x00000040
        /*0e54*/ 	.word	0x00000200
        /*0e58*/ 	.short	0x010a
        /*0e5a*/ 	.byte	0xff
	.zero		1


	//   ....[212]....
        /*0e5c*/ 	.word	0x0000b6a0
        /*0e60*/ 	.word	0x00000004
        /*0e64*/ 	.word	0x000001a0
        /*0e68*/ 	.short	0x010a
        /*0e6a*/ 	.byte	0xff
	.zero		1


	//   ....[213]....
        /*0e6c*/ 	.word	0x0000b6f0
        /*0e70*/ 	.word	0x00000002
        /*0e74*/ 	.word	0x000001a0
        /*0e78*/ 	.short	0x010a
        /*0e7a*/ 	.byte	0xff
	.zero		1


	//   ....[214]....
        /*0e7c*/ 	.word	0x0000b740
        /*0e80*/ 	.word	0x00000003
        /*0e84*/ 	.word	0x000001a0
        /*0e88*/ 	.short	0x010a
        /*0e8a*/ 	.byte	0xff
	.zero		1


	//----- nvinfo : EIATTR_NUM_MBARRIERS
	.align		4
.L_47:
        /*0e8c*/ 	.byte	0x03, 0x38
        /*0e8e*/ 	.short	0x0045


	//----- nvinfo : EIATTR_EXIT_INSTR_OFFSETS
	.align		4
        /*0e90*/ 	.byte	0x04, 0x1c
        /*0e92*/ 	.short	(.L_49 - .L_48)


	//   ....[0]....
.L_48:
        /*0e94*/ 	.word	0x00004000


	//   ....[1]....
        /*0e98*/ 	.word	0x000042b0


	//   ....[2]....
        /*0e9c*/ 	.word	0x00004310


	//   ....[3]....
        /*0ea0*/ 	.word	0x000054d0


	//   ....[4]....
        /*0ea4*/ 	.word	0x00006a60


	//   ....[5]....
        /*0ea8*/ 	.word	0x00006aa0


	//   ....[6]....
        /*0eac*/ 	.word	0x0000a290


	//   ....[7]....
        /*0eb0*/ 	.word	0x0000a310


	//   ....[8]....
        /*0eb4*/ 	.word	0x0000a340


	//   ....[9]....
        /*0eb8*/ 	.word	0x0000a3c0


	//----- nvinfo : EIATTR_MAX_THREADS
	.align		4
.L_49:
        /*0ebc*/ 	.byte	0x04, 0x05
        /*0ebe*/ 	.short	(.L_51 - .L_50)
.L_50:
        /*0ec0*/ 	.word	0x00000100
        /*0ec4*/ 	.word	0x00000001
        /*0ec8*/ 	.word	0x00000001


	//----- nvinfo : EIATTR_CRS_STACK_SIZE
	.align		4
.L_51:
        /*0ecc*/ 	.byte	0x04, 0x1e
        /*0ece*/ 	.short	(.L_53 - .L_52)
.L_52:
        /*0ed0*/ 	.word	0x00000000


	//----- nvinfo : EIATTR_CBANK_PARAM_SIZE
	.align		4
.L_53:
        /*0ed4*/ 	.byte	0x03, 0x19
        /*0ed6*/ 	.short	0x0900


	//----- nvinfo : EIATTR_PARAM_CBANK
	.align		4
        /*0ed8*/ 	.byte	0x04, 0x0a
        /*0eda*/ 	.short	(.L_55 - .L_54)
	.align		4
.L_54:
        /*0edc*/ 	.word	index@(.nv.constant0._ZN7cutlass13device_kernelINS_4conv6kernel13ConvUniversalINS1_16ConvProblemShapeILNS1_8OperatorE0ELi3EEENS1_10collective14CollectiveConvINS1_47MainloopSm100TmaUmmaWarpSpecializedImplicitGemmILS5_0ELi26ELi3ELi1ELi2EN4cute5tupleIJNSA_1CILi2EEENSC_ILi1EEESE_EEEEENSB_IJNSC_ILi128EEESH_NSB_IJNSC_ILi32EEEEEEEEENS_6half_tESL_NSA_8TiledMMAINSA_8MMA_AtomIJNSA_26SM100_MMA_F16BF16_2x1SM_SSISL_SL_fLi128ELi128ELNSA_4UMMA5MajorE0ELSQ_0ELNSP_7ScaleInE0ELSR_0EEEEEENSA_6LayoutINSB_IJSE_SE_SE_EEENSB_IJNSC_ILi0EEESW_SW_EEEEENSB_IJNSA_10UnderscoreESZ_SZ_EEEEENS7_6detail27Sm100ImplicitGemmTileTraitsINSA_25SM100_TMA_2SM_LOAD_IM2COLENSA_14ComposedLayoutINSA_7SwizzleILi2ELi4ELi3EEENSA_18smem_ptr_flag_bitsILi16EEENSU_INSB_IJNSC_ILi8EEESI_EEENSB_IJSI_SE_EEEEEEEvEENS13_INSA_18SM100_TMA_2SM_LOADES1E_vEEEENS_8epilogue10collective18CollectiveEpilogueINS1J_23Sm100TmaWarpSpecializedILi4ELi2ELi16ELb1ELb0EEEJNSB_IJNSC_ILi64EEESH_SJ_EEENSB_IJNSU_IS1O_SE_EENSU_INSB_IJNSC_ILi16EEESD_EEENSB_IJSE_S1O_EEEEEEEESL_NSB_IJNSB_IJllllEEESE_SW_EEESL_S1X_NS1J_6fusion15FusionCallbacksIS1N_NS1Y_17LinearCombinationISL_fSL_fLNS_15FloatRoundStyleE2EEES1P_S1V_JEEENSA_5SM1004TMEM4LOAD26SM100_TMEM_LOAD_32dp32b16xENSA_20SM90_TMA_LOAD_IM2COLENS15_INS16_ILi1ELi4ELi3EEES19_NSU_INSB_IJS1A_S1R_EEENSB_IJS1R_SE_EEEEEEENSA_39AutoVectorizingCopyWithAssumedAlignmentILi128EEENSA_21SM90_TMA_STORE_IM2COLES2D_S2F_S2F_EEEvvEEEEvNT_6ParamsE)
        /*0ee0*/ 	.short	0x0380
        /*0ee2*/ 	.short	0x0900


	//----- nvinfo : EIATTR_SW_WAR
	.align		4
.L_55:
        /*0ee4*/ 	.byte	0x04, 0x36
        /*0ee6*/ 	.short	(.L_57 - .L_56)
.L_56:
        /*0ee8*/ 	.word	0x00000008
.L_57:


//--------------------- .nv.callgraph             --------------------------
	.section	.nv.callgraph,"",@"SHT_CUDA_CALLGRAPH"
	.align	4
	.sectionentsize	8
	.align		4
        /*0000*/ 	.word	0x00000000
	.align		4
        /*0004*/ 	.word	0xffffffff
	.align		4
        /*0008*/ 	.word	index@(_ZN7cutlass13device_kernelINS_4conv6kernel13ConvUniversalINS1_16ConvProblemShapeILNS1_8OperatorE0ELi3EEENS1_10collective14CollectiveConvINS1_47MainloopSm100TmaUmmaWarpSpecializedImplicitGemmILS5_0ELi26ELi3ELi1ELi2EN4cute5tupleIJNSA_1CILi2EEENSC_ILi1EEESE_EEEEENSB_IJNSC_ILi128EEESH_NSB_IJNSC_ILi32EEEEEEEEENS_6half_tESL_NSA_8TiledMMAINSA_8MMA_AtomIJNSA_26SM100_MMA_F16BF16_2x1SM_SSISL_SL_fLi128ELi128ELNSA_4UMMA5MajorE0ELSQ_0ELNSP_7ScaleInE0ELSR_0EEEEEENSA_6LayoutINSB_IJSE_SE_SE_EEENSB_IJNSC_ILi0EEESW_SW_EEEEENSB_IJNSA_10UnderscoreESZ_SZ_EEEEENS7_6detail27Sm100ImplicitGemmTileTraitsINSA_25SM100_TMA_2SM_LOAD_IM2COLENSA_14ComposedLayoutINSA_7SwizzleILi2ELi4ELi3EEENSA_18smem_ptr_flag_bitsILi16EEENSU_INSB_IJNSC_ILi8EEESI_EEENSB_IJSI_SE_EEEEEEEvEENS13_INSA_18SM100_TMA_2SM_LOADES1E_vEEEENS_8epilogue10collective18CollectiveEpilogueINS1J_23Sm100TmaWarpSpecializedILi4ELi2ELi16ELb1ELb0EEEJNSB_IJNSC_ILi64EEESH_SJ_EEENSB_IJNSU_IS1O_SE_EENSU_INSB_IJNSC_ILi16EEESD_EEENSB_IJSE_S1O_EEEEEEEESL_NSB_IJNSB_IJllllEEESE_SW_EEESL_S1X_NS1J_6fusion15FusionCallbacksIS1N_NS1Y_17LinearCombinationISL_fSL_fLNS_15FloatRoundStyleE2EEES1P_S1V_JEEENSA_5SM1004TMEM4LOAD26SM100_TMEM_LOAD_32dp32b16xENSA_20SM90_TMA_LOAD_IM2COLENS15_INS16_ILi1ELi4ELi3EEES19_NSU_INSB_IJS1A_S1R_EEENSB_IJS1R_SE_EEEEEEENSA_39AutoVectorizingCopyWithAssumedAlignmentILi128EEENSA_21SM90_TMA_STORE_IM2COLES2D_S2F_S2F_EEEvvEEEEvNT_6ParamsE)
	.align		4
        /*000c*/ 	.word	index@(__assertfail)
	.align		4
        /*0010*/ 	.word	0x00000000
	.align		4
        /*0014*/ 	.word	0xfffffffe
	.align		4
        /*0018*/ 	.word	0x00000000
	.align		4
        /*001c*/ 	.word	0xfffffffd
	.align		4
        /*0020*/ 	.word	0x00000000
	.align		4
        /*0024*/ 	.word	0xfffffffc


//--------------------- .nv.constant4             --------------------------
	.section	.nv.constant4,"a",@progbits
	.align	8
	.align		8
.nv.constant4:
        /*0000*/ 	.dword	__assertfail
	.align		8
        /*0008*/ 	.dword	__unnamed_1
	.align		8
        /*0010*/ 	.dword	__unnamed_2
	.align		8
        /*0018*/ 	.dword	_ZN39_INTERNAL_3637b626_4_k_cu_ccc45c67_37224cuda3std3__45__cpo5beginE
	.align		8
        /*0020*/ 	.dword	_ZN39_INTERNAL_3637b626_4_k_cu_ccc45c67_37224cuda3std3__45__cpo3endE
	.align		8
        /*0028*/ 	.dword	_ZN39_INTERNAL_3637b626_4_k_cu_ccc45c67_37224cuda3std3__45__cpo6cbeginE
	.align		8
        /*0030*/ 	.dword	_ZN39_INTERNAL_3637b626_4_k_cu_ccc45c67_37224cuda3std3__45__cpo4cendE
	.align		8
        /*0038*/ 	.dword	_ZN39_INTERNAL_3637b626_4_k_cu_ccc45c67_37224cuda3std3__441_GLOBAL__N__3637b626_4_k_cu_ccc45c67_37226ignoreE
	.align		8
        /*0040*/ 	.dword	_ZN39_INTERNAL_3637b626_4_k_cu_ccc45c67_37224cuda3std3__419piecewise_constructE
	.align		8
        /*0048*/ 	.dword	_ZN39_INTERNAL_3637b626_4_k_cu_ccc45c67_37224cuda3std3__48in_placeE
	.align		8
        /*0050*/ 	.dword	_ZN39_INTERNAL_3637b626_4_k_cu_ccc45c67_37224cuda3std6ranges3__45__cpo4swapE
	.align		8
        /*0058*/ 	.dword	_ZN39_INTERNAL_3637b626_4_k_cu_ccc45c67_37224cuda3std6ranges3__45__cpo9iter_moveE
	.align		8
        /*0060*/ 	.dword	_ZN39_INTERNAL_3637b626_4_k_cu_ccc45c67_37224cute7productE
	.align		8
        /*0068*/ 	.dword	_ZN39_INTERNAL_3637b626_4_k_cu_ccc45c67_37224cute1_E
	.align		8
        /*0070*/ 	.dword	$str$27
	.align		8
        /*0078*/ 	.dword	$str$28
	.align		8
        /*0080*/ 	.dword	$str$29
	.align		8
        /*0088*/ 	.dword	$str$30


//--------------------- .text._ZN7cutlass13device_kernelINS_4conv6kernel13ConvUniversalINS1_16ConvProblemShapeILNS1_8OperatorE0ELi3EEENS1_10collective14CollectiveConvINS1_47MainloopSm100TmaUmmaWarpSpecializedImplicitGemmILS5_0ELi26ELi3ELi1ELi2EN4cute5tupleIJNSA_1CILi2EEENSC_ILi1EEESE_EEEEENSB_IJNSC_ILi128EEESH_NSB_IJNSC_ILi32EEEEEEEEENS_6half_tESL_NSA_8TiledMMAINSA_8MMA_AtomIJNSA_26SM100_MMA_F16BF16_2x1SM_SSISL_SL_fLi128ELi128ELNSA_4UMMA5MajorE0ELSQ_0ELNSP_7ScaleInE0ELSR_0EEEEEENSA_6LayoutINSB_IJSE_SE_SE_EEENSB_IJNSC_ILi0EEESW_SW_EEEEENSB_IJNSA_10UnderscoreESZ_SZ_EEEEENS7_6detail27Sm100ImplicitGemmTileTraitsINSA_25SM100_TMA_2SM_LOAD_IM2COLENSA_14ComposedLayoutINSA_7SwizzleILi2ELi4ELi3EEENSA_18smem_ptr_flag_bitsILi16EEENSU_INSB_IJNSC_ILi8EEESI_EEENSB_IJSI_SE_EEEEEEEvEENS13_INSA_18SM100_TMA_2SM_LOADES1E_vEEEENS_8epilogue10collective18CollectiveEpilogueINS1J_23Sm100TmaWarpSpecializedILi4ELi2ELi16ELb1ELb0EEEJNSB_IJNSC_ILi64EEESH_SJ_EEENSB_IJNSU_IS1O_SE_EENSU_INSB_IJNSC_ILi16EEESD_EEENSB_IJSE_S1O_EEEEEEEESL_NSB_IJNSB_IJllllEEESE_SW_EEESL_S1X_NS1J_6fusion15FusionCallbacksIS1N_NS1Y_17LinearCombinationISL_fSL_fLNS_15FloatRoundStyleE2EEES1P_S1V_JEEENSA_5SM1004TMEM4LOAD26SM100_TMEM_LOAD_32dp32b16xENSA_20SM90_TMA_LOAD_IM2COLENS15_INS16_ILi1ELi4ELi3EEES19_NSU_INSB_IJS1A_S1R_EEENSB_IJS1R_SE_EEEEEEENSA_39AutoVectorizingCopyWithAssumedAlignmentILi128EEENSA_21SM90_TMA_STORE_IM2COLES2D_S2F_S2F_EEEvvEEEEvNT_6ParamsE --------------------------
	.section	.text._ZN7cutlass13device_kernelINS_4conv6kernel13ConvUniversalINS1_16ConvProblemShapeILNS1_8OperatorE0ELi3EEENS1_10collective14CollectiveConvINS1_47MainloopSm100TmaUmmaWarpSpecializedImplicitGemmILS5_0ELi26ELi3ELi1ELi2EN4cute5tupleIJNSA_1CILi2EEENSC_ILi1EEESE_EEEEENSB_IJNSC_ILi128EEESH_NSB_IJNSC_ILi32EEEEEEEEENS_6half_tESL_NSA_8TiledMMAINSA_8MMA_AtomIJNSA_26SM100_MMA_F16BF16_2x1SM_SSISL_SL_fLi128ELi128ELNSA_4UMMA5MajorE0ELSQ_0ELNSP_7ScaleInE0ELSR_0EEEEEENSA_6LayoutINSB_IJSE_SE_SE_EEENSB_IJNSC_ILi0EEESW_SW_EEEEENSB_IJNSA_10UnderscoreESZ_SZ_EEEEENS7_6detail27Sm100ImplicitGemmTileTraitsINSA_25SM100_TMA_2SM_LOAD_IM2COLENSA_14ComposedLayoutINSA_7SwizzleILi2ELi4ELi3EEENSA_18smem_ptr_flag_bitsILi16EEENSU_INSB_IJNSC_ILi8EEESI_EEENSB_IJSI_SE_EEEEEEEvEENS13_INSA_18SM100_TMA_2SM_LOADES1E_vEEEENS_8epilogue10collective18CollectiveEpilogueINS1J_23Sm100TmaWarpSpecializedILi4ELi2ELi16ELb1ELb0EEEJNSB_IJNSC_ILi64EEESH_SJ_EEENSB_IJNSU_IS1O_SE_EENSU_INSB_IJNSC_ILi16EEESD_EEENSB_IJSE_S1O_EEEEEEEESL_NSB_IJNSB_IJllllEEESE_SW_EEESL_S1X_NS1J_6fusion15FusionCallbacksIS1N_NS1Y_17LinearCombinationISL_fSL_fLNS_15FloatRoundStyleE2EEES1P_S1V_JEEENSA_5SM1004TMEM4LOAD26SM100_TMEM_LOAD_32dp32b16xENSA_20SM90_TMA_LOAD_IM2COLENS15_INS16_ILi1ELi4ELi3EEES19_NSU_INSB_IJS1A_S1R_EEENSB_IJS1R_SE_EEEEEEENSA_39AutoVectorizingCopyWithAssumedAlignmentILi128EEENSA_21SM90_TMA_STORE_IM2COLES2D_S2F_S2F_EEEvvEEEEvNT_6ParamsE,"ax",@progbits
	.align	128
.text._ZN7cutlass13device_kernelINS_4conv6kernel13ConvUniversalINS1_16ConvProblemShapeILNS1_8OperatorE0ELi3EEENS1_10collective14CollectiveConvINS1_47MainloopSm100TmaUmmaWarpSpecializedImplicitGemmILS5_0ELi26ELi3ELi1ELi2EN4cute5tupleIJNSA_1CILi2EEENSC_ILi1EEESE_EEEEENSB_IJNSC_ILi128EEESH_NSB_IJNSC_ILi32EEEEEEEEENS_6half_tESL_NSA_8TiledMMAINSA_8MMA_AtomIJNSA_26SM100_MMA_F16BF16_2x1SM_SSISL_SL_fLi128ELi128ELNSA_4UMMA5MajorE0ELSQ_0ELNSP_7ScaleInE0ELSR_0EEEEEENSA_6LayoutINSB_IJSE_SE_SE_EEENSB_IJNSC_ILi0EEESW_SW_EEEEENSB_IJNSA_10UnderscoreESZ_SZ_EEEEENS7_6detail27Sm100ImplicitGemmTileTraitsINSA_25SM100_TMA_2SM_LOAD_IM2COLENSA_14ComposedLayoutINSA_7SwizzleILi2ELi4ELi3EEENSA_18smem_ptr_flag_bitsILi16EEENSU_INSB_IJNSC_ILi8EEESI_EEENSB_IJSI_SE_EEEEEEEvEENS13_INSA_18SM100_TMA_2SM_LOADES1E_vEEEENS_8epilogue10collective18CollectiveEpilogueINS1J_23Sm100TmaWarpSpecializedILi4ELi2ELi16ELb1ELb0EEEJNSB_IJNSC_ILi64EEESH_SJ_EEENSB_IJNSU_IS1O_SE_EENSU_INSB_IJNSC_ILi16EEESD_EEENSB_IJSE_S1O_EEEEEEEESL_NSB_IJNSB_IJllllEEESE_SW_EEESL_S1X_NS1J_6fusion15FusionCallbacksIS1N_NS1Y_17LinearCombinationISL_fSL_fLNS_15FloatRoundStyleE2EEES1P_S1V_JEEENSA_5SM1004TMEM4LOAD26SM100_TMEM_LOAD_32dp32b16xENSA_20SM90_TMA_LOAD_IM2COLENS15_INS16_ILi1ELi4ELi3EEES19_NSU_INSB_IJS1A_S1R_EEENSB_IJS1R_SE_EEEEEEENSA_39AutoVectorizingCopyWithAssumedAlignmentILi128EEENSA_21SM90_TMA_STORE_IM2COLES2D_S2F_S2F_EEEvvEEEEvNT_6ParamsE:
        .type           _ZN7cutlass13device_kernelINS_4conv6kernel13ConvUniversalINS1_16ConvProblemShapeILNS1_8OperatorE0ELi3EEENS1_10collective14CollectiveConvINS1_47MainloopSm100TmaUmmaWarpSpecializedImplicitGemmILS5_0ELi26ELi3ELi1ELi2EN4cute5tupleIJNSA_1CILi2EEENSC_ILi1EEESE_EEEEENSB_IJNSC_ILi128EEESH_NSB_IJNSC_ILi32EEEEEEEEENS_6half_tESL_NSA_8TiledMMAINSA_8MMA_AtomIJNSA_26SM100_MMA_F16BF16_2x1SM_SSISL_SL_fLi128ELi128ELNSA_4UMMA5MajorE0ELSQ_0ELNSP_7ScaleInE0ELSR_0EEEEEENSA_6LayoutINSB_IJSE_SE_SE_EEENSB_IJNSC_ILi0EEESW_SW_EEEEENSB_IJNSA_10UnderscoreESZ_SZ_EEEEENS7_6detail27Sm100ImplicitGemmTileTraitsINSA_25SM100_TMA_2SM_LOAD_IM2COLENSA_14ComposedLayoutINSA_7SwizzleILi2ELi4ELi3EEENSA_18smem_ptr_flag_bitsILi16EEENSU_INSB_IJNSC_ILi8EEESI_EEENSB_IJSI_SE_EEEEEEEvEENS13_INSA_18SM100_TMA_2SM_LOADES1E_vEEEENS_8epilogue10collective18CollectiveEpilogueINS1J_23Sm100TmaWarpSpecializedILi4ELi2ELi16ELb1ELb0EEEJNSB_IJNSC_ILi64EEESH_SJ_EEENSB_IJNSU_IS1O_SE_EENSU_INSB_IJNSC_ILi16EEESD_EEENSB_IJSE_S1O_EEEEEEEESL_NSB_IJNSB_IJllllEEESE_SW_EEESL_S1X_NS1J_6fusion15FusionCallbacksIS1N_NS1Y_17LinearCombinationISL_fSL_fLNS_15FloatRoundStyleE2EEES1P_S1V_JEEENSA_5SM1004TMEM4LOAD26SM100_TMEM_LOAD_32dp32b16xENSA_20SM90_TMA_LOAD_IM2COLENS15_INS16_ILi1ELi4ELi3EEES19_NSU_INSB_IJS1A_S1R_EEENSB_IJS1R_SE_EEEEEEENSA_39AutoVectorizingCopyWithAssumedAlignmentILi128EEENSA_21SM90_TMA_STORE_IM2COLES2D_S2F_S2F_EEEvvEEEEvNT_6ParamsE,@function
        .size           _ZN7cutlass13device_kernelINS_4conv6kernel13ConvUniversalINS1_16ConvProblemShapeILNS1_8OperatorE0ELi3EEENS1_10collective14CollectiveConvINS1_47MainloopSm100TmaUmmaWarpSpecializedImplicitGemmILS5_0ELi26ELi3ELi1ELi2EN4cute5tupleIJNSA_1CILi2EEENSC_ILi1EEESE_EEEEENSB_IJNSC_ILi128EEESH_NSB_IJNSC_ILi32EEEEEEEEENS_6half_tESL_NSA_8TiledMMAINSA_8MMA_AtomIJNSA_26SM100_MMA_F16BF16_2x1SM_SSISL_SL_fLi128ELi128ELNSA_4UMMA5MajorE0ELSQ_0ELNSP_7ScaleInE0ELSR_0EEEEEENSA_6LayoutINSB_IJSE_SE_SE_EEENSB_IJNSC_ILi0EEESW_SW_EEEEENSB_IJNSA_10UnderscoreESZ_SZ_EEEEENS7_6detail27Sm100ImplicitGemmTileTraitsINSA_25SM100_TMA_2SM_LOAD_IM2COLENSA_14ComposedLayoutINSA_7SwizzleILi2ELi4ELi3EEENSA_18smem_ptr_flag_bitsILi16EEENSU_INSB_IJNSC_ILi8EEESI_EEENSB_IJSI_SE_EEEEEEEvEENS13_INSA_18SM100_TMA_2SM_LOADES1E_vEEEENS_8epilogue10collective18CollectiveEpilogueINS1J_23Sm100TmaWarpSpecializedILi4ELi2ELi16ELb1ELb0EEEJNSB_IJNSC_ILi64EEESH_SJ_EEENSB_IJNSU_IS1O_SE_EENSU_INSB_IJNSC_ILi16EEESD_EEENSB_IJSE_S1O_EEEEEEEESL_NSB_IJNSB_IJllllEEESE_SW_EEESL_S1X_NS1J_6fusion15FusionCallbacksIS1N_NS1Y_17LinearCombinationISL_fSL_fLNS_15FloatRoundStyleE2EEES1P_S1V_JEEENSA_5SM1004TMEM4LOAD26SM100_TMEM_LOAD_32dp32b16xENSA_20SM90_TMA_LOAD_IM2COLENS15_INS16_ILi1ELi4ELi3EEES19_NSU_INSB_IJS1A_S1R_EEENSB_IJS1R_SE_EEEEEEENSA_39AutoVectorizingCopyWithAssumedAlignmentILi128EEENSA_21SM90_TMA_STORE_IM2COLES2D_S2F_S2F_EEEvvEEEEvNT_6ParamsE,(.L_x_254 - _ZN7cutlass13device_kernelINS_4conv6kernel13ConvUniversalINS1_16ConvProblemShapeILNS1_8OperatorE0ELi3EEENS1_10collective14CollectiveConvINS1_47MainloopSm100TmaUmmaWarpSpecializedImplicitGemmILS5_0ELi26ELi3ELi1ELi2EN4cute5tupleIJNSA_1CILi2EEENSC_ILi1EEESE_EEEEENSB_IJNSC_ILi128EEESH_NSB_IJNSC_ILi32EEEEEEEEENS_6half_tESL_NSA_8TiledMMAINSA_8MMA_AtomIJNSA_26SM100_MMA_F16BF16_2x1SM_SSISL_SL_fLi128ELi128ELNSA_4UMMA5MajorE0ELSQ_0ELNSP_7ScaleInE0ELSR_0EEEEEENSA_6LayoutINSB_IJSE_SE_SE_EEENSB_IJNSC_ILi0EEESW_SW_EEEEENSB_IJNSA_10UnderscoreESZ_SZ_EEEEENS7_6detail27Sm100ImplicitGemmTileTraitsINSA_25SM100_TMA_2SM_LOAD_IM2COLENSA_14ComposedLayoutINSA_7SwizzleILi2ELi4ELi3EEENSA_18smem_ptr_flag_bitsILi16EEENSU_INSB_IJNSC_ILi8EEESI_EEENSB_IJSI_SE_EEEEEEEvEENS13_INSA_18SM100_TMA_2SM_LOADES1E_vEEEENS_8epilogue10collective18CollectiveEpilogueINS1J_23Sm100TmaWarpSpecializedILi4ELi2ELi16ELb1ELb0EEEJNSB_IJNSC_ILi64EEESH_SJ_EEENSB_IJNSU_IS1O_SE_EENSU_INSB_IJNSC_ILi16EEESD_EEENSB_IJSE_S1O_EEEEEEEESL_NSB_IJNSB_IJllllEEESE_SW_EEESL_S1X_NS1J_6fusion15FusionCallbacksIS1N_NS1Y_17LinearCombinationISL_fSL_fLNS_15FloatRoundStyleE2EEES1P_S1V_JEEENSA_5SM1004TMEM4LOAD26SM100_TMEM_LOAD_32dp32b16xENSA_20SM90_TMA_LOAD_IM2COLENS15_INS16_ILi1ELi4ELi3EEES19_NSU_INSB_IJS1A_S1R_EEENSB_IJS1R_SE_EEEEEEENSA_39AutoVectorizingCopyWithAssumedAlignmentILi128EEENSA_21SM90_TMA_STORE_IM2COLES2D_S2F_S2F_EEEvvEEEEvNT_6ParamsE)
        .other          _ZN7cutlass13device_kernelINS_4conv6kernel13ConvUniversalINS1_16ConvProblemShapeILNS1_8OperatorE0ELi3EEENS1_10collective14CollectiveConvINS1_47MainloopSm100TmaUmmaWarpSpecializedImplicitGemmILS5_0ELi26ELi3ELi1ELi2EN4cute5tupleIJNSA_1CILi2EEENSC_ILi1EEESE_EEEEENSB_IJNSC_ILi128EEESH_NSB_IJNSC_ILi32EEEEEEEEENS_6half_tESL_NSA_8TiledMMAINSA_8MMA_AtomIJNSA_26SM100_MMA_F16BF16_2x1SM_SSISL_SL_fLi128ELi128ELNSA_4UMMA5MajorE0ELSQ_0ELNSP_7ScaleInE0ELSR_0EEEEEENSA_6LayoutINSB_IJSE_SE_SE_EEENSB_IJNSC_ILi0EEESW_SW_EEEEENSB_IJNSA_10UnderscoreESZ_SZ_EEEEENS7_6detail27Sm100ImplicitGemmTileTraitsINSA_25SM100_TMA_2SM_LOAD_IM2COLENSA_14ComposedLayoutINSA_7SwizzleILi2ELi4ELi3EEENSA_18smem_ptr_flag_bitsILi16EEENSU_INSB_IJNSC_ILi8EEESI_EEENSB_IJSI_SE_EEEEEEEvEENS13_INSA_18SM100_TMA_2SM_LOADES1E_vEEEENS_8epilogue10collective18CollectiveEpilogueINS1J_23Sm100TmaWarpSpecializedILi4ELi2ELi16ELb1ELb0EEEJNSB_IJNSC_ILi64EEESH_SJ_EEENSB_IJNSU_IS1O_SE_EENSU_INSB_IJNSC_ILi16EEESD_EEENSB_IJSE_S1O_EEEEEEEESL_NSB_IJNSB_IJllllEEESE_SW_EEESL_S1X_NS1J_6fusion15FusionCallbacksIS1N_NS1Y_17LinearCombinationISL_fSL_fLNS_15FloatRoundStyleE2EEES1P_S1V_JEEENSA_5SM1004TMEM4LOAD26SM100_TMEM_LOAD_32dp32b16xENSA_20SM90_TMA_LOAD_IM2COLENS15_INS16_ILi1ELi4ELi3EEES19_NSU_INSB_IJS1A_S1R_EEENSB_IJS1R_SE_EEEEEEENSA_39AutoVectorizingCopyWithAssumedAlignmentILi128EEENSA_21SM90_TMA_STORE_IM2COLES2D_S2F_S2F_EEEvvEEEEvNT_6ParamsE,@"STO_CUDA_ENTRY STV_DEFAULT"
_ZN7cutlass13device_kernelINS_4conv6kernel13ConvUniversalINS1_16ConvProblemShapeILNS1_8OperatorE0ELi3EEENS1_10collective14CollectiveConvINS1_47MainloopSm100TmaUmmaWarpSpecializedImplicitGemmILS5_0ELi26ELi3ELi1ELi2EN4cute5tupleIJNSA_1CILi2EEENSC_ILi1EEESE_EEEEENSB_IJNSC_ILi128EEESH_NSB_IJNSC_ILi32EEEEEEEEENS_6half_tESL_NSA_8TiledMMAINSA_8MMA_AtomIJNSA_26SM100_MMA_F16BF16_2x1SM_SSISL_SL_fLi128ELi128ELNSA_4UMMA5MajorE0ELSQ_0ELNSP_7ScaleInE0ELSR_0EEEEEENSA_6LayoutINSB_IJSE_SE_SE_EEENSB_IJNSC_ILi0EEESW_SW_EEEEENSB_IJNSA_10UnderscoreESZ_SZ_EEEEENS7_6detail27Sm100ImplicitGemmTileTraitsINSA_25SM100_TMA_2SM_LOAD_IM2COLENSA_14ComposedLayoutINSA_7SwizzleILi2ELi4ELi3EEENSA_18smem_ptr_flag_bitsILi16EEENSU_INSB_IJNSC_ILi8EEESI_EEENSB_IJSI_SE_EEEEEEEvEENS13_INSA_18SM100_TMA_2SM_LOADES1E_vEEEENS_8epilogue10collective18CollectiveEpilogueINS1J_23Sm100TmaWarpSpecializedILi4ELi2ELi16ELb1ELb0EEEJNSB_IJNSC_ILi64EEESH_SJ_EEENSB_IJNSU_IS1O_SE_EENSU_INSB_IJNSC_ILi16EEESD_EEENSB_IJSE_S1O_EEEEEEEESL_NSB_IJNSB_IJllllEEESE_SW_EEESL_S1X_NS1J_6fusion15FusionCallbacksIS1N_NS1Y_17LinearCombinationISL_fSL_fLNS_15FloatRoundStyleE2EEES1P_S1V_JEEENSA_5SM1004TMEM4LOAD26SM100_TMEM_LOAD_32dp32b16xENSA_20SM90_TMA_LOAD_IM2COLENS15_INS16_ILi1ELi4ELi3EEES19_NSU_INSB_IJS1A_S1R_EEENSB_IJS1R_SE_EEEEEEENSA_39AutoVectorizingCopyWithAssumedAlignmentILi128EEENSA_21SM90_TMA_STORE_IM2COLES2D_S2F_S2F_EEEvvEEEEvNT_6ParamsE:
[----:B------:R-:W1:Y:S01]  /*0000*/  LDC R1, c[0x0][0x37c] ;  /* 0x0000df00ff017b82 */ /* 0x000e620000000800 */
[----:B------:R-:W2:Y:S01]  /*0010*/  S2R R55, SR_TID.X ;  /* 0x0000000000377919 */ /* 0x000ea20000002100 */
[----:B------:R-:W3:Y:S06]  /*0020*/  LDCU.64 UR8, c[0x0][0x990] ;  /* 0x00013200ff0877ac */ /* 0x000eec0008000a00 */
[----:B------:R-:W4:Y:S01]  /*0030*/  S2UR UR4, SR_CgaCtaId ;  /* 0x00000000000479c3 */ /* 0x000f220000008800 */
[----:B-1----:R-:W-:Y:S01]  /*0040*/  VIADD R1, R1, 0xfffffff8 ;  /* 0xfffffff801017836 */ /* 0x002fe20000000000 */
[----:B------:R-:W-:-:S02]  /*0050*/  PRMT R45, RZ, 0x7610, R45 ;  /* 0x00007610ff2d7816 */ /* 0x000fc4000000002d */
[----:B------:R-:W-:Y:S02]  /*0060*/  ELECT P1, URZ, PT ;  /* 0x0000000000ff782f */ /* 0x000fe40003820000 */
[----:B------:R-:W-:Y:S01]  /*0070*/  R2UR UR43, R1 ;  /* 0x00000000012b72ca */ /* 0x000fe200000e0000 */
[----:B---3--:R-:W-:-:S04]  /*0080*/  UISETP.NE.U32.AND UP0, UPT, UR8, URZ, UPT ;  /* 0x000000ff0800728c */ /* 0x008fc8000bf05070 */
[----:B------:R-:W-:Y:S02]  /*0090*/  UISETP.NE.AND.EX UP0, UPT, UR9, URZ, UPT, UP0 ;  /* 0x000000ff0900728c */ /* 0x000fe4000bf05300 */
[----:B----4-:R-:W-:Y:S02]  /*00a0*/  ULOP3.LUT UR31, UR4, 0x1, URZ, 0xc0, !UPT ;  /* 0x00000001041f7892 */ /* 0x010fe4000f8ec0ff */
[----:B------:R-:W-:Y:S01]  /*00b0*/  ULOP3.LUT UR30, UR4, 0x1, URZ, 0x3c, !UPT ;  /* 0x00000001041e7892 */ /* 0x000fe2000f8e3cff */
[----:B--2---:R-:W-:-:S05]  /*00c0*/  SHF.R.U32.HI R46, RZ, 0x5, R55 ;  /* 0x00000005ff2e7819 */ /* 0x004fca0000011637 */
[----:B------:R-:W1:Y:S02]  /*00d0*/  SHFL.IDX PT, R0, R46, RZ, 0x1f ;  /* 0x00001fff2e007589 */ /* 0x000e6400000e0000 */
[----:B-1----:R-:W-:Y:S01]  /*00e0*/  R2UR UR18, R0 ;  /* 0x00000000001272ca */ /* 0x002fe200000e0000 */
[----:B------:R-:W-:-:S14]  /*00f0*/  BRA.U UP0, `(.L_x_0) ;  /* 0x0000000100307547 */ /* 0x000fdc000b800000 */
[----:B------:R-:W1:Y:S02]  /*0100*/  LDCU.64 UR4, c[0x0][0x988] ;  /* 0x00013100ff0477ac */ /* 0x000e640008000a00 */
[----:B-1----:R-:W-:-:S04]  /*0110*/  UISETP.NE.U32.AND UP0, UPT, UR4, URZ, UPT ;  /* 0x000000ff0400728c */ /* 0x002fc8000bf05070 */
[----:B------:R-:W-:-:S09]  /*0120*/  UISETP.NE.AND.EX UP0, UPT, UR5, URZ, UPT, UP0 ;  /* 0x000000ff0500728c */ /* 0x000fd2000bf05300 */
[----:B------:R-:W-:Y:S05]  /*0130*/  BRA.U !UP0, `(.L_x_1) ;  /* 0x0000000108147547 */ /* 0x000fea000b800000 */
[----:B------:R-:W1:Y:S01]  /*0140*/  LDC.64 R2, c[0x0][0x988] ;  /* 0x00026200ff027b82 */ /* 0x000e620000000a00 */
[----:B------:R-:W1:Y:S02]  /*0150*/  LDCU.64 UR4, c[0x0][0x358] ;  /* 0x00006b00ff0477ac */ /* 0x000e640008000a00 */
[----:B-1----:R1:W5:Y:S01]  /*0160*/  LDG.E R27, desc[UR4][R2.64] ;  /* 0x00000004021b7981 */ /* 0x002362000c1e1900 */
[----:B------:R-:W-:Y:S01]  /*0170*/  HFMA2 R45, -RZ, RZ, 0, 5.9604644775390625e-08 ;  /* 0x00000001ff2d7431 */ /* 0x000fe200000001ff */
[----:B------:R-:W-:Y:S05]  /*0180*/  BRA `(.L_x_0) ;  /* 0x00000000000c7947 */ /* 0x000fea0003800000 */
.L_x_1:
[----:B------:R-:W1:Y:S01]  /*0190*/  LDCU UR4, c[0x0][0x980] ;  /* 0x00013000ff0477ac */ /* 0x000e620008000800 */
[----:B------:R-:W-:Y:S01]  /*01a0*/  HFMA2 R45, -RZ, RZ, 0, 5.9604644775390625e-08 ;  /* 0x00000001ff2d7431 */ /* 0x000fe200000001ff */
[----:B-1----:R-:W-:-:S07]  /*01b0*/  MOV R27, UR4 ;  /* 0x00000004001b7c02 */ /* 0x002fce0008000f00 */
.L_x_0:
[----:B------:R-:W2:Y:S02]  /*01c0*/  LDCU.64 UR4, c[0x0][0x9b0] ;  /* 0x00013600ff0477ac */ /* 0x000ea40008000a00 */
[----:B--2---:R-:W-:-:S04]  /*01d0*/  UISETP.NE.U32.AND UP0, UPT, UR4, URZ, UPT ;  /* 0x000000ff0400728c */ /* 0x004fc8000bf05070 */
[----:B------:R-:W-:-:S09]  /*01e0*/  UISETP.NE.AND.EX UP0, UPT, UR5, URZ, UPT, UP0 ;  /* 0x000000ff0500728c */ /* 0x000fd2000bf05300 */
[----:B------:R-:W-:Y:S05]  /*01f0*/  BRA.U UP0, `(.L_x_2) ;  /* 0x0000000100287547 */ /* 0x000fea000b800000 */
[----:B------:R-:W2:Y:S02]  /*0200*/  LDCU.64 UR4, c[0x0][0x9a8] ;  /* 0x00013500ff0477ac */ /* 0x000ea40008000a00 */
[----:B--2---:R-:W-:-:S04]  /*0210*/  UISETP.NE.U32.AND UP0, UPT, UR4, URZ, UPT ;  /* 0x000000ff0400728c */ /* 0x004fc8000bf05070 */
[----:B------:R-:W-:-:S09]  /*0220*/  UISETP.NE.AND.EX UP0, UPT, UR5, URZ, UPT, UP0 ;  /* 0x000000ff0500728c */ /* 0x000fd2000bf05300 */
[----:B------:R-:W-:Y:S05]  /*0230*/  BRA.U !UP0, `(.L_x_3) ;  /* 0x0000000108107547 */ /* 0x000fea000b800000 */
[----:B------:R-:W2:Y:S01]  /*0240*/  LDC.64 R24, c[0x0][0x9a8] ;  /* 0x00026a00ff187b82 */ /* 0x000ea20000000a00 */
[----:B------:R-:W2:Y:S02]  /*0250*/  LDCU.64 UR4, c[0x0][0x358] ;  /* 0x00006b00ff0477ac */ /* 0x000ea40008000a00 */
[----:B--2---:R2:W5:Y:S01]  /*0260*/  LDG.E R24, desc[UR4][R24.64] ;  /* 0x0000000418187981 */ /* 0x004562000c1e1900 */
[----:B------:R-:W-:Y:S05]  /*0270*/  BRA `(.L_x_2) ;  /* 0x0000000000087947 */ /* 0x000fea0003800000 */
.L_x_3:
[----:B------:R-:W2:Y:S02]  /*0280*/  LDCU UR4, c[0x0][0x9a0] ;  /* 0x00013400ff0477ac */ /* 0x000ea40008000800 */
[----:B--2---:R-:W-:Y:S02]  /*0290*/  MOV R24, UR4 ;  /* 0x0000000400187c02 */ /* 0x004fe40008000f00 */
.L_x_2:
[----:B------:R-:W-:Y:S01]  /*02a0*/  IMAD.U32 R0, RZ, RZ, UR18 ;  /* 0x00000012ff007e24 */ /* 0x000fe2000f8e00ff */
[----:B------:R-:W-:Y:S04]  /*02b0*/  BSSY.RECONVERGENT B0, `(.L_x_4) ;  /* 0x000000c000007945 */ /* 0x000fe80003800200 */
[C---:B------:R-:W-:Y:S02]  /*02c0*/  ISETP.NE.OR P2, PT, R0.reuse, 0x1, !P1 ;  /* 0x000000010000780c */ /* 0x040fe40004f45670 */
[----:B------:R-:W-:-:S11]  /*02d0*/  ISETP.NE.OR P0, PT, R0, 0x3, !P1 ;  /* 0x000000030000780c */ /* 0x000fd60004f05670 */
[----:B------:R-:W-:Y:S05]  /*02e0*/  @P2 BRA `(.L_x_5) ;  /* 0x0000000000202947 */ /* 0x000fea0003800000 */
[----:B------:R-:W3:Y:S02]  /*02f0*/  LDCU.64 UR4, c[0x0][0x348] ;  /* 0x00006900ff0477ac */ /* 0x000ee40008000a00 */
[----:B---3--:R-:W-:Y:S02]  /*0300*/  UIADD3 UR6, UP1, UPT, UR4, 0x80, URZ ;  /* 0x0000008004067890 */ /* 0x008fe4000ff3e0ff */
[----:B------:R-:W-:Y:S02]  /*0310*/  UIADD3 UR4, UP0, UPT, UR4, 0x200, URZ ;  /* 0x0000020004047890 */ /* 0x000fe4000ff1e0ff */
[----:B------:R-:W-:Y:S02]  /*0320*/  UIADD3.X UR7, UPT, UPT, URZ, UR5, URZ, UP1, !UPT ;  /* 0x00000005ff077290 */ /* 0x000fe40008ffe4ff */
[----:B------:R-:W-:-:S07]  /*0330*/  UIADD3.X UR5, UPT, UPT, URZ, UR5, URZ, UP0, !UPT ;  /* 0x00000005ff057290 */ /* 0x000fce00087fe4ff */
[----:B------:R3:W-:Y:S02]  /*0340*/  UTMACCTL.PF [UR6] ;  /* 0x00000000060079b9 */ /* 0x0007e40008040000 */
[----:B------:R3:W-:Y:S02]  /*0350*/  UTMACCTL.PF [UR4] ;  /* 0x00000000040079b9 */ /* 0x0007e40008040000 */
[----:B---3--:R-:W-:Y:S01]  /*0360*/  NOP ;  /* 0x0000000000007918 */ /* 0x008fe20000000000 */
.L_x_5:
[----:B------:R-:W-:Y:S05]  /*0370*/  BSYNC.RECONVERGENT B0 ;  /* 0x0000000000007941 */ /* 0x000fea0003800200 */
.L_x_4:
[----:B------:R-:W-:Y:S04]  /*0380*/  BSSY.RECONVERGENT B0, `(.L_x_6) ;  /* 0x000000a000007945 */ /* 0x000fe80003800200 */
        /* <DEDUP_REMOVED lines=9> */
.L_x_7:
[----:B------:R-:W-:Y:S05]  /*0420*/  BSYNC.RECONVERGENT B0 ;  /* 0x0000000000007941 */ /* 0x000fea0003800200 */
.L_x_6:
[----:B------:R-:W3:Y:S01]  /*0430*/  LDCU.64 UR4, c[0x0][0x988] ;  /* 0x00013100ff0477ac */ /* 0x000ee20008000a00 */
[----:B------:R-:W-:Y:S02]  /*0440*/  UISETP.EQ.U32.AND UP2, UPT, UR8, URZ, UPT ;  /* 0x000000ff0800728c */ /* 0x000fe4000bf42070 */
[----:B------:R-:W-:Y:S02]  /*0450*/  UPLOP3.LUT UP3, UPT, UPT, UPT, UPT, 0x80, 0x8 ;  /* 0x000000000008789c */ /* 0x000fe40003f6f070 */
[----:B---3--:R-:W-:-:S04]  /*0460*/  UISETP.NE.U32.AND UP0, UPT, UR4, URZ, UPT ;  /* 0x000000ff0400728c */ /* 0x008fc8000bf05070 */
[----:B------:R-:W-:-:S04]  /*0470*/  UISETP.NE.AND.EX UP1, UPT, UR5, URZ, UPT, UP0 ;  /* 0x000000ff0500728c */ /* 0x000fc8000bf25300 */
[----:B------:R-:W-:-:S04]  /*0480*/  UISETP.EQ.OR.EX UP4, UPT, UR9, URZ, !UP1, UP2 ;  /* 0x000000ff0900728c */ /* 0x000fc8000cf82720 */
[----:B------:R-:W-:-:S06]  /*0490*/  UP2UR UR4, UPR, URZ, 0x10 ;  /* 0x00000010ff047883 */ /* 0x000fcc0008000000 */
[----:B------:R-:W-:Y:S01]  /*04a0*/  MOV R49, UR4 ;  /* 0x0000000400317c02 */ /* 0x000fe20008000f00 */
[----:B------:R-:W-:Y:S06]  /*04b0*/  BRA.U !UP4, `(.L_x_8) ;  /* 0x000000010c207547 */ /* 0x000fec000b800000 */
[----:B------:R-:W-:Y:S01]  /*04c0*/  UISETP.NE.U32.AND UP2, UPT, UR8, URZ, UPT ;  /* 0x000000ff0800728c */ /* 0x000fe2000bf45070 */
[----:B-----5:R-:W-:Y:S01]  /*04d0*/  FSETP.NEU.AND P0, PT, R27, RZ, PT ;  /* 0x000000ff1b00720b */ /* 0x020fe20003f0d000 */
[----:B------:R-:W-:Y:S02]  /*04e0*/  USEL UR4, URZ, 0xffffffff, UP1 ;  /* 0xffffffffff047887 */ /* 0x000fe40008800000 */
[----:B------:R-:W-:-:S10]  /*04f0*/  UISETP.NE.AND.EX UP2, UPT, UR9, URZ, UPT, UP2 ;  /* 0x000000ff0900728c */ /* 0x000fd4000bf45320 */
[----:B------:R-:W-:Y:S01]  /*0500*/  VOTEU.ANY UP0, P0 ;  /* 0x0000000000ff7886 */ /* 0x000fe20000000100 */
[----:B------:R-:W-:-:S04]  /*0510*/  @!UP2 USEL UR4, URZ, 0xffffffff, UP0 ;  /* 0xffffffffff04a887 */ /* 0x000fc80008000000 */
[----:B------:R-:W-:-:S04]  /*0520*/  ULOP3.LUT UR4, UR4, 0x1, URZ, 0xc0, !UPT ;  /* 0x0000000104047892 */ /* 0x000fc8000f8ec0ff */
[----:B------:R-:W-:-:S11]  /*0530*/  UISETP.NE.U32.AND UP3, UPT, UR4, 0x1, UPT ;  /* 0x000000010400788c */ /* 0x000fd6000bf65070 */
.L_x_8:
[----:B------:R-:W3:Y:S01]  /*0540*/  SHFL.IDX PT, R0, R46, RZ, 0x1f ;  /* 0x00001fff2e007589 */ /* 0x000ee200000e0000 */
[----:B------:R-:W-:Y:S02]  /*0550*/  UISETP.NE.AND UP5, UPT, UR18, 0x2, UPT ;  /* 0x000000021200788c */ /* 0x000fe4000bfa5270 */
[----:B------:R-:W-:Y:S02]  /*0560*/  UISETP.NE.AND UP0, UPT, UR18, 0x2, UPT ;  /* 0x000000021200788c */ /* 0x000fe4000bf05270 */
[----:B------:R-:W-:Y:S02]  /*0570*/  UISETP.NE.OR UP2, UPT, UR31, URZ, UP5 ;  /* 0x000000ff1f00728c */ /* 0x000fe4000af45670 */
[----:B------:R-:W-:-:S04]  /*0580*/  USEL UR69, URZ, 0x1, UP0 ;  /* 0x00000001ff457887 */ /* 0x000fc80008000000 */
[----:B------:R-:W-:Y:S02]  /*0590*/  PLOP3.LUT P3, PT, P1, PT, UP2, 0xae, 0xea ;  /* 0x0000000000ea781c */ /* 0x000fe40000f6f52e */
[----:B---3--:R-:W-:-:S13]  /*05a0*/  ISETP.NE.AND P0, PT, R0, RZ, PT ;  /* 0x000000ff0000720c */ /* 0x008fda0003f05270 */
[----:B------:R-:W-:Y:S05]  /*05b0*/  @P0 BRA `(.L_x_9) ;  /* 0x0000000400040947 */ /* 0x000fea0003800000 */
[----:B------:R-:W-:Y:S01]  /*05c0*/  ELECT P0, URZ, PT ;  /* 0x0000000000ff782f */ /* 0x000fe20003800000 */
[----:B------:R-:W-:-:S12]  /*05d0*/  BSSY.RECONVERGENT B0, `(.L_x_9) ;  /* 0x000003f000007945 */ /* 0x000fd80003800200 */
[----:B------:R-:W-:Y:S05]  /*05e0*/  @!P0 BRA `(.L_x_10) ;  /* 0x0000000000f48947 */ /* 0x000fea0003800000 */
[----:B------:R-:W3:Y:S01]  /*05f0*/  S2UR UR5, SR_CgaCtaId ;  /* 0x00000000000579c3 */ /* 0x000ee20000008800 */
[----:B------:R-:W-:Y:S01]  /*0600*/  UMOV UR4, 0x400 ;  /* 0x0000040000047882 */ /* 0x000fe20000000000 */
[----:B------:R-:W-:Y:S02]  /*0610*/  UMOV UR6, 0x1 ;  /* 0x0000000100067882 */ /* 0x000fe40000000000 */
[----:B------:R-:W-:-:S04]  /*0620*/  UIADD3 UR6, UPT, UPT, -UR6, 0x100000, URZ ;  /* 0x0010000006067890 */ /* 0x000fc8000fffe1ff */
[----:B------:R-:W-:Y:S02]  /*0630*/  USHF.L.U32 UR7, UR6, 0xb, URZ ;  /* 0x0000000b06077899 */ /* 0x000fe400080006ff */
[----:B------:R-:W-:Y:S02]  /*0640*/  USHF.L.U32 UR6, UR6, 0x1, URZ ;  /* 0x0000000106067899 */ /* 0x000fe400080006ff */
[----:B---3--:R-:W-:Y:S01]  /*0650*/  ULEA UR4, UR5, UR4, 0x18 ;  /* 0x0000000405047291 */ /* 0x008fe2000f8ec0ff */
[----:B------:R-:W3:Y:S11]  /*0660*/  FENCE.VIEW.ASYNC.S ;  /* 0x00000000000073c6 */ /* 0x000ef60000000000 */
[----:B---3--:R3:W4:Y:S01]  /*0670*/  SYNCS.EXCH.64 URZ, [UR4], UR6 ;  /* 0x0000000604ff75b2 */ /* 0x0087220008000100 */
[----:B------:R3:W1:Y:S01]  /*0680*/  SYNCS.EXCH.64 URZ, [UR4+0xd0], UR6 ;  /* 0x0000d00604ff75b2 */ /* 0x0006620008000100 */
        /* <DEDUP_REMOVED lines=49> */
[----:B------:R3:W1:Y:S02]  /*09a0*/  SYNCS.EXCH.64 URZ, [UR4+0x198], UR6 ;  /* 0x0001980604ff75b2 */ /* 0x0006640008000100 */
[----:B---34-:R-:W-:Y:S01]  /*09b0*/  NOP ;  /* 0x0000000000007918 */ /* 0x018fe20000000000 */
.L_x_10:
[----:B------:R-:W-:Y:S05]  /*09c0*/  BSYNC.RECONVERGENT B0 ;  /* 0x0000000000007941 */ /* 0x000fea0003800200 */
.L_x_9:
[----:B------:R-:W3:Y:S01]  /*09d0*/  SHFL.IDX PT, R0, R46, RZ, 0x1f ;  /* 0x00001fff2e007589 */ /* 0x000ee200000e0000 */
[----:B------:R-:W-:Y:S01]  /*09e0*/  NOP ;  /* 0x0000000000007918 */ /* 0x000fe20000000000 */
[----:B---3--:R-:W-:-:S13]  /*09f0*/  ISETP.NE.AND P0, PT, R0, 0x1, PT ;  /* 0x000000010000780c */ /* 0x008fda0003f05270 */
[----:B------:R-:W-:Y:S05]  /*0a00*/  @P0 BRA `(.L_x_11) ;  /* 0x0000000000580947 */ /* 0x000fea0003800000 */
[----:B------:R-:W3:Y:S01]  /*0a10*/  S2UR UR5, SR_CgaCtaId ;  /* 0x00000000000579c3 */ /* 0x000ee20000008800 */
[----:B------:R-:W-:Y:S01]  /*0a20*/  UMOV UR4, 0x400 ;  /* 0x0000040000047882 */ /* 0x000fe20000000000 */
[----:B------:R-:W-:Y:S01]  /*0a30*/  UMOV UR8, 0x20 ;  /* 0x0000002000087882 */ /* 0x000fe20000000000 */
[----:B------:R-:W-:Y:S01]  /*0a40*/  UMOV UR6, 0x80 ;  /* 0x0000008000067882 */ /* 0x000fe20000000000 */
[----:B------:R-:W-:-:S04]  /*0a50*/  UIADD3 UR8, UPT, UPT, -UR8, 0x100000, URZ ;  /* 0x0010000008087890 */ /* 0x000fc8000fffe1ff */
[----:B------:R-:W-:Y:S02]  /*0a60*/  USHF.L.U32 UR9, UR8, 0xb, URZ ;  /* 0x0000000b08097899 */ /* 0x000fe400080006ff */
[----:B------:R-:W-:Y:S02]  /*0a70*/  USHF.L.U32 UR8, UR8, 0x1, URZ ;  /* 0x0000000108087899 */ /* 0x000fe400080006ff */
[----:B------:R-:W-:-:S04]  /*0a80*/  UIADD3 UR6, UPT, UPT, -UR6, 0x100000, URZ ;  /* 0x0010000006067890 */ /* 0x000fc8000fffe1ff */
[----:B------:R-:W-:Y:S02]  /*0a90*/  USHF.L.U32 UR7, UR6, 0xb, URZ ;  /* 0x0000000b06077899 */ /* 0x000fe400080006ff */
[----:B------:R-:W-:Y:S01]  /*0aa0*/  USHF.L.U32 UR6, UR6, 0x1, URZ ;  /* 0x0000000106067899 */ /* 0x000fe200080006ff */
[----:B------:R-:W-:Y:S01]  /*0ab0*/  ELECT P0, URZ, PT ;  /* 0x0000000000ff782f */ /* 0x000fe20003800000 */
[----:B---3--:R-:W-:Y:S01]  /*0ac0*/  ULEA UR4, UR5, UR4, 0x18 ;  /* 0x0000000405047291 */ /* 0x008fe2000f8ec0ff */
[----:B------:R-:W3:Y:S11]  /*0ad0*/  FENCE.VIEW.ASYNC.S ;  /* 0x00000000000073c6 */ /* 0x000ef60000000000 */
[----:B---3--:R3:W4:Y:S01]  /*0ae0*/  SYNCS.EXCH.64 URZ, [UR4+0x1a0], UR8 ;  /* 0x0001a00804ff75b2 */ /* 0x0087220008000100 */
[----:B------:R3:W1:Y:S01]  /*0af0*/  SYNCS.EXCH.64 URZ, [UR4+0x1c0], UR6 ;  /* 0x0001c00604ff75b2 */ /* 0x0006620008000100 */
[----:B------:R3:W1:Y:S01]  /*0b00*/  SYNCS.EXCH.64 URZ, [UR4+0x1a8], UR8 ;  /* 0x0001a80804ff75b2 */ /* 0x0006620008000100 */
[----:B------:R3:W1:Y:S01]  /*0b10*/  SYNCS.EXCH.64 URZ, [UR4+0x1c8], UR6 ;  /* 0x0001c80604ff75b2 */ /* 0x0006620008000100 */
[----:B------:R3:W1:Y:S01]  /*0b20*/  SYNCS.EXCH.64 URZ, [UR4+0x1b0], UR8 ;  /* 0x0001b00804ff75b2 */ /* 0x0006620008000100 */
[----:B------:R3:W1:Y:S01]  /*0b30*/  SYNCS.EXCH.64 URZ, [UR4+0x1d0], UR6 ;  /* 0x0001d00604ff75b2 */ /* 0x0006620008000100 */
[----:B------:R3:W1:Y:S01]  /*0b40*/  SYNCS.EXCH.64 URZ, [UR4+0x1b8], UR8 ;  /* 0x0001b80804ff75b2 */ /* 0x0006620008000100 */
[----:B------:R3:W1:Y:S01]  /*0b50*/  SYNCS.EXCH.64 URZ, [UR4+0x1d8], UR6 ;  /* 0x0001d80604ff75b2 */ /* 0x0006620008000100 */
[----:B------:R-:W-:Y:S01]  /*0b60*/  NOP ;  /* 0x0000000000007918 */ /* 0x000fe20000000000 */
.L_x_11:
[----:B------:R-:W2:Y:S01]  /*0b70*/  SHFL.IDX PT, R0, R46, RZ, 0x1f ;  /* 0x00001fff2e007589 */ /* 0x000ea200000e0000 */
[----:B------:R-:W-:Y:S01]  /*0b80*/  NOP ;  /* 0x0000000000007918 */ /* 0x000fe20000000000 */
[----:B--2---:R-:W-:-:S13]  /*0b90*/  ISETP.NE.AND P0, PT, R0, 0x3, PT ;  /* 0x000000030000780c */ /* 0x004fda0003f05270 */
[----:B------:R-:W-:Y:S05]  /*0ba0*/  @P0 BRA `(.L_x_12) ;  /* 0x0000000000300947 */ /* 0x000fea0003800000 */
[----:B------:R-:W2:Y:S01]  /*0bb0*/  S2UR UR5, SR_CgaCtaId ;  /* 0x00000000000579c3 */ /* 0x000ea20000008800 */
[----:B---3--:R-:W-:Y:S01]  /*0bc0*/  UMOV UR4, 0x400 ;  /* 0x0000040000047882 */ /* 0x008fe20000000000 */
[----:B------:R-:W-:Y:S01]  /*0bd0*/  UMOV UR6, 0x20 ;  /* 0x0000002000067882 */ /* 0x000fe20000000000 */
[----:B------:R-:W-:Y:S01]  /*0be0*/  ELECT P0, URZ, PT ;  /* 0x0000000000ff782f */ /* 0x000fe20003800000 */
[----:B------:R-:W-:-:S04]  /*0bf0*/  UIADD3 UR6, UPT, UPT, -UR6, 0x100000, URZ ;  /* 0x0010000006067890 */ /* 0x000fc8000fffe1ff */
[----:B------:R-:W-:Y:S02]  /*0c00*/  USHF.L.U32 UR7, UR6, 0xb, URZ ;  /* 0x0000000b06077899 */ /* 0x000fe400080006ff */
[----:B------:R-:W-:Y:S02]  /*0c10*/  USHF.L.U32 UR6, UR6, 0x1, URZ ;  /* 0x0000000106067899 */ /* 0x000fe400080006ff */
[----:B--2---:R-:W-:Y:S01]  /*0c20*/  ULEA UR4, UR5, UR4, 0x18 ;  /* 0x0000000405047291 */ /* 0x004fe2000f8ec0ff */
[----:B------:R-:W2:Y:S11]  /*0c30*/  FENCE.VIEW.ASYNC.S ;  /* 0x00000000000073c6 */ /* 0x000eb60000000000 */
[----:B--2---:R2:W3:Y:S01]  /*0c40*/  SYNCS.EXCH.64 URZ, [UR4+0x1e0], UR6 ;  /* 0x0001e00604ff75b2 */ /* 0x0044e20008000100 */
[----:B------:R2:W1:Y:S01]  /*0c50*/  SYNCS.EXCH.64 URZ, [UR4+0x1e8], UR6 ;  /* 0x0001e80604ff75b2 */ /* 0x0004620008000100 */
[----:B------:R-:W-:Y:S01]  /*0c60*/  NOP ;  /* 0x0000000000007918 */ /* 0x000fe20000000000 */
.L_x_12:
[----:B------:R-:W4:Y:S01]  /*0c70*/  SHFL.IDX PT, R0, R46, RZ, 0x1f ;  /* 0x00001fff2e007589 */ /* 0x000f2200000e0000 */
[----:B------:R-:W-:Y:S01]  /*0c80*/  NOP ;  /* 0x0000000000007918 */ /* 0x000fe20000000000 */
[----:B----4-:R-:W-:-:S13]  /*0c90*/  ISETP.NE.AND P0, PT, R0, 0x4, PT ;  /* 0x000000040000780c */ /* 0x010fda0003f05270 */
[----:B------:R-:W-:Y:S05]  /*0ca0*/  @P0 BRA `(.L_x_13) ;  /* 0x0000000000440947 */ /* 0x000fea0003800000 */
[----:B------:R-:W4:Y:S01]  /*0cb0*/  S2UR UR5, SR_CgaCtaId ;  /* 0x00000000000579c3 */ /* 0x000f220000008800 */
[----:B--23--:R-:W-:Y:S01]  /*0cc0*/  UMOV UR4, 0x1e0 ;  /* 0x000001e000047882 */ /* 0x00cfe20000000000 */
[----:B------:R-:W-:Y:S01]  /*0cd0*/  UMOV UR6, 0x400 ;  /* 0x0000040000067882 */ /* 0x000fe20000000000 */
[----:B------:R-:W-:Y:S01]  /*0ce0*/  USEL UR4, UR4, 0x1a0, UP3 ;  /* 0x000001a004047887 */ /* 0x000fe20009800000 */
[----:B------:R-:W-:Y:S01]  /*0cf0*/  UMOV UR8, 0x1 ;  /* 0x0000000100087882 */ /* 0x000fe20000000000 */
[----:B------:R-:W-:Y:S01]  /*0d00*/  ELECT P0, URZ, PT ;  /* 0x0000000000ff782f */ /* 0x000fe20003800000 */
[----:B------:R-:W-:-:S04]  /*0d10*/  UIADD3 UR8, UPT, UPT, -UR8, 0x100000, URZ ;  /* 0x0010000008087890 */ /* 0x000fc8000fffe1ff */
[----:B------:R-:W-:Y:S02]  /*0d20*/  USHF.L.U32 UR9, UR8, 0xb, URZ ;  /* 0x0000000b08097899 */ /* 0x000fe400080006ff */
[----:B------:R-:W-:Y:S02]  /*0d30*/  USHF.L.U32 UR8, UR8, 0x1, URZ ;  /* 0x0000000108087899 */ /* 0x000fe400080006ff */
[----:B----4-:R-:W-:Y:S02]  /*0d40*/  ULEA UR6, UR5, UR6, 0x18 ;  /* 0x0000000605067291 */ /* 0x010fe4000f8ec0ff */
[----:B------:R-:W-:-:S04]  /*0d50*/  UIADD3 UR4, UPT, UPT, -UR4, 0x100000, URZ ;  /* 0x0010000004047890 */ /* 0x000fc8000fffe1ff */
[----:B------:R-:W-:Y:S02]  /*0d60*/  USHF.L.U32 UR5, UR4, 0xb, URZ ;  /* 0x0000000b04057899 */ /* 0x000fe400080006ff */
[----:B------:R-:W-:Y:S01]  /*0d70*/  USHF.L.U32 UR4, UR4, 0x1, URZ ;  /* 0x0000000104047899 */ /* 0x000fe200080006ff */
[----:B------:R-:W2:Y:S03]  /*0d80*/  FENCE.VIEW.ASYNC.S ;  /* 0x00000000000073c6 */ /* 0x000ea60000000000 */
[----:B--2---:R4:W2:Y:S08]  /*0d90*/  SYNCS.EXCH.64 URZ, [UR6+0x1f0], UR8 ;  /* 0x0001f00806ff75b2 */ /* 0x0048b00008000100 */
[----:B------:R4:W3:Y:S02]  /*0da0*/  SYNCS.EXCH.64 URZ, [UR6+0x1f8], UR4 ;  /* 0x0001f80406ff75b2 */ /* 0x0008e40008000100 */
[----:B----4-:R-:W-:Y:S01]  /*0db0*/  NOP ;  /* 0x0000000000007918 */ /* 0x010fe20000000000 */
.L_x_13:
[----:B------:R-:W4:Y:S01]  /*0dc0*/  SHFL.IDX PT, R0, R46, RZ, 0x1f ;  /* 0x00001fff2e007589 */ /* 0x000f2200000e0000 */
[----:B------:R-:W-:Y:S01]  /*0dd0*/  ISETP.NE.OR P1, PT, RZ, UR18, !P1 ;  /* 0x00000012ff007c0c */ /* 0x000fe2000cf25670 */
[----:B------:R-:W-:Y:S01]  /*0de0*/  NOP ;  /* 0x0000000000007918 */ /* 0x000fe20000000000 */
[----:B----4-:R-:W-:-:S13]  /*0df0*/  ISETP.NE.AND P0, PT, R0, 0x5, PT ;  /* 0x000000050000780c */ /* 0x010fda0003f05270 */
[----:B------:R-:W-:Y:S05]  /*0e00*/  @P0 BRA `(.L_x_14) ;  /* 0x0000000000480947 */ /* 0x000fea0003800000 */
[----:B------:R-:W4:Y:S01]  /*0e10*/  S2UR UR5, SR_CgaCtaId ;  /* 0x00000000000579c3 */ /* 0x000f220000008800 */
[----:B--23--:R-:W-:Y:S01]  /*0e20*/  UMOV UR4, 0x400 ;  /* 0x0000040000047882 */ /* 0x00cfe20000000000 */
        /* <DEDUP_REMOVED lines=9> */
[----:B----4-:R-:W-:Y:S01]  /*0ec0*/  ULEA UR4, UR5, UR4, 0x18 ;  /* 0x0000000405047291 */ /* 0x010fe2000f8ec0ff */
[----:B------:R-:W2:Y:S11]  /*0ed0*/  FENCE.VIEW.ASYNC.S ;  /* 0x00000000000073c6 */ /* 0x000eb60000000000 */
[----:B--2---:R4:W2:Y:S01]  /*0ee0*/  SYNCS.EXCH.64 URZ, [UR4+0x200], UR6 ;  /* 0x0002000604ff75b2 */ /* 0x0048a20008000100 */
[----:B------:R4:W3:Y:S01]  /*0ef0*/  SYNCS.EXCH.64 URZ, [UR4+0x210], UR8 ;  /* 0x0002100804ff75b2 */ /* 0x0008e20008000100 */
[----:B------:R4:W1:Y:S01]  /*0f00*/  SYNCS.EXCH.64 URZ, [UR4+0x208], UR6 ;  /* 0x0002080604ff75b2 */ /* 0x0008620008000100 */
[----:B------:R4:W1:Y:S02]  /*0f10*/  SYNCS.EXCH.64 URZ, [UR4+0x218], UR8 ;  /* 0x0002180804ff75b2 */ /* 0x0008640008000100 */
[----:B----4-:R-:W-:Y:S01]  /*0f20*/  NOP ;  /* 0x0000000000007918 */ /* 0x010fe20000000000 */
.L_x_14:
[----:B--23--:R-:W2:Y:S01]  /*0f30*/  S2UR UR7, SR_CgaCtaId ;  /* 0x00000000000779c3 */ /* 0x00cea20000008800 */
[----:B------:R-:W-:Y:S01]  /*0f40*/  VOTEU.ALL UP0, P1 ;  /* 0x0000000000ff7886 */ /* 0x000fe20000800000 */
[----:B------:R-:W-:Y:S01]  /*0f50*/  UMOV UR4, 0x20 ;  /* 0x0000002000047882 */ /* 0x000fe20000000000 */
[----:B------:R-:W-:Y:S01]  /*0f60*/  NOP ;  /* 0x0000000000007918 */ /* 0x000fe20000000000 */
[----:B-1----:R-:W-:Y:S01]  /*0f70*/  LOP3.LUT R3, R55, 0x1f, RZ, 0xc0, !PT ;  /* 0x0000001f37037812 */ /* 0x002fe200078ec0ff */
[----:B------:R-:W-:Y:S01]  /*0f80*/  UISETP.NE.AND UP4, UPT, UR18, URZ, UPT ;  /* 0x000000ff1200728c */ /* 0x000fe2000bf85270 */
[----:B------:R-:W-:Y:S01]  /*0f90*/  @!UP0 UMOV UR6, 0x400 ;  /* 0x0000040000068882 */ /* 0x000fe20000000000 */
[----:B------:R-:W-:-:S04]  /*0fa0*/  @!UP0 UIADD3 UR4, UPT, UPT, -UR4, 0x100000, URZ ;  /* 0x0010000004048890 */ /* 0x000fc8000fffe1ff */
[----:B------:R-:W-:Y:S02]  /*0fb0*/  @!UP0 USHF.L.U32 UR5, UR4, 0xb, URZ ;  /* 0x0000000b04058899 */ /* 0x000fe400080006ff */
[----:B------:R-:W-:Y:S02]  /*0fc0*/  @!UP0 USHF.L.U32 UR4, UR4, 0x1, URZ ;  /* 0x0000000104048899 */ /* 0x000fe400080006ff */
[----:B--2---:R-:W-:Y:S01]  /*0fd0*/  @!UP0 ULEA UR6, UR7, UR6, 0x18 ;  /* 0x0000000607068291 */ /* 0x004fe2000f8ec0ff */
[----:B------:R-:W1:Y:S01]  /*0fe0*/  LDCU UR7, c[0x0][0x36c] ;  /* 0x00006d80ff0777ac */ /* 0x000e620008000800 */
[----:B------:R-:W-:Y:S01]  /*0ff0*/  VOTEU.ALL UP0, P1 ;  /* 0x0000000000ff7886 */ /* 0x000fe20000800000 */
[----:B------:R-:W2:Y:S09]  /*1000*/  FENCE.VIEW.ASYNC.S ;  /* 0x00000000000073c6 */ /* 0x000eb20000000000 */
[----:B--2---:R2:W3:Y:S01]  /*1010*/  @!UP0 SYNCS.EXCH.64 URZ, [UR6+0x220], UR4 ;  /* 0x0002200406ff85b2 */ /* 0x0044e20008000100 */
[----:B-1----:R-:W-:-:S09]  /*1020*/  UISETP.EQ.U32.AND UP6, UPT, UR7, 0x1, UPT ;  /* 0x000000010700788c */ /* 0x002fd2000bfc2070 */
[----:B--2---:R-:W-:Y:S05]  /*1030*/  BRA.U !UP6, `(.L_x_15) ;  /* 0x000000010e087547 */ /* 0x004fea000b800000 */
[----:B---3--:R-:W-:Y:S01]  /*1040*/  UCGABAR_ARV ;  /* 0x00000000000079c7 */ /* 0x008fe20008000000 */
[----:B------:R-:W-:Y:S05]  /*1050*/  BRA `(.L_x_16) ;  /* 0x0000000000047947 */ /* 0x000fea0003800000 */
.L_x_15:
[----:B---3--:R-:W-:Y:S01]  /*1060*/  NOP ;  /* 0x0000000000007918 */ /* 0x008fe20000000000 */
.L_x_16:
[----:B------:R-:W1:Y:S01]  /*1070*/  S2UR UR22, SR_CTAID.X ;  /* 0x00000000001679c3 */ /* 0x000e620000002500 */
[----:B------:R-:W-:-:S05]  /*1080*/  CS2R.32 R48, SR_CgaSize ;  /* 0x0000000000307805 */ /* 0x000fca0000008a00 */
[----:B------:R-:W-:-:S05]  /*1090*/  IMAD R48, R48, -0xa0, RZ ;  /* 0xffffff6030307824 */ /* 0x000fca00078e02ff */
[----:B------:R-:W-:-:S14]  /*10a0*/  R2UR UR5, R48 ;  /* 0x00000000300572ca */ /* 0x000fdc00000e0000 */
[----:B------:R-:W2:Y:S01]  /*10b0*/  LDCU UR5, c[0x0][UR5+0x2b0] ;  /* 0x00005600050577ac */ /* 0x000ea20008000800 */
[----:B------:R-:W-:-:S05]  /*10c0*/  CS2R.32 R48, SR_CgaSize ;  /* 0x0000000000307805 */ /* 0x000fca0000008a00 */
[----:B------:R-:W-:-:S05]  /*10d0*/  IMAD R48, R48, -0xa0, RZ ;  /* 0xffffff6030307824 */ /* 0x000fca00078e02ff */
[----:B------:R-:W-:-:S14]  /*10e0*/  R2UR UR4, R48 ;  /* 0x00000000300472ca */ /* 0x000fdc00000e0000 */
[----:B------:R-:W3:Y:S01]  /*10f0*/  LDCU UR4, c[0x0][UR4+0x2b4] ;  /* 0x00005680040477ac */ /* 0x000ee20008000800 */
[----:B------:R-:W4:Y:S01]  /*1100*/  S2UR UR19, SR_CTAID.Y ;  /* 0x00000000001379c3 */ /* 0x000f220000002600 */
[----:B------:R-:W-:-:S05]  /*1110*/  CS2R.32 R48, SR_CgaSize ;  /* 0x0000000000307805 */ /* 0x000fca0000008a00 */
[----:B------:R-:W-:-:S05]  /*1120*/  IMAD R48, R48, -0xa0, RZ ;  /* 0xffffff6030307824 */ /* 0x000fca00078e02ff */
[----:B------:R-:W-:-:S14]  /*1130*/  R2UR UR7, R48 ;  /* 0x00000000300772ca */ /* 0x000fdc00000e0000 */
[----:B------:R-:W3:Y:S01]  /*1140*/  LDCU UR7, c[0x0][UR7+0x2a0] ;  /* 0x00005400070777ac */ /* 0x000ee20008000800 */
[----:B------:R-:W-:-:S05]  /*1150*/  CS2R.32 R48, SR_CgaSize ;  /* 0x0000000000307805 */ /* 0x000fca0000008a00 */
[----:B------:R-:W-:-:S05]  /*1160*/  IMAD R48, R48, -0xa0, RZ ;  /* 0xffffff6030307824 */ /* 0x000fca00078e02ff */
[----:B------:R-:W-:-:S14]  /*1170*/  R2UR UR8, R48 ;  /* 0x00000000300872ca */ /* 0x000fdc00000e0000 */
[----:B------:R-:W3:Y:S01]  /*1180*/  LDCU UR8, c[0x0][UR8+0x2a4] ;  /* 0x00005480080877ac */ /* 0x000ee20008000800 */
[----:B------:R-:W3:Y:S01]  /*1190*/  LDCU UR20, c[0x0][0xc24] ;  /* 0x00018480ff1477ac */ /* 0x000ee20008000800 */
[----:B------:R-:W3:Y:S01]  /*11a0*/  LDCU UR39, c[0x0][0xc24] ;  /* 0x00018480ff2777ac */ /* 0x000ee20008000800 */
[----:B-1----:R-:W-:Y:S01]  /*11b0*/  I2FP.F32.U32 R2, UR22 ;  /* 0x0000001600027c45 */ /* 0x002fe20008201000 */
[----:B------:R-:W1:Y:S04]  /*11c0*/  LDCU UR24, c[0x0][0xc30] ;  /* 0x00018600ff1877ac */ /* 0x000e680008000800 */
[----:B--2---:R-:W-:Y:S01]  /*11d0*/  FMUL R2, R2, UR5 ;  /* 0x0000000502027c20 */ /* 0x004fe20008400000 */
[----:B----4-:R-:W-:-:S05]  /*11e0*/  I2FP.F32.U32 R0, UR19 ;  /* 0x0000001300007c45 */ /* 0x010fca0008201000 */
[----:B------:R-:W2:Y:S01]  /*11f0*/  F2I.U32.TRUNC.NTZ R2, R2 ;  /* 0x0000000200027305 */ /* 0x000ea2000020f000 */
[----:B---3--:R-:W-:-:S07]  /*1200*/  FMUL R0, R0, UR4 ;  /* 0x0000000400007c20 */ /* 0x008fce0008400000 */
[----:B------:R-:W3:Y:S01]  /*1210*/  F2I.U32.TRUNC.NTZ R0, R0 ;  /* 0x0000000000007305 */ /* 0x000ee2000020f000 */
[----:B--2---:R-:W-:Y:S02]  /*1220*/  R2UR UR4, R2 ;  /* 0x00000000020472ca */ /* 0x004fe400000e0000 */
[----:B------:R-:W-:Y:S02]  /*1230*/  PRMT R2, RZ, 0x7610, R2 ;  /* 0x00007610ff027816 */ /* 0x000fe40000000002 */
[----:B---3--:R-:W-:Y:S02]  /*1240*/  R2UR UR6, R0 ;  /* 0x00000000000672ca */ /* 0x008fe400000e0000 */
[----:B------:R-:W-:-:S07]  /*1250*/  PRMT R0, RZ, 0x7610, R0 ;  /* 0x00007610ff007816 */ /* 0x000fce0000000000 */
[----:B------:R-:W-:-:S04]  /*1260*/  UIADD3 UR5, UPT, UPT, -UR4, URZ, URZ ;  /* 0x000000ff04057290 */ /* 0x000fc8000fffe1ff */
[----:B------:R-:W-:Y:S02]  /*1270*/  UIMAD UR5, UR7, UR5, UR22 ;  /* 0x00000005070572a4 */ /* 0x000fe4000f8e0216 */
[----:B------:R-:W-:-:S04]  /*1280*/  UIADD3 UR4, UPT, UPT, -UR6, URZ, URZ ;  /* 0x000000ff06047290 */ /* 0x000fc8000fffe1ff */
[----:B------:R-:W-:Y:S01]  /*1290*/  IMAD.U32 R48, RZ, RZ, UR5 ;  /* 0x00000005ff307e24 */ /* 0x000fe2000f8e00ff */
[----:B------:R-:W-:-:S06]  /*12a0*/  UIMAD UR4, UR8, UR4, UR19 ;  /* 0x00000004080472a4 */ /* 0x000fcc000f8e0213 */
[----:B------:R-:W-:Y:S01]  /*12b0*/  IMAD.U32 R47, RZ, RZ, UR4 ;  /* 0x00000004ff2f7e24 */ /* 0x000fe2000f8e00ff */
[----:B-1----:R-:W-:Y:S06]  /*12c0*/  BRA.U UP4, `(.L_x_17) ;  /* 0x0000000104307547 */ /* 0x002fec000b800000 */
[----:B------:R-:W-:Y:S01]  /*12d0*/  R2UR UR5, R47 ;  /* 0x000000002f0572ca */ /* 0x000fe200000e0000 */
[----:B------:R-:W-:Y:S01]  /*12e0*/  UMOV UR7, 0x3 ;  /* 0x0000000300077882 */ /* 0x000fe20000000000 */
[----:B------:R-:W-:-:S11]  /*12f0*/  R2UR UR4, R48 ;  /* 0x00000000300472ca */ /* 0x000fd600000e0000 */
[----:B------:R-:W-:-:S04]  /*1300*/  UISETP.NE.AND UP0, UPT, UR5, URZ, UPT ;  /* 0x000000ff0500728c */ /* 0x000fc8000bf05270 */
[----:B------:R-:W-:Y:S02]  /*1310*/  UISETP.LT.U32.OR UP0, UPT, UR4, 0x2, !UP0 ;  /* 0x000000020400788c */ /* 0x000fe4000c701470 */
[----:B------:R-:W-:Y:S02]  /*1320*/  ULOP3.LUT UR4, UR4, 0xfffffffe, URZ, 0xc0, !UPT ;  /* 0xfffffffe04047892 */ /* 0x000fe4000f8ec0ff */
[----:B------:R-:W-:Y:S02]  /*1330*/  USEL UR6, URZ, 0x1, !UP0 ;  /* 0x00000001ff067887 */ /* 0x000fe4000c000000 */
[----:B------:R-:W-:Y:S02]  /*1340*/  USEL UR5, URZ, 0x2, !UP0 ;  /* 0x00000002ff057887 */ /* 0x000fe4000c000000 */
[----:B------:R-:W-:Y:S02]  /*1350*/  USHF.L.U32 UR4, UR7, UR4, URZ ;  /* 0x0000000407047299 */ /* 0x000fe400080006ff */
[----:B------:R-:W-:-:S04]  /*1360*/  UIADD3 UR5, UPT, UPT, UR6, UR5, URZ ;  /* 0x0000000506057290 */ /* 0x000fc8000fffe0ff */
[----:B------:R-:W-:Y:S02]  /*1370*/  IMAD.U32 R0, RZ, RZ, UR4 ;  /* 0x00000004ff007e24 */ /* 0x000fe4000f8e00ff */
[----:B------:R-:W-:-:S07]  /*1380*/  IMAD.U32 R2, RZ, RZ, UR5 ;  /* 0x00000005ff027e24 */ /* 0x000fce000f8e00ff */
.L_x_17:
[----:B------:R-:W1:Y:S01]  /*1390*/  S2UR UR48, SR_CTAID.Z ;  /* 0x00000000003079c3 */ /* 0x000e620000002700 */
[----:B------:R-:W-:Y:S01]  /*13a0*/  UISETP.GE.AND UP0, UPT, UR20, 0x1, UPT ;  /* 0x000000011400788c */ /* 0x000fe2000bf06270 */
[----:B------:R-:W-:-:S08]  /*13b0*/  UMOV UR45, UR22 ;  /* 0x00000016002d7c82 */ /* 0x000fd00008000000 */
[----:B------:R-:W-:Y:S05]  /*13c0*/  BRA.U !UP0, `(.L_x_18) ;  /* 0x0000000108d47547 */ /* 0x000fea000b800000 */
[----:B------:R-:W2:Y:S01]  /*13d0*/  LDCU.128 UR12, c[0x0][0xc10] ;  /* 0x00018200ff0c77ac */ /* 0x000ea20008000c00 */
[----:B------:R-:W3:Y:S01]  /*13e0*/  LDCU UR21, c[0x0][0xc0c] ;  /* 0x00018180ff1577ac */ /* 0x000ee20008000800 */
[----:B------:R-:W4:Y:S01]  /*13f0*/  LDCU UR6, c[0x0][0x370] ;  /* 0x00006e00ff0677ac */ /* 0x000f220008000800 */
[----:B------:R-:W1:Y:S01]  /*1400*/  LDCU UR7, c[0x0][0x374] ;  /* 0x00006e80ff0777ac */ /* 0x000e620008000800 */
[----:B------:R-:W1:Y:S01]  /*1410*/  LDCU UR23, c[0x0][0xc20] ;  /* 0x00018400ff1777ac */ /* 0x000e620008000800 */
[----:B--2---:R-:W-:Y:S02]  /*1420*/  UIMAD.WIDE.U32 UR4, UR22, UR12, URZ ;  /* 0x0000000c160472a5 */ /* 0x004fe4000f8e00ff */
[----:B---3--:R-:W-:Y:S01]  /*1430*/  UISETP.NE.AND UP0, UPT, UR21, 0x1, UPT ;  /* 0x000000011500788c */ /* 0x008fe2000bf05270 */
[----:B------:R-:W2:Y:S01]  /*1440*/  LDCU.64 UR8, c[0x0][0xc28] ;  /* 0x00018500ff0877ac */ /* 0x000ea20008000a00 */
[----:B----4-:R-:W-:-:S03]  /*1450*/  UIMAD.WIDE.U32 UR10, UR6, UR12, URZ ;  /* 0x0000000c060a72a5 */ /* 0x010fc6000f8e00ff */
[----:B------:R-:W-:Y:S01]  /*1460*/  UMOV UR4, UR5 ;  /* 0x0000000500047c82 */ /* 0x000fe20008000000 */
[----:B------:R-:W-:Y:S02]  /*1470*/  UISETP.NE.AND UP2, UPT, UR20, 0x1, UPT ;  /* 0x000000011400788c */ /* 0x000fe4000bf45270 */
[----:B------:R-:W-:Y:S01]  /*1480*/  USHF.R.U32.HI UR4, URZ, UR13, UR4 ;  /* 0x0000000dff047299 */ /* 0x000fe20008011604 */
[----:B------:R-:W-:Y:S01]  /*1490*/  UMOV UR10, UR11 ;  /* 0x0000000b000a7c82 */ /* 0x000fe20008000000 */
[----:B------:R-:W-:Y:S02]  /*14a0*/  UIMAD.WIDE.U32 UR16, UR19, UR15, URZ ;  /* 0x0000000f131072a5 */ /* 0x000fe4000f8e00ff */
[----:B------:R-:W-:Y:S02]  /*14b0*/  USEL UR5, UR22, UR4, !UP0 ;  /* 0x0000000416057287 */ /* 0x000fe4000c000000 */
[----:B------:R-:W-:Y:S02]  /*14c0*/  @UP0 USHF.R.U32.HI UR6, URZ, UR13, UR10 ;  /* 0x0000000dff060299 */ /* 0x000fe4000801160a */
[----:B------:R-:W-:-:S02]  /*14d0*/  UISETP.NE.AND UP0, UPT, UR14, 0x1, UPT ;  /* 0x000000010e00788c */ /* 0x000fc4000bf05270 */
[----:B-1----:R-:W-:Y:S02]  /*14e0*/  UIMAD.WIDE.U32 UR10, UR7, UR15, URZ ;  /* 0x0000000f070a72a5 */ /* 0x002fe4000f8e00ff */
[----:B--2---:R-:W-:Y:S01]  /*14f0*/  UIMAD.WIDE.U32 UR12, UR6, UR8, URZ ;  /* 0x00000008060c72a5 */ /* 0x004fe2000f8e00ff */
[----:B------:R-:W-:Y:S01]  /*1500*/  UMOV UR4, UR17 ;  /* 0x0000001100047c82 */ /* 0x000fe20008000000 */
[----:B------:R-:W-:-:S03]  /*1510*/  UIADD3 UR45, UPT, UPT, -UR5, URZ, URZ ;  /* 0x000000ff052d7290 */ /* 0x000fc6000fffe1ff */
[----:B------:R-:W-:Y:S01]  /*1520*/  UMOV UR10, UR11 ;  /* 0x0000000b000a7c82 */ /* 0x000fe20008000000 */
[----:B------:R-:W-:Y:S02]  /*1530*/  USHF.R.U32.HI UR4, URZ, UR23, UR4 ;  /* 0x00000017ff047299 */ /* 0x000fe40008011604 */
[----:B------:R-:W-:Y:S01]  /*1540*/  @UP0 USHF.R.U32.HI UR7, URZ, UR23, UR10 ;  /* 0x00000017ff070299 */ /* 0x000fe2000801160a */
[----:B------:R-:W-:Y:S01]  /*1550*/  UMOV UR12, UR13 ;  /* 0x0000000d000c7c82 */ /* 0x000fe20008000000 */
[----:B------:R-:W-:Y:S02]  /*1560*/  USEL UR4, UR19, UR4, !UP0 ;  /* 0x0000000413047287 */ /* 0x000fe4000c000000 */
[----:B------:R-:W-:Y:S02]  /*1570*/  UIMAD.WIDE.U32 UR10, UR7, UR8, URZ ;  /* 0x00000008070a72a5 */ /* 0x000fe4000f8e00ff */
[----:B------:R-:W-:Y:S02]  /*1580*/  @UP2 USHF.R.U32.HI UR6, URZ, UR9, UR12 ;  /* 0x00000009ff062299 */ /* 0x000fe4000801160c */
[----:B------:R-:W-:-:S02]  /*1590*/  UIMAD.WIDE.U32 UR12, UR4, UR8, URZ ;  /* 0x00000008040c72a5 */ /* 0x000fc4000f8e00ff */
[----:B------:R-:W-:Y:S01]  /*15a0*/  UIMAD UR45, UR21, UR45, UR22 ;  /* 0x0000002d152d72a4 */ /* 0x000fe2000f8e0216 */
[----:B------:R-:W-:Y:S02]  /*15b0*/  UMOV UR10, UR11 ;  /* 0x0000000b000a7c82 */ /* 0x000fe40008000000 */
[----:B------:R-:W-:Y:S02]  /*15c0*/  @UP2 USHF.R.U32.HI UR7, URZ, UR9, UR10 ;  /* 0x00000009ff072299 */ /* 0x000fe4000801160a */
[----:B------:R-:W-:Y:S02]  /*15d0*/  UIMAD UR10, UR6, UR20, URZ ;  /* 0x00000014060a72a4 */ /* 0x000fe4000f8e02ff */
[----:B------:R-:W-:-:S04]  /*15e0*/  UIMAD UR7, UR7, UR20, URZ ;  /* 0x00000014070772a4 */ /* 0x000fc8000f8e02ff */
[----:B------:R-:W-:-:S03]  /*15f0*/  UISETP.GE.AND UP0, UPT, UR4, UR7, UPT ;  /* 0x000000070400728c */ /* 0x000fc6000bf06270 */
[----:B------:R-:W-:Y:S01]  /*1600*/  UMOV UR7, UR13 ;  /* 0x0000000d00077c82 */ /* 0x000fe20008000000 */
[----:B------:R-:W-:Y:S02]  /*1610*/  UISETP.GE.OR UP0, UPT, UR5, UR10, UP0 ;  /* 0x0000000a0500728c */ /* 0x000fe40008706670 */
[----:B------:R-:W-:Y:S02]  /*1620*/  UIMAD.WIDE.U32 UR10, UR5, UR8, URZ ;  /* 0x00000008050a72a5 */ /* 0x000fe4000f8e00ff */
[----:B------:R-:W-:Y:S02]  /*1630*/  USHF.R.U32.HI UR7, URZ, UR9, UR7 ;  /* 0x00000009ff077299 */ /* 0x000fe40008011607 */
[----:B------:R-:W-:Y:S02]  /*1640*/  UIADD3 UR10, UPT, UPT, -UR4, URZ, URZ ;  /* 0x000000ff040a7290 */ /* 0x000fe4000fffe1ff */
[----:B------:R-:W-:Y:S02]  /*1650*/  USEL UR7, UR4, UR7, !UP2 ;  /* 0x0000000704077287 */ /* 0x000fe4000d000000 */
[----:B------:R-:W-:Y:S01]  /*1660*/  UIMAD UR10, UR14, UR10, UR19 ;  /* 0x0000000a0e0a72a4 */ /* 0x000fe2000f8e0213 */
[----:B------:R-:W-:-:S02]  /*1670*/  @!UP0 UMOV UR8, UR11 ;  /* 0x0000000b00088c82 */ /* 0x000fc40008000000 */
[----:B------:R-:W-:Y:S02]  /*1680*/  @!UP0 USHF.R.U32.HI UR8, URZ, UR9, UR8 ;  /* 0x00000009ff088299 */ /* 0x000fe40008011608 */
[----:B------:R-:W-:Y:S02]  /*1690*/  UIADD3 UR9, UPT, UPT, -UR7, URZ, URZ ;  /* 0x000000ff07097290 */ /* 0x000fe4000fffe1ff */
[----:B------:R-:W-:Y:S02]  /*16a0*/  @!UP0 USEL UR8, UR5, UR8, !UP2 ;  /* 0x0000000805088287 */ /* 0x000fe4000d000000 */
[----:B------:R-:W-:Y:S02]  /*16b0*/  UIMAD UR9, UR20, UR9, UR4 ;  /* 0x00000009140972a4 */ /* 0x000fe4000f8e0204 */
[----:B------:R-:W-:Y:S02]  /*16c0*/  @!UP0 UIADD3 UR7, UPT, UPT, UR7, -UR8, URZ ;  /* 0x8000000807078290 */ /* 0x000fe4000fffe0ff */
[----:B------:R-:W-:-:S02]  /*16d0*/  @!UP0 UIMAD UR6, UR9, UR6, UR8 ;  /* 0x00000006090682a4 */ /* 0x000fc4000f8e0208 */
[----:B------:R-:W-:-:S04]  /*16e0*/  @!UP0 UIMAD UR4, UR7, UR20, UR5 ;  /* 0x00000014070482a4 */ /* 0x000fc8000f8e0205 */
[----:B------:R-:W-:Y:S01]  /*16f0*/  UIMAD UR19, UR4, UR14, UR10 ;  /* 0x0000000e041372a4 */ /* 0x000fe2000f8e020a */
[----:B------:R-:W-:Y:S02]  /*1700*/  @!UP0 UMOV UR5, UR6 ;  /* 0x0000000600058c82 */ /* 0x000fe40008000000 */
[----:B------:R-:W-:-:S12]  /*1710*/  UIMAD UR45, UR5, UR21, UR45 ;  /* 0x00000015052d72a4 */ /* 0x000fd8000f8e022d */
.L_x_18:
[----:B------:R-:W-:-:S09]  /*1720*/  UISETP.NE.AND UP0, UPT, UR24, 0x1, UPT ;  /* 0x000000011800788c */ /* 0x000fd2000bf05270 */
[----:B------:R-:W-:Y:S05]  /*1730*/  BRA.U UP0, `(.L_x_19) ;  /* 0x0000000100407547 */ /* 0x000fea000b800000 */
[----:B------:R-:W2:Y:S01]  /*1740*/  LDCU.128 UR8, c[0x0][0xc10] ;  /* 0x00018200ff0877ac */ /* 0x000ea20008000c00 */
[----:B------:R-:W3:Y:S01]  /*1750*/  LDCU UR12, c[0x0][0xc0c] ;  /* 0x00018180ff0c77ac */ /* 0x000ee20008000800 */
[----:B------:R-:W4:Y:S01]  /*1760*/  LDCU UR13, c[0x0][0xc20] ;  /* 0x00018400ff0d77ac */ /* 0x000f220008000800 */
[----:B--2---:R-:W-:Y:S02]  /*1770*/  UIMAD.WIDE.U32 UR4, UR45, UR8, URZ ;  /* 0x000000082d0472a5 */ /* 0x004fe4000f8e00ff */
[----:B------:R-:W-:Y:S02]  /*1780*/  UIMAD.WIDE.U32 UR6, UR19, UR11, URZ ;  /* 0x0000000b130672a5 */ /* 0x000fe4000f8e00ff */
[----:B---3--:R-:W-:Y:S02]  /*1790*/  UISETP.NE.AND UP0, UPT, UR12, 0x1, UPT ;  /* 0x000000010c00788c */ /* 0x008fe4000bf05270 */
[----:B------:R-:W-:-:S03]  /*17a0*/  USHF.R.U32.HI UR5, URZ, UR9, UR5 ;  /* 0x00000009ff057299 */ /* 0x000fc60008011605 */
[----:B------:R-:W-:Y:S01]  /*17b0*/  UMOV UR4, UR7 ;  /* 0x0000000700047c82 */ /* 0x000fe20008000000 */
[----:B------:R-:W-:Y:S02]  /*17c0*/  USEL UR5, UR45, UR5, !UP0 ;  /* 0x000000052d057287 */ /* 0x000fe4000c000000 */
[----:B------:R-:W-:Y:S02]  /*17d0*/  UISETP.NE.AND UP0, UPT, UR10, 0x1, UPT ;  /* 0x000000010a00788c */ /* 0x000fe4000bf05270 */
[----:B----4-:R-:W-:-:S04]  /*17e0*/  USHF.R.U32.HI UR4, URZ, UR13, UR4 ;  /* 0x0000000dff047299 */ /* 0x010fc80008011604 */
[----:B------:R-:W-:-:S04]  /*17f0*/  USEL UR4, UR19, UR4, !UP0 ;  /* 0x0000000413047287 */ /* 0x000fc8000c000000 */
[----:B------:R-:W-:Y:S02]  /*1800*/  UIADD3 UR6, UPT, UPT, -UR4, UR5, URZ ;  /* 0x0000000504067290 */ /* 0x000fe4000fffe1ff */
[----:B------:R-:W-:Y:S02]  /*1810*/  UIADD3 UR4, UPT, UPT, UR4, -UR5, URZ ;  /* 0x8000000504047290 */ /* 0x000fe4000fffe0ff */
[----:B------:R-:W-:Y:S02]  /*1820*/  UIMAD UR19, UR6, UR10, UR19 ;  /* 0x0000000a061372a4 */ /* 0x000fe4000f8e0213 */
[----:B------:R-:W-:-:S12]  /*1830*/  UIMAD UR45, UR4, UR12, UR45 ;  /* 0x0000000c042d72a4 */ /* 0x000fd8000f8e022d */
.L_x_19:
[----:B------:R-:W-:Y:S05]  /*1840*/  BRA.U !UP6, `(.L_x_20) ;  /* 0x000000010e0c7547 */ /* 0x000fea000b800000 */
[----:B------:R-:W-:Y:S01]  /*1850*/  UCGABAR_WAIT ;  /* 0x0000000000007dc7 */ /* 0x000fe20008000000 */
[----:B------:R-:W-:Y:S01]  /*1860*/  CCTL.IVALL ;  /* 0x00000000ff00798f */ /* 0x000fe20002000000 */
[----:B------:R-:W-:Y:S05]  /*1870*/  BRA `(.L_x_21) ;  /* 0x0000000000047947 */ /* 0x000fea0003800000 */
.L_x_20:
[----:B------:R-:W-:Y:S06]  /*1880*/  BAR.SYNC.DEFER_BLOCKING 0x0 ;  /* 0x0000000000007b1d */ /* 0x000fec0000010000 */
.L_x_21:
[----:B------:R-:W-:Y:S05]  /*1890*/  BRA.U UP5, `(.L_x_22) ;  /* 0x0000002505e07547 */ /* 0x000fea000b800000 */
[----:B------:R-:W2:Y:S01]  /*18a0*/  LDCU UR5, c[0x0][0x388] ;  /* 0x00007100ff0577ac */ /* 0x000ea20008000800 */
[----:B------:R-:W-:Y:S01]  /*18b0*/  PLOP3.LUT P1, PT, PT, PT, UP3, 0x80, 0x8 ;  /* 0x000000000008781c */ /* 0x000fe20003f2f038 */
[----:B------:R-:W-:Y:S01]  /*18c0*/  IMAD.MOV.U32 R2, RZ, RZ, RZ ;  /* 0x000000ffff027224 */ /* 0x000fe200078e00ff */
[----:B------:R-:W-:Y:S01]  /*18d0*/  ISETP.EQ.OR P2, PT, R3, RZ, P3 ;  /* 0x000000ff0300720c */ /* 0x000fe20001f42670 */
[----:B------:R-:W3:Y:S01]  /*18e0*/  LDCU UR8, c[0x0][0x38c] ;  /* 0x00007180ff0877ac */ /* 0x000ee20008000800 */
[----:B------:R-:W-:Y:S01]  /*18f0*/  PLOP3.LUT P1, PT, P1, PT, PT, 0x8, 0x80 ;  /* 0x000000000080781c */ /* 0x000fe20000f2e170 */
[----:B------:R-:W4:Y:S01]  /*1900*/  LDCU.64 UR6, c[0x0][0x390] ;  /* 0x00007200ff0677ac */ /* 0x000f220008000a00 */
[----:B------:R-:W-:Y:S02]  /*1910*/  USHF.L.U32 UR54, UR22, 0x6, URZ ;  /* 0x0000000616367899 */ /* 0x000fe400080006ff */
[----:B------:R-:W-:Y:S01]  /*1920*/  UISETP.NE.AND UP1, UPT, UR18, URZ, UPT ;  /* 0x000000ff1200728c */ /* 0x000fe2000bf25270 */
[----:B------:R-:W1:Y:S01]  /*1930*/  LDCU UR53, c[0x0][0x370] ;  /* 0x00006e00ff3577ac */ /* 0x000e620008000800 */
[----:B--2---:R-:W-:Y:S01]  /*1940*/  UIADD3 UR5, UPT, UPT, UR5, 0x1f, URZ ;  /* 0x0000001f05057890 */ /* 0x004fe2000fffe0ff */
[----:B------:R-:W2:Y:S03]  /*1950*/  LDCU.64 UR46, c[0x0][0x348] ;  /* 0x00006900ff2e77ac */ /* 0x000ea60008000a00 */
[----:B------:R-:W-:-:S02]  /*1960*/  USHF.R.S32.HI UR4, URZ, 0x1f, UR5 ;  /* 0x0000001fff047899 */ /* 0x000fc40008011405 */
[----:B------:R-:W-:Y:S02]  /*1970*/  ULOP3.LUT UR54, UR54, 0x40, URZ, 0xc0, !UPT ;  /* 0x0000004036367892 */ /* 0x000fe4000f8ec0ff */
[----:B------:R-:W-:Y:S01]  /*1980*/  ULEA.HI UR4, UR4, UR5, URZ, 0x5 ;  /* 0x0000000504047291 */ /* 0x000fe2000f8f28ff */
[----:B------:R-:W1:Y:S03]  /*1990*/  LDCU UR52, c[0x0][0x374] ;  /* 0x00006e80ff3477ac */ /* 0x000e660008000800 */
[----:B------:R-:W-:Y:S02]  /*19a0*/  USHF.R.S32.HI UR4, URZ, 0x5, UR4 ;  /* 0x00000005ff047899 */ /* 0x000fe40008011404 */
[----:B------:R-:W-:Y:S02]  /*19b0*/  USEL UR38, UR69, 0x2, UP1 ;  /* 0x0000000245267887 */ /* 0x000fe40008800000 */
[----:B---3--:R-:W-:Y:S01]  /*19c0*/  UIMAD UR4, UR4, UR8, URZ ;  /* 0x00000008040472a4 */ /* 0x008fe2000f8e02ff */
[----:B------:R-:W-:Y:S01]  /*19d0*/  UMOV UR27, 0x1 ;  /* 0x00000001001b7882 */ /* 0x000fe20000000000 */
[----:B------:R-:W-:-:S02]  /*19e0*/  UMOV UR30, URZ ;  /* 0x000000ff001e7c82 */ /* 0x000fc40008000000 */
[----:B----4-:R-:W-:Y:S01]  /*19f0*/  UIMAD UR4, UR4, UR6, URZ ;  /* 0x00000006040472a4 */ /* 0x010fe2000f8e02ff */
[----:B------:R-:W-:Y:S01]  /*1a00*/  UMOV UR31, URZ ;  /* 0x000000ff001f7c82 */ /* 0x000fe20008000000 */
[----:B------:R-:W-:Y:S02]  /*1a10*/  UMOV UR42, URZ ;  /* 0x000000ff002a7c82 */ /* 0x000fe40008000000 */
[----:B------:R-:W-:-:S04]  /*1a20*/  UIMAD UR55, UR4, UR7, URZ ;  /* 0x00000007043772a4 */ /* 0x000fc8000f8e02ff */
[----:B------:R-:W-:Y:S02]  /*1a30*/  UISETP.NE.AND UP2, UPT, UR55, URZ, UPT ;  /* 0x000000ff3700728c */ /* 0x000fe4000bf45270 */
[----:B------:R-:W-:-:S04]  /*1a40*/  UISETP.LT.U32.AND UP0, UPT, UR55, 0x1a, UPT ;  /* 0x0000001a3700788c */ /* 0x000fc8000bf01070 */
[----:B------:R-:W-:-:S04]  /*1a50*/  USEL UR4, UR55, 0x1a, UP0 ;  /* 0x0000001a37047887 */ /* 0x000fc80008000000 */
[----:B------:R-:W-:Y:S02]  /*1a60*/  UIADD3 UR5, UPT, UPT, UR4, -0x1, URZ ;  /* 0xffffffff04057890 */ /* 0x000fe4000fffe0ff */
[----:B------:R-:W-:Y:S02]  /*1a70*/  @!UP2 UIADD3 UR5, UPT, UPT, UR4, URZ, URZ ;  /* 0x000000ff0405a290 */ /* 0x000fe4000fffe0ff */
[----:B------:R-:W-:Y:S02]  /*1a80*/  UIADD3 UR51, UPT, UPT, UR55, -UR4, URZ ;  /* 0x8000000437337290 */ /* 0x000fe4000fffe0ff */
[----:B-12---:R-:W-:-:S12]  /*1a90*/  UIADD3 UR56, UPT, UPT, UR5, 0x1, URZ ;  /* 0x0000000105387890 */ /* 0x006fd8000fffe0ff */
.L_x_40:
[----:B------:R-:W1:Y:S01]  /*1aa0*/  S2UR UR36, SR_CgaCtaId ;  /* 0x00000000002479c3 */ /* 0x000e620000008800 */
[----:B------:R-:W-:Y:S01]  /*1ab0*/  UMOV UR4, 0x400 ;  /* 0x0000040000047882 */ /* 0x000fe20000000000 */
[----:B------:R-:W-:Y:S01]  /*1ac0*/  MOV R0, UR27 ;  /* 0x0000001b00007c02 */ /* 0x000fe20008000f00 */
[----:B------:R-:W-:Y:S02]  /*1ad0*/  UISETP.NE.AND UP0, UPT, UR55, URZ, UPT ;  /* 0x000000ff3700728c */ /* 0x000fe4000bf05270 */
[----:B------:R-:W-:Y:S01]  /*1ae0*/  ULEA UR19, UR19, UR54, 0x7 ;  /* 0x0000003613137291 */ /* 0x000fe2000f8e38ff */
[----:B------:R-:W-:Y:S01]  /*1af0*/  SHF.L.U32 R0, R0, 0x1f, RZ ;  /* 0x0000001f00007819 */ /* 0x000fe200000006ff */
[----:B------:R-:W-:Y:S01]  /*1b00*/  UMOV UR28, URZ ;  /* 0x000000ff001c7c82 */ /* 0x000fe20008000000 */
[----:B------:R-:W-:Y:S01]  /*1b10*/  UMOV UR22, URZ ;  /* 0x000000ff00167c82 */ /* 0x000fe20008000000 */
[----:B------:R-:W-:Y:S01]  /*1b20*/  UMOV UR21, URZ ;  /* 0x000000ff00157c82 */ /* 0x000fe20008000000 */
[----:B------:R-:W-:Y:S01]  /*1b30*/  UMOV UR20, URZ ;  /* 0x000000ff00147c82 */ /* 0x000fe20008000000 */
[----:B-1----:R-:W-:-:S04]  /*1b40*/  ULEA UR36, UR36, UR4, 0x18 ;  /* 0x0000000424247291 */ /* 0x002fc8000f8ec0ff */
[----:B------:R-:W-:-:S09]  /*1b50*/  ULEA UR4, UR30, UR36, 0x3 ;  /* 0x000000241e047291 */ /* 0x000fd2000f8e18ff */
[----:B------:R1:W2:Y:S01]  /*1b60*/  SYNCS.PHASECHK.TRANS64.TRYWAIT P0, [UR4+0xd0], R0 ;  /* 0x0000d000ff0075a7 */ /* 0x0002a20008001104 */
[----:B------:R-:W-:-:S04]  /*1b70*/  ULEA.HI UR4, UR45, UR45, URZ, 0x1 ;  /* 0x0000002d2d047291 */ /* 0x000fc8000f8f08ff */
[----:B------:R-:W-:-:S04]  /*1b80*/  USHF.L.U32 UR4, UR4, 0x6, URZ ;  /* 0x0000000604047899 */ /* 0x000fc800080006ff */
[----:B------:R-:W-:Y:S01]  /*1b90*/  ULOP3.LUT UR43, UR54, 0xffffff80, UR4, 0xf8, !UPT ;  /* 0xffffff80362b7892 */ /* 0x000fe2000f8ef804 */
[----:B------:R-:W-:Y:S11]  /*1ba0*/  BRA.U !UP0, `(.L_x_23) ;  /* 0x0000000508a87547 */ /* 0x000ff6000b800000 */
[----:B------:R-:W3:Y:S01]  /*1bb0*/  LDCU.128 UR12, c[0x0][0x480] ;  /* 0x00009000ff0c77ac */ /* 0x000ee20008000c00 */
[----:B------:R-:W4:Y:S01]  /*1bc0*/  LDCU.128 UR8, c[0x0][0x490] ;  /* 0x00009200ff0877ac */ /* 0x000f220008000c00 */
[----:B------:R-:W1:Y:S01]  /*1bd0*/  LDCU.64 UR20, c[0x0][0x4c0] ;  /* 0x00009800ff1477ac */ /* 0x000e620008000a00 */
[----:B------:R-:W1:Y:S01]  /*1be0*/  LDCU.64 UR16, c[0x0][0x4f0] ;  /* 0x00009e00ff1077ac */ /* 0x000e620008000a00 */
[----:B------:R-:W1:Y:S01]  /*1bf0*/  LDCU UR18, c[0x0][0x4c8] ;  /* 0x00009900ff1277ac */ /* 0x000e620008000800 */
[----:B---3--:R-:W-:Y:S02]  /*1c00*/  UIMAD.WIDE.U32 UR4, UR43, UR13, URZ ;  /* 0x0000000d2b0472a5 */ /* 0x008fe4000f8e00ff */
[----:B------:R-:W-:Y:S02]  /*1c10*/  UISETP.NE.AND UP0, UPT, UR12, 0x1, UPT ;  /* 0x000000010c00788c */ /* 0x000fe4000bf05270 */
[----:B------:R-:W-:Y:S01]  /*1c20*/  USHF.R.U32.HI UR5, URZ, UR14, UR5 ;  /* 0x0000000eff057299 */ /* 0x000fe20008011605 */
[----:B------:R-:W3:Y:S03]  /*1c30*/  LDCU UR48, c[0x0][0x38c] ;  /* 0x00007180ff3077ac */ /* 0x000ee60008000800 */
[----:B------:R-:W-:-:S02]  /*1c40*/  USEL UR5, UR43, UR5, !UP0 ;  /* 0x000000052b057287 */ /* 0x000fc4000c000000 */
[----:B------:R-:W-:Y:S02]  /*1c50*/  UISETP.NE.AND UP0, UPT, UR15, 0x1, UPT ;  /* 0x000000010f00788c */ /* 0x000fe4000bf05270 */
[----:B----4-:R-:W-:Y:S01]  /*1c60*/  UIMAD.WIDE.U32 UR6, UR5, UR8, URZ ;  /* 0x00000008050672a5 */ /* 0x010fe2000f8e00ff */
[----:B------:R-:W4:Y:S01]  /*1c70*/  LDCU UR8, c[0x0][0x4a0] ;  /* 0x00009400ff0877ac */ /* 0x000f220008000800 */
[----:B------:R-:W1:Y:S05]  /*1c80*/  LDCU UR23, c[0x0][0x4cc] ;  /* 0x00009980ff1777ac */ /* 0x000e6a0008000800 */
[----:B------:R-:W-:Y:S01]  /*1c90*/  UMOV UR4, UR7 ;  /* 0x0000000700047c82 */ /* 0x000fe20008000000 */
[----:B------:R-:W1:Y:S01]  /*1ca0*/  LDCU.64 UR40, c[0x0][0x390] ;  /* 0x00007200ff2877ac */ /* 0x000e620008000a00 */
[----:B------:R-:W-:Y:S01]  /*1cb0*/  USHF.R.U32.HI UR4, URZ, UR9, UR4 ;  /* 0x00000009ff047299 */ /* 0x000fe20008011604 */
[----:B------:R-:W1:Y:S03]  /*1cc0*/  LDCU UR9, c[0x0][0x4ec] ;  /* 0x00009d80ff0977ac */ /* 0x000e660008000800 */
[----:B------:R-:W-:-:S02]  /*1cd0*/  USEL UR4, UR5, UR4, !UP0 ;  /* 0x0000000405047287 */ /* 0x000fc4000c000000 */
[----:B------:R-:W-:Y:S02]  /*1ce0*/  UISETP.NE.AND UP0, UPT, UR10, 0x1, UPT ;  /* 0x000000010a00788c */ /* 0x000fe4000bf05270 */
[----:B------:R-:W-:Y:S01]  /*1cf0*/  UIMAD.WIDE.U32 UR6, UR4, UR11, URZ ;  /* 0x0000000b040672a5 */ /* 0x000fe2000f8e00ff */
[----:B------:R-:W1:Y:S01]  /*1d00*/  LDCU.64 UR24, c[0x0][0x4d0] ;  /* 0x00009a00ff1877ac */ /* 0x000e620008000a00 */
[----:B------:R-:W-:-:S05]  /*1d10*/  UIADD3 UR42, UPT, UPT, UR56, UR31, URZ ;  /* 0x0000001f382a7290 */ /* 0x000fca000fffe0ff */
[----:B------:R-:W-:Y:S01]  /*1d20*/  UMOV UR6, UR7 ;  /* 0x0000000700067c82 */ /* 0x000fe20008000000 */
[----:B------:R-:W-:Y:S02]  /*1d30*/  UIADD3 UR7, UPT, UPT, -UR4, URZ, URZ ;  /* 0x000000ff04077290 */ /* 0x000fe4000fffe1ff */
[----:B----4-:R-:W-:Y:S02]  /*1d40*/  USHF.R.U32.HI UR6, URZ, UR8, UR6 ;  /* 0x00000008ff067299 */ /* 0x010fe40008011606 */
[----:B------:R-:W-:Y:S02]  /*1d50*/  UIADD3 UR8, UPT, UPT, -UR5, URZ, URZ ;  /* 0x000000ff05087290 */ /* 0x000fe4000fffe1ff */
[----:B------:R-:W-:Y:S02]  /*1d60*/  USEL UR14, UR4, UR6, !UP0 ;  /* 0x00000006040e7287 */ /* 0x000fe4000c000000 */
[----:B------:R-:W-:Y:S02]  /*1d70*/  UIMAD UR7, UR15, UR7, UR5 ;  /* 0x000000070f0772a4 */ /* 0x000fe4000f8e0205 */
[----:B------:R-:W-:-:S02]  /*1d80*/  UIADD3 UR6, UPT, UPT, -UR14, URZ, URZ ;  /* 0x000000ff0e067290 */ /* 0x000fc4000fffe1ff */
[----:B------:R-:W-:Y:S02]  /*1d90*/  UIMAD UR8, UR12, UR8, UR43 ;  /* 0x000000080c0872a4 */ /* 0x000fe4000f8e022b */
[----:B------:R-:W-:Y:S02]  /*1da0*/  UIMAD UR13, UR10, UR6, UR4 ;  /* 0x000000060a0d72a4 */ /* 0x000fe4000f8e0204 */
[----:B-1----:R-:W-:Y:S02]  /*1db0*/  UIMAD UR11, UR8, UR20, UR9 ;  /* 0x00000014080b72a4 */ /* 0x002fe4000f8e0209 */
[----:B------:R-:W-:Y:S01]  /*1dc0*/  UIMAD UR12, UR7, UR21, UR16 ;  /* 0x00000015070c72a4 */ /* 0x000fe2000f8e0210 */
[----:B------:R-:W1:Y:S02]  /*1dd0*/  LDCU.64 UR4, c[0x0][0x4f8] ;  /* 0x00009f00ff0477ac */ /* 0x000e640008000a00 */
[----:B------:R-:W4:Y:S01]  /*1de0*/  LDCU UR6, c[0x0][0x500] ;  /* 0x0000a000ff0677ac */ /* 0x000f220008000800 */
[----:B------:R-:W-:Y:S01]  /*1df0*/  UIMAD UR13, UR13, UR18, UR17 ;  /* 0x000000120d0d72a4 */ /* 0x000fe2000f8e0211 */
[----:B------:R-:W-:Y:S01]  /*1e00*/  UMOV UR28, URZ ;  /* 0x000000ff001c7c82 */ /* 0x000fe20008000000 */
[----:B------:R-:W-:Y:S01]  /*1e10*/  UMOV UR7, UR30 ;  /* 0x0000001e00077c82 */ /* 0x000fe20008000000 */
[----:B------:R-:W-:Y:S01]  /*1e20*/  UMOV UR20, URZ ;  /* 0x000000ff00147c82 */ /* 0x000fe20008000000 */
[----:B------:R-:W-:Y:S01]  /*1e30*/  UMOV UR21, URZ ;  /* 0x000000ff00157c82 */ /* 0x000fe20008000000 */
[----:B---3--:R-:W-:-:S07]  /*1e40*/  UMOV UR22, URZ ;  /* 0x000000ff00167c82 */ /* 0x008fce0008000000 */
.L_x_29:
[----:B------:R-:W-:Y:S01]  /*1e50*/  @!P3 MOV R3, 0x4000 ;  /* 0x000040000003b802 */ /* 0x000fe20000000f00 */
[----:B------:R-:W-:Y:S01]  /*1e60*/  ULEA UR9, UR7, UR36, 0x3 ;  /* 0x0000002407097291 */ /* 0x000fe2000f8e18ff */
[----:B--2---:R-:W-:Y:S11]  /*1e70*/  @P0 BRA `(.L_x_24) ;  /* 0x0000000000100947 */ /* 0x004ff60003800000 */
[----:B------:R-:W-:Y:S04]  /*1e80*/  MOV R4, UR27 ;  /* 0x0000001b00047c02 */ /* 0x000fe80008000f00 */
[----:B------:R-:W-:Y:S04]  /*1e90*/  SHF.L.U32 R4, R4, 0x1f, RZ ;  /* 0x0000001f04047819 */ /* 0x000fe800000006ff */
[----:B------:R-:W2:Y:S02]  /*1ea0*/  SYNCS.PHASECHK.TRANS64.TRYWAIT P0, [UR9+0xd0], R4 ;  /* 0x0000d004ff0075a7 */ /* 0x000ea40008001109 */
[----:B--2---:R-:W-:Y:S05]  /*1eb0*/  @!P0 BRA `(.L_x_25) ;  /* 0x0000008400448947 */ /* 0x004fea0003800000 */
.L_x_24:
[----:B------:R3:W-:Y:S01]  /*1ec0*/  @!P3 SYNCS.ARRIVE.TRANS64 RZ, [UR9], R3 ;  /* 0x00000003ffffb9a7 */ /* 0x0007e20008000009 */
[----:B------:R-:W-:Y:S04]  /*1ed0*/  ULOP3.LUT UR8, UR38, 0x2, URZ, 0xfc, !UPT ;  /* 0x0000000226087892 */ /* 0x000fe8000f8efcff */
[----:B------:R-:W-:Y:S09]  /*1ee0*/  UISETP.NE.AND UP0, UPT, UR8, 0x2, UPT ;  /* 0x000000020800788c */ /* 0x000ff2000bf05270 */
[----:B------:R-:W-:Y:S05]  /*1ef0*/  BRA.U UP0, `(.L_x_26) ;  /* 0x0000000100047547 */ /* 0x000fea000b800000 */
[----:B-1--4-:R-:W-:Y:S05]  /*1f00*/  BPT.TRAP 0x1 ;  /* 0x000000040000795c */ /* 0x012fea0000300000 */
.L_x_26:
[----:B------:R-:W-:Y:S04]  /*1f10*/  BSSY.RECONVERGENT B0, `(.L_x_27) ;  /* 0x0000003000007945 */ /* 0x000fe80003800200 */
[----:B------:R-:W-:Y:S05]  /*1f20*/  @P2 BRA `(.L_x_28) ;  /* 0x0000000000042947 */ /* 0x000fea0003800000 */
[----:B-1--4-:R-:W-:Y:S05]  /*1f30*/  BPT.TRAP 0x1 ;  /* 0x000000040000795c */ /* 0x012fea0000300000 */
.L_x_28:
[----:B-1--4-:R-:W-:Y:S05]  /*1f40*/  BSYNC.RECONVERGENT B0 ;  /* 0x0000000000007941 */ /* 0x012fea0003800200 */
.L_x_27:
[----:B------:R-:W-:Y:S02]  /*1f50*/  UIADD3 UR8, UPT, UPT, UR7, 0x1, URZ ;  /* 0x0000000107087890 */ /* 0x000fe4000fffe0ff */
[----:B------:R-:W-:Y:S02]  /*1f60*/  UIMAD UR15, UR20, UR23, UR4 ;  /* 0x00000017140f72a4 */ /* 0x000fe4000f8e0204 */
[----:B------:R-:W-:Y:S02]  /*1f70*/  UISETP.NE.AND UP0, UPT, UR8, 0x1a, UPT ;  /* 0x0000001a0800788c */ /* 0x000fe4000bf05270 */
[----:B------:R-:W-:Y:S02]  /*1f80*/  ULEA UR16, UR7, UR36, 0xc ;  /* 0x0000002407107291 */ /* 0x000fe4000f8e60ff */
[----:B------:R-:W-:Y:S02]  /*1f90*/  USEL UR10, URZ, 0x1, UP0 ;  /* 0x00000001ff0a7887 */ /* 0x000fe40008000000 */
[----:B------:R-:W-:Y:S02]  /*1fa0*/  USEL UR30, UR8, URZ, UP0 ;  /* 0x000000ff081e7287 */ /* 0x000fe40008000000 */
[----:B------:R-:W-:Y:S02]  /*1fb0*/  ULOP3.LUT UR27, UR27, UR10, URZ, 0x3c, !UPT ;  /* 0x0000000a1b1b7292 */ /* 0x000fe4000f8e3cff */
[----:B------:R-:W-:Y:S02]  /*1fc0*/  ULEA UR8, UR30, UR36, 0x3 ;  /* 0x000000241e087291 */ /* 0x000fe4000f8e18ff */
[----:B------:R-:W-:Y:S02]  /*1fd0*/  UIADD3 UR34, UP0, UPT, UR46, 0x80, URZ ;  /* 0x000000802e227890 */ /* 0x000fe4000ff1e0ff */
[----:B------:R-:W-:Y:S01]  /*1fe0*/  ULOP3.LUT UR9, UR9, 0xfefffff8, URZ, 0xc0, !UPT ;  /* 0xfefffff809097892 */ /* 0x000fe2000f8ec0ff */
[----:B--2---:R-:W-:Y:S01]  /*1ff0*/  MOV R0, UR27 ;  /* 0x0000001b00007c02 */ /* 0x004fe20008000f00 */
[----:B------:R-:W-:Y:S02]  /*2000*/  USHF.L.U32 UR10, UR28, 0x5, URZ ;  /* 0x000000051c0a7899 */ /* 0x000fe400080006ff */
[----:B------:R-:W-:Y:S01]  /*2010*/  UIADD3.X UR35, UPT, UPT, URZ, UR47, URZ, UP0, !UPT ;  /* 0x0000002fff237290 */ /* 0x000fe200087fe4ff */
[----:B------:R-:W-:Y:S01]  /*2020*/  SHF.L.U32 R0, R0, 0x1f, RZ ;  /* 0x0000001f00007819 */ /* 0x000fe200000006ff */
[----:B------:R-:W-:Y:S02]  /*2030*/  UIADD3 UR32, UP3, UPT, UR46, 0x200, URZ ;  /* 0x000002002e207890 */ /* 0x000fe4000ff7e0ff */
[----:B------:R-:W-:Y:S01]  /*2040*/  UIADD3 UR37, UPT, UPT, UR20, 0x1, URZ ;  /* 0x0000000114257890 */ /* 0x000fe2000fffe0ff */
[----:B------:R1:W2:Y:S01]  /*2050*/  SYNCS.PHASECHK.TRANS64.TRYWAIT P0, [UR8+0xd0], R0 ;  /* 0x0000d000ff0075a7 */ /* 0x0002a20008001108 */
[----:B------:R-:W-:Y:S02]  /*2060*/  UIMAD UR8, UR21, UR24, UR5 ;  /* 0x00000018150872a4 */ /* 0x000fe4000f8e0205 */
[----:B------:R-:W-:Y:S02]  /*2070*/  UIMAD UR7, UR22, UR25, UR6 ;  /* 0x00000019160772a4 */ /* 0x000fe4000f8e0206 */
[----:B------:R-:W-:Y:S02]  /*2080*/  ULEA UR15, UR8, UR15, 0x5 ;  /* 0x0000000f080f7291 */ /* 0x000fe4000f8e28ff */
[----:B------:R-:W-:Y:S02]  /*2090*/  UIADD3 UR8, UPT, UPT, UR16, 0x4400, URZ ;  /* 0x0000440010087890 */ /* 0x000fe4000fffe0ff */
[----:B------:R-:W-:Y:S02]  /*20a0*/  ULEA UR7, UR7, UR15, 0xa ;  /* 0x0000000f07077291 */ /* 0x000fe4000f8e50ff */
[----:B------:R-:W-:Y:S02]  /*20b0*/  UIADD3.X UR33, UPT, UPT, URZ, UR47, URZ, UP3, !UPT ;  /* 0x0000002fff217290 */ /* 0x000fe40009ffe4ff */
[----:B------:R-:W-:Y:S02]  /*20c0*/  UPRMT UR7, UR7, 0x5410, URZ ;  /* 0x0000541007077896 */ /* 0x000fe400080000ff */
[----:B------:R-:W-:Y:S02]  /*20d0*/  UIADD3 UR16, UPT, UPT, UR16, 0x1e400, URZ ;  /* 0x0001e40010107890 */ /* 0x000fe4000fffe0ff */
[----:B------:R-:W-:Y:S02]  /*20e0*/  UISETP.NE.AND UP2, UPT, UR37, UR48, UPT ;  /* 0x000000302500728c */ /* 0x000fe4000bf45270 */
[----:B------:R-:W-:Y:S02]  /*20f0*/  UIADD3 UR29, UPT, UPT, UR21, 0x1, URZ ;  /* 0x00000001151d7890 */ /* 0x000fe4000fffe0ff */
[----:B------:R-:W-:Y:S02]  /*2100*/  UIADD3 UR26, UPT, UPT, UR22, 0x1, URZ ;  /* 0x00000001161a7890 */ /* 0x000fe4000fffe0ff */
[----:B------:R-:W-:Y:S01]  /*2110*/  UIADD3 UR31, UPT, UPT, UR31, 0x1, URZ ;  /* 0x000000011f1f7890 */ /* 0x000fe2000fffe0ff */
[----:B------:R-:W-:Y:S01]  /*2120*/  UMOV UR44, 0x0 ;  /* 0x00000000002c7882 */ /* 0x000fe20000000000 */
[----:B------:R-:W-:Y:S01]  /*2130*/  UMOV UR45, 0x10000000 ;  /* 0x10000000002d7882 */ /* 0x000fe20000000000 */
[----:B------:R-:W-:Y:S02]  /*2140*/  UMOV UR17, UR9 ;  /* 0x0000000900117c82 */ /* 0x000fe40008000000 */
[----:B------:R-:W-:Y:S01]  /*2150*/  @UP2 UIADD3 UR29, UPT, UPT, UR21, URZ, URZ ;  /* 0x000000ff151d2290 */ /* 0x000fe2000fffe0ff */
[----:B------:R4:W-:Y:S01]  /*2160*/  UTMALDG.5D.IM2COL.2CTA [UR8], [UR34], UR7, desc[UR44] ;  /* 0x00002c08220073b4 */ /* 0x0009e20008261007 */
[----:B------:R-:W-:Y:S02]  /*2170*/  UMOV UR18, UR10 ;  /* 0x0000000a00127c82 */ /* 0x000fe40008000000 */
[----:B------:R-:W-:Y:S01]  /*2180*/  UISETP.NE.AND UP1, UPT, UR29, UR40, UPT ;  /* 0x000000281d00728c */ /* 0x000fe2000bf25270 */
[----:B------:R3:W-:Y:S10]  /*2190*/  UTMALDG.5D.2CTA [UR16], [UR32], desc[UR44] ;  /* 0x00002c10200075b4 */ /* 0x0007f40008221000 */
[----:B------:R-:W-:Y:S04]  /*21a0*/  @UP1 UIADD3 UR26, UPT, UPT, UR22, URZ, URZ ;  /* 0x000000ff161a1290 */ /* 0x000fe8000fffe0ff */
[----:B------:R-:W-:Y:S02]  /*21b0*/  UISETP.NE.AND UP0, UPT, UR26, UR41, UPT ;  /* 0x000000291a00728c */ /* 0x000fe4000bf05270 */
[----:B----4-:R-:W-:Y:S09]  /*21c0*/  UIADD3 UR8, UPT, UPT, UR28, 0x1, URZ ;  /* 0x000000011c087890 */ /* 0x010ff2000fffe0ff */
[----:B------:R-:W-:Y:S01]  /*21d0*/  @UP0 UIADD3 UR8, UPT, UPT, UR28, URZ, URZ ;  /* 0x000000ff1c080290 */ /* 0x000fe2000fffe0ff */
[----:B------:R-:W-:Y:S01]  /*21e0*/  UMOV UR7, UR30 ;  /* 0x0000001e00077c82 */ /* 0x000fe20008000000 */
[----:B---3--:R-:W-:Y:S02]  /*21f0*/  USEL UR22, UR26, URZ, UP0 ;  /* 0x000000ff1a167287 */ /* 0x008fe40008000000 */
[----:B------:R-:W-:Y:S02]  /*2200*/  UISETP.NE.AND UP0, UPT, UR31, UR42, UPT ;  /* 0x0000002a1f00728c */ /* 0x000fe4000bf05270 */
[----:B------:R-:W-:Y:S02]  /*2210*/  USEL UR20, UR37, URZ, UP2 ;  /* 0x000000ff25147287 */ /* 0x000fe40009000000 */
[----:B------:R-:W-:Y:S01]  /*2220*/  USEL UR21, UR29, URZ, UP1 ;  /* 0x000000ff1d157287 */ /* 0x000fe20008800000 */
[----:B------:R-:W-:Y:S04]  /*2230*/  UMOV UR28, UR8 ;  /* 0x00000008001c7c82 */ /* 0x000fe80008000000 */
[----:B-1----:R-:W-:Y:S07]  /*2240*/  BRA.U UP0, `(.L_x_29) ;  /* 0xfffffffd00007547 */ /* 0x002fee000b83ffff */
.L_x_23:
[----:B------:R-:W-:Y:S01]  /*2250*/  ULEA UR4, UR30, UR36, 0x3 ;  /* 0x000000241e047291 */ /* 0x000fe2000f8e18ff */
[----:B-1----:R-:W-:Y:S01]  /*2260*/  MOV R0, UR27 ;  /* 0x0000001b00007c02 */ /* 0x002fe20008000f00 */
[----:B------:R-:W-:Y:S01]  /*2270*/  @!P1 SYNCS.ARRIVE.TRANS64.A1T0 RZ, [UR36+0x1e8], RZ ;  /* 0x0001e8ffffff99a7 */ /* 0x000fe20008100024 */
[----:B------:R-:W-:Y:S02]  /*2280*/  UISETP.GE.AND UP0, UPT, UR51, 0x1, UPT ;  /* 0x000000013300788c */ /* 0x000fe4000bf06270 */
[----:B------:R-:W-:-:S04]  /*2290*/  SHF.L.U32 R0, R0, 0x1f, RZ ;  /* 0x0000001f00007819 */ /* 0x000fc800000006ff */
[----:B--2---:R1:W2:Y:S03]  /*22a0*/  SYNCS.PHASECHK.TRANS64.TRYWAIT P0, [UR4+0xd0], R0 ;  /* 0x0000d000ff0075a7 */ /* 0x0042a60008001104 */
[----:B------:R-:W-:Y:S05]  /*22b0*/  BRA.U !UP0, `(.L_x_30) ;  /* 0x0000000508a07547 */ /* 0x000fea000b800000 */
[----:B------:R-:W3:Y:S01]  /*22c0*/  LDCU.128 UR8, c[0x0][0x480] ;  /* 0x00009000ff0877ac */ /* 0x000ee20008000c00 */
[----:B------:R-:W4:Y:S01]  /*22d0*/  LDCU.128 UR32, c[0x0][0x490] ;  /* 0x00009200ff2077ac */ /* 0x000f220008000c00 */
[----:B------:R-:W1:Y:S01]  /*22e0*/  LDCU UR13, c[0x0][0x4c8] ;  /* 0x00009900ff0d77ac */ /* 0x000e620008000800 */
        /* <DEDUP_REMOVED lines=10> */
[----:B------:R-:W1:Y:S05]  /*2390*/  LDCU.64 UR40, c[0x0][0x390] ;  /* 0x00007200ff2877ac */ /* 0x000e6a0008000a00 */
[----:B------:R-:W-:Y:S01]  /*23a0*/  UMOV UR4, UR7 ;  /* 0x0000000700047c82 */ /* 0x000fe20008000000 */
[----:B------:R-:W1:Y:S01]  /*23b0*/  LDCU.64 UR24, c[0x0][0x4d0] ;  /* 0x00009a00ff1877ac */ /* 0x000e620008000a00 */
[----:B------:R-:W-:Y:S01]  /*23c0*/  USHF.R.U32.HI UR4, URZ, UR33, UR4 ;  /* 0x00000021ff047299 */ /* 0x000fe20008011604 */
[----:B------:R-:W4:Y:S03]  /*23d0*/  LDCU.64 UR32, c[0x0][0x4c0] ;  /* 0x00009800ff2077ac */ /* 0x000f260008000a00 */
[----:B------:R-:W-:-:S02]  /*23e0*/  USEL UR4, UR5, UR4, !UP0 ;  /* 0x0000000405047287 */ /* 0x000fc4000c000000 */
[----:B------:R-:W-:Y:S02]  /*23f0*/  UISETP.NE.AND UP0, UPT, UR34, 0x1, UPT ;  /* 0x000000012200788c */ /* 0x000fe4000bf05270 */
[----:B------:R-:W-:Y:S02]  /*2400*/  UIMAD.WIDE.U32 UR6, UR4, UR35, URZ ;  /* 0x00000023040672a5 */ /* 0x000fe4000f8e00ff */
[----:B------:R-:W-:Y:S01]  /*2410*/  UIADD3 UR42, UPT, UPT, UR51, UR42, URZ ;  /* 0x0000002a332a7290 */ /* 0x000fe2000fffe0ff */
[----:B------:R-:W-:-:S04]  /*2420*/  UMOV UR37, UR51 ;  /* 0x0000003300257c82 */ /* 0x000fc80008000000 */
[----:B------:R-:W-:Y:S01]  /*2430*/  UMOV UR6, UR7 ;  /* 0x0000000700067c82 */ /* 0x000fe20008000000 */
[----:B------:R-:W-:Y:S02]  /*2440*/  UIADD3 UR7, UPT, UPT, -UR5, URZ, URZ ;  /* 0x000000ff05077290 */ /* 0x000fe4000fffe1ff */
[----:B---3--:R-:W-:Y:S02]  /*2450*/  USHF.R.U32.HI UR6, URZ, UR9, UR6 ;  /* 0x00000009ff067299 */ /* 0x008fe40008011606 */
[----:B------:R-:W-:Y:S02]  /*2460*/  UIMAD UR7, UR8, UR7, UR43 ;  /* 0x00000007080772a4 */ /* 0x000fe4000f8e022b */
[----:B------:R-:W-:Y:S02]  /*2470*/  USEL UR14, UR4, UR6, !UP0 ;  /* 0x00000006040e7287 */ /* 0x000fe4000c000000 */
[----:B------:R-:W-:Y:S02]  /*2480*/  UIADD3 UR6, UPT, UPT, -UR4, URZ, URZ ;  /* 0x000000ff04067290 */ /* 0x000fe4000fffe1ff */
[----:B------:R-:W-:-:S02]  /*2490*/  UIADD3 UR9, UPT, UPT, -UR14, URZ, URZ ;  /* 0x000000ff0e097290 */ /* 0x000fc4000fffe1ff */
[----:B------:R-:W-:Y:S02]  /*24a0*/  UIMAD UR12, UR11, UR6, UR5 ;  /* 0x000000060b0c72a4 */ /* 0x000fe4000f8e0205 */
[----:B------:R-:W-:Y:S02]  /*24b0*/  UIMAD UR9, UR34, UR9, UR4 ;  /* 0x00000009220972a4 */ /* 0x000fe4000f8e0204 */
[----:B----4-:R-:W-:Y:S01]  /*24c0*/  UIMAD UR11, UR7, UR32, UR10 ;  /* 0x00000020070b72a4 */ /* 0x010fe2000f8e020a */
[----:B------:R-:W3:Y:S02]  /*24d0*/  LDCU UR43, c[0x0][0x38c] ;  /* 0x00007180ff2b77ac */ /* 0x000ee40008000800 */
[----:B------:R-:W4:Y:S01]  /*24e0*/  LDCU UR6, c[0x0][0x500] ;  /* 0x0000a000ff0677ac */ /* 0x000f220008000800 */
[----:B------:R-:W2:Y:S01]  /*24f0*/  LDCU.64 UR4, c[0x0][0x4f8] ;  /* 0x00009f00ff0477ac */ /* 0x000ea20008000a00 */
[----:B-1----:R-:W-:Y:S02]  /*2500*/  UIMAD UR12, UR12, UR33, UR16 ;  /* 0x000000210c0c72a4 */ /* 0x002fe4000f8e0210 */
[----:B------:R-:W-:Y:S01]  /*2510*/  UIMAD UR13, UR9, UR13, UR17 ;  /* 0x0000000d090d72a4 */ /* 0x000fe2000f8e0211 */
[----:B------:R-:W-:-:S11]  /*2520*/  UMOV UR7, UR30 ;  /* 0x0000001e00077c82 */ /* 0x000fd60008000000 */
.L_x_36:
[----:B------:R-:W-:Y:S01]  /*2530*/  @!P3 MOV R3, 0x4000 ;  /* 0x000040000003b802 */ /* 0x000fe20000000f00 */
[----:B------:R-:W-:Y:S01]  /*2540*/  ULEA UR9, UR7, UR36, 0x3 ;  /* 0x0000002407097291 */ /* 0x000fe2000f8e18ff */
[----:B--23--:R-:W-:Y:S11]  /*2550*/  @P0 BRA `(.L_x_31) ;  /* 0x0000000000100947 */ /* 0x00cff60003800000 */
[----:B------:R-:W-:Y:S04]  /*2560*/  MOV R4, UR27 ;  /* 0x0000001b00047c02 */ /* 0x000fe80008000f00 */
[----:B------:R-:W-:Y:S04]  /*2570*/  SHF.L.U32 R4, R4, 0x1f, RZ ;  /* 0x0000001f04047819 */ /* 0x000fe800000006ff */
[----:B------:R-:W1:Y:S02]  /*2580*/  SYNCS.PHASECHK.TRANS64.TRYWAIT P0, [UR9+0xd0], R4 ;  /* 0x0000d004ff0075a7 */ /* 0x000e640008001109 */
[----:B-1----:R-:W-:Y:S05]  /*2590*/  @!P0 BRA `(.L_x_32) ;  /* 0x0000007c00a48947 */ /* 0x002fea0003800000 */
.L_x_31:
[----:B------:R2:W-:Y:S01]  /*25a0*/  @!P3 SYNCS.ARRIVE.TRANS64 RZ, [UR9], R3 ;  /* 0x00000003ffffb9a7 */ /* 0x0005e20008000009 */
[----:B------:R-:W-:Y:S04]  /*25b0*/  ULOP3.LUT UR8, UR38, 0x2, URZ, 0xfc, !UPT ;  /* 0x0000000226087892 */ /* 0x000fe8000f8efcff */
[----:B------:R-:W-:Y:S09]  /*25c0*/  UISETP.NE.AND UP0, UPT, UR8, 0x2, UPT ;  /* 0x000000020800788c */ /* 0x000ff2000bf05270 */
[----:B------:R-:W-:Y:S05]  /*25d0*/  BRA.U UP0, `(.L_x_33) ;  /* 0x0000000100047547 */ /* 0x000fea000b800000 */
[----:B---34-:R-:W-:Y:S05]  /*25e0*/  BPT.TRAP 0x1 ;  /* 0x000000040000795c */ /* 0x018fea0000300000 */
.L_x_33:
[----:B------:R-:W-:Y:S04]  /*25f0*/  BSSY.RECONVERGENT B0, `(.L_x_34) ;  /* 0x0000003000007945 */ /* 0x000fe80003800200 */
[----:B------:R-:W-:Y:S05]  /*2600*/  @P2 BRA `(.L_x_35) ;  /* 0x0000000000042947 */ /* 0x000fea0003800000 */
[----:B---34-:R-:W-:Y:S05]  /*2610*/  BPT.TRAP 0x1 ;  /* 0x000000040000795c */ /* 0x018fea0000300000 */
.L_x_35:
[----:B---34-:R-:W-:Y:S05]  /*2620*/  BSYNC.RECONVERGENT B0 ;  /* 0x0000000000007941 */ /* 0x018fea0003800200 */
.L_x_34:
[----:B------:R-:W-:Y:S02]  /*2630*/  UIADD3 UR8, UPT, UPT, UR7, 0x1, URZ ;  /* 0x0000000107087890 */ /* 0x000fe4000fffe0ff */
[----:B------:R-:W-:Y:S02]  /*2640*/  UIMAD UR16, UR20, UR23, UR4 ;  /* 0x00000017141072a4 */ /* 0x000fe4000f8e0204 */
[----:B------:R-:W-:Y:S02]  /*2650*/  UISETP.NE.AND UP0, UPT, UR8, 0x1a, UPT ;  /* 0x0000001a0800788c */ /* 0x000fe4000bf05270 */
[----:B------:R-:W-:Y:S02]  /*2660*/  UIMAD UR15, UR21, UR24, UR5 ;  /* 0x00000018150f72a4 */ /* 0x000fe4000f8e0205 */
[----:B------:R-:W-:Y:S02]  /*2670*/  USEL UR10, URZ, 0x1, UP0 ;  /* 0x00000001ff0a7887 */ /* 0x000fe40008000000 */
[----:B------:R-:W-:Y:S02]  /*2680*/  USEL UR30, UR8, URZ, UP0 ;  /* 0x000000ff081e7287 */ /* 0x000fe40008000000 */
[----:B------:R-:W-:Y:S02]  /*2690*/  ULOP3.LUT UR27, UR27, UR10, URZ, 0x3c, !UPT ;  /* 0x0000000a1b1b7292 */ /* 0x000fe4000f8e3cff */
[----:B------:R-:W-:Y:S02]  /*26a0*/  ULEA UR8, UR30, UR36, 0x3 ;  /* 0x000000241e087291 */ /* 0x000fe4000f8e18ff */
[----:B------:R-:W-:Y:S02]  /*26b0*/  ULEA UR17, UR7, UR36, 0xc ;  /* 0x0000002407117291 */ /* 0x000fe4000f8e60ff */
[----:B------:R-:W-:Y:S01]  /*26c0*/  UIMAD UR7, UR22, UR25, UR6 ;  /* 0x00000019160772a4 */ /* 0x000fe2000f8e0206 */
[----:B-1----:R-:W-:Y:S01]  /*26d0*/  MOV R0, UR27 ;  /* 0x0000001b00007c02 */ /* 0x002fe20008000f00 */
[----:B------:R-:W-:Y:S02]  /*26e0*/  ULEA UR15, UR15, UR16, 0x5 ;  /* 0x000000100f0f7291 */ /* 0x000fe4000f8e28ff */
[----:B------:R-:W-:Y:S01]  /*26f0*/  UIADD3 UR34, UP0, UPT, UR46, 0x80, URZ ;  /* 0x000000802e227890 */ /* 0x000fe2000ff1e0ff */
[----:B------:R-:W-:Y:S01]  /*2700*/  SHF.L.U32 R0, R0, 0x1f, RZ ;  /* 0x0000001f00007819 */ /* 0x000fe200000006ff */
[----:B------:R-:W-:Y:S02]  /*2710*/  ULEA UR7, UR7, UR15, 0xa ;  /* 0x0000000f07077291 */ /* 0x000fe4000f8e50ff */
[----:B------:R-:W-:Y:S01]  /*2720*/  ULOP3.LUT UR9, UR9, 0xfefffff8, URZ, 0xc0, !UPT ;  /* 0xfefffff809097892 */ /* 0x000fe2000f8ec0ff */
[----:B------:R1:W3:Y:S01]  /*2730*/  SYNCS.PHASECHK.TRANS64.TRYWAIT P0, [UR8+0xd0], R0 ;  /* 0x0000d000ff0075a7 */ /* 0x0002e20008001108 */
[----:B------:R-:W-:Y:S02]  /*2740*/  USHF.L.U32 UR10, UR28, 0x5, URZ ;  /* 0x000000051c0a7899 */ /* 0x000fe400080006ff */
[----:B------:R-:W-:Y:S02]  /*2750*/  UIADD3.X UR35, UPT, UPT, URZ, UR47, URZ, UP0, !UPT ;  /* 0x0000002fff237290 */ /* 0x000fe400087fe4ff */
[----:B------:R-:W-:Y:S02]  /*2760*/  UIADD3 UR8, UPT, UPT, UR17, 0x4400, URZ ;  /* 0x0000440011087890 */ /* 0x000fe4000fffe0ff */
[----:B------:R-:W-:Y:S02]  /*2770*/  UPRMT UR7, UR7, 0x5410, URZ ;  /* 0x0000541007077896 */ /* 0x000fe400080000ff */
[----:B------:R-:W-:Y:S02]  /*2780*/  UIADD3 UR32, UP3, UPT, UR46, 0x200, URZ ;  /* 0x000002002e207890 */ /* 0x000fe4000ff7e0ff */
[----:B------:R-:W-:Y:S02]  /*2790*/  UIADD3 UR16, UPT, UPT, UR17, 0x1e400, URZ ;  /* 0x0001e40011107890 */ /* 0x000fe4000fffe0ff */
[----:B------:R-:W-:Y:S02]  /*27a0*/  UIADD3.X UR33, UPT, UPT, URZ, UR47, URZ, UP3, !UPT ;  /* 0x0000002fff217290 */ /* 0x000fe40009ffe4ff */
[----:B------:R-:W-:Y:S02]  /*27b0*/  UIADD3 UR31, UPT, UPT, UR20, 0x1, URZ ;  /* 0x00000001141f7890 */ /* 0x000fe4000fffe0ff */
[----:B------:R-:W-:Y:S02]  /*27c0*/  UIADD3 UR29, UPT, UPT, UR21, 0x1, URZ ;  /* 0x00000001151d7890 */ /* 0x000fe4000fffe0ff */
[----:B------:R-:W-:Y:S02]  /*27d0*/  UISETP.NE.AND UP2, UPT, UR31, UR43, UPT ;  /* 0x0000002b1f00728c */ /* 0x000fe4000bf45270 */
[----:B------:R-:W-:Y:S01]  /*27e0*/  UIADD3 UR26, UPT, UPT, UR22, 0x1, URZ ;  /* 0x00000001161a7890 */ /* 0x000fe2000fffe0ff */
[----:B------:R-:W-:Y:S01]  /*27f0*/  UMOV UR44, 0x0 ;  /* 0x00000000002c7882 */ /* 0x000fe20000000000 */
[----:B------:R-:W-:Y:S01]  /*2800*/  UMOV UR45, 0x10000000 ;  /* 0x10000000002d7882 */ /* 0x000fe20000000000 */
[----:B------:R-:W-:Y:S01]  /*2810*/  UMOV UR17, UR9 ;  /* 0x0000000900117c82 */ /* 0x000fe20008000000 */
[----:B------:R4:W-:Y:S01]  /*2820*/  UTMALDG.5D.IM2COL.2CTA [UR8], [UR34], UR7, desc[UR44] ;  /* 0x00002c08220073b4 */ /* 0x0009e20008261007 */
[----:B------:R-:W-:Y:S04]  /*2830*/  UMOV UR18, UR10 ;  /* 0x0000000a00127c82 */ /* 0x000fe80008000000 */
[----:B------:R-:W-:Y:S04]  /*2840*/  @UP2 UIADD3 UR29, UPT, UPT, UR21, URZ, URZ ;  /* 0x000000ff151d2290 */ /* 0x000fe8000fffe0ff */
[----:B------:R-:W-:Y:S01]  /*2850*/  UISETP.NE.AND UP1, UPT, UR29, UR40, UPT ;  /* 0x000000281d00728c */ /* 0x000fe2000bf25270 */
[----:B------:R2:W-:Y:S10]  /*2860*/  UTMALDG.5D.2CTA [UR16], [UR32], desc[UR44] ;  /* 0x00002c10200075b4 */ /* 0x0005f40008221000 */
[----:B------:R-:W-:Y:S04]  /*2870*/  @UP1 UIADD3 UR26, UPT, UPT, UR22, URZ, URZ ;  /* 0x000000ff161a1290 */ /* 0x000fe8000fffe0ff */
[----:B------:R-:W-:Y:S02]  /*2880*/  UISETP.NE.AND UP0, UPT, UR26, UR41, UPT ;  /* 0x000000291a00728c */ /* 0x000fe4000bf05270 */
[----:B----4-:R-:W-:Y:S09]  /*2890*/  UIADD3 UR8, UPT, UPT, UR28, 0x1, URZ ;  /* 0x000000011c087890 */ /* 0x010ff2000fffe0ff */
[----:B------:R-:W-:Y:S02]  /*28a0*/  @UP0 UIADD3 UR8, UPT, UPT, UR28, URZ, URZ ;  /* 0x000000ff1c080290 */ /* 0x000fe4000fffe0ff */
[----:B------:R-:W-:Y:S02]  /*28b0*/  UIADD3 UR7, UPT, UPT, UR37, -0x1, URZ ;  /* 0xffffffff25077890 */ /* 0x000fe4000fffe0ff */
[----:B--2---:R-:W-:Y:S02]  /*28c0*/  USEL UR22, UR26, URZ, UP0 ;  /* 0x000000ff1a167287 */ /* 0x004fe40008000000 */
[----:B------:R-:W-:Y:S02]  /*28d0*/  UISETP.GT.U32.AND UP0, UPT, UR37, 0x1, UPT ;  /* 0x000000012500788c */ /* 0x000fe4000bf04070 */
[----:B------:R-:W-:Y:S02]  /*28e0*/  USEL UR20, UR31, URZ, UP2 ;  /* 0x000000ff1f147287 */ /* 0x000fe40009000000 */
[----:B------:R-:W-:Y:S01]  /*28f0*/  USEL UR21, UR29, URZ, UP1 ;  /* 0x000000ff1d157287 */ /* 0x000fe20008800000 */
[----:B------:R-:W-:Y:S01]  /*2900*/  UMOV UR37, UR7 ;  /* 0x0000000700257c82 */ /* 0x000fe20008000000 */
[----:B------:R-:W-:Y:S01]  /*2910*/  UMOV UR7, UR30 ;  /* 0x0000001e00077c82 */ /* 0x000fe20008000000 */
[----:B------:R-:W-:Y:S02]  /*2920*/  UMOV UR28, UR8 ;  /* 0x00000008001c7c82 */ /* 0x000fe40008000000 */
[----:B-1----:R-:W-:Y:S07]  /*2930*/  BRA.U UP0, `(.L_x_36) ;  /* 0xfffffff900fc7547 */ /* 0x002fee000b83ffff */
.L_x_30:
[----:B------:R-:W-:Y:S01]  /*2940*/  SHF.L.U32 R3, R2, 0x1f, RZ ;  /* 0x0000001f02037819 */ /* 0x000fe200000006ff */
[----:B------:R-:W-:-:S03]  /*2950*/  NOP ;  /* 0x0000000000007918 */ /* 0x000fc60000000000 */
[----:B--23--:R-:W2:Y:S02]  /*2960*/  SYNCS.PHASECHK.TRANS64.TRYWAIT P0, [UR36+0x1f0], R3 ;  /* 0x0001f003ff0075a7 */ /* 0x00cea40008001124 */
[----:B--2---:R-:W-:Y:S05]  /*2970*/  @!P0 BRA `(.L_x_37) ;  /* 0x0000007800c48947 */ /* 0x004fea0003800000 */
.L_x_168:
[----:B------:R-:W2:Y:S01]  /*2980*/  LDS.128 R4, [UR36+0x230] ;  /* 0x00023024ff047984 */ /* 0x000ea20008000c00 */
[----:B------:R-:W-:Y:S02]  /*2990*/  UIADD3 UR4, UPT, UPT, UR36, 0x1f8, URZ ;  /* 0x000001f824047890 */ /* 0x000fe4000fffe0ff */
[----:B------:R-:W-:Y:S01]  /*29a0*/  UISETP.GE.AND UP0, UPT, UR39, 0x1, UPT ;  /* 0x000000012700788c */ /* 0x000fe2000bf06270 */
[----:B------:R-:W-:Y:S01]  /*29b0*/  @!PT LDS RZ, [RZ] ;  /* 0x00000000fffff984 */ /* 0x000fe20000000800 */
[----:B------:R-:W-:Y:S01]  /*29c0*/  @!PT LDS RZ, [RZ] ;  /* 0x00000000fffff984 */ /* 0x000fe20000000800 */
[----:B------:R-:W-:Y:S01]  /*29d0*/  @!PT LDS RZ, [RZ] ;  /* 0x00000000fffff984 */ /* 0x000fe20000000800 */
[----:B------:R-:W-:Y:S01]  /*29e0*/  @!PT LDS RZ, [RZ] ;  /* 0x00000000fffff984 */ /* 0x000fe20000000800 */
[----:B------:R3:W-:Y:S06]  /*29f0*/  MEMBAR.ALL.CTA ;  /* 0x0000000000007992 */ /* 0x0007ec0000008000 */
[----:B---3--:R-:W3:Y:S01]  /*2a00*/  FENCE.VIEW.ASYNC.S ;  /* 0x00000000000073c6 */ /* 0x008ee20000000000 */
[----:B------:R-:W-:-:S09]  /*2a10*/  UPRMT UR4, URZ, 0x654, UR4 ;  /* 0x00000654ff047896 */ /* 0x000fd20008000004 */
[----:B---3--:R-:W-:Y:S01]  /*2a20*/  SYNCS.ARRIVE.TRANS64.RED.A1T0 RZ, [UR4], RZ ;  /* 0x000000ffffff79a7 */ /* 0x008fe20008100404 */
[----:B--2---:R-:W-:-:S13]  /*2a30*/  LOP3.LUT P0, RZ, R6, 0x1, RZ, 0xc0, !PT ;  /* 0x0000000106ff7812 */ /* 0x004fda000780c0ff */
[----:B------:R-:W-:Y:S01]  /*2a40*/  VOTEU.ANY UP1, P0 ;  /* 0x0000000000ff7886 */ /* 0x000fe20000020100 */
[----:B------:R-:W-:-:S13]  /*2a50*/  PLOP3.LUT P0, PT, PT, PT, UP1, 0x80, 0x8 ;  /* 0x000000000008781c */ /* 0x000fda0003f0f018 */
[----:B-1----:R-:W-:Y:S02]  /*2a60*/  @P0 MOV R0, R4 ;  /* 0x0000000400000202 */ /* 0x002fe40000000f00 */
[----:B------:R-:W-:Y:S02]  /*2a70*/  @P0 LOP3.LUT R4, R5, 0xffff, RZ, 0xc0, !PT ;  /* 0x0000ffff05040812 */ /* 0x000fe400078ec0ff */
[----:B------:R-:W-:Y:S02]  /*2a80*/  @P0 R2UR UR6, R0 ;  /* 0x00000000000602ca */ /* 0x000fe400000e0000 */
[----:B------:R-:W-:-:S11]  /*2a90*/  @P0 R2UR UR5, R4 ;  /* 0x00000000040502ca */ /* 0x000fd600000e0000 */
[----:B------:R-:W-:Y:S02]  /*2aa0*/  @UP1 UMOV UR50, UR6 ;  /* 0x0000000600321c82 */ /* 0x000fe40008000000 */
[----:B------:R-:W-:Y:S01]  /*2ab0*/  @UP1 UMOV UR49, UR5 ;  /* 0x0000000500311c82 */ /* 0x000fe20008000000 */
[----:B------:R-:W-:Y:S05]  /*2ac0*/  BRA.U !UP0, `(.L_x_38) ;  /* 0x0000000108d47547 */ /* 0x000fea000b800000 */
[----:B------:R-:W1:Y:S01]  /*2ad0*/  LDCU.128 UR16, c[0x0][0xc10] ;  /* 0x00018200ff1077ac */ /* 0x000e620008000c00 */
[----:B------:R-:W2:Y:S01]  /*2ae0*/  LDCU UR21, c[0x0][0xc20] ;  /* 0x00018400ff1577ac */ /* 0x000ea20008000800 */
[----:B------:R-:W3:Y:S01]  /*2af0*/  LDCU UR20, c[0x0][0xc0c] ;  /* 0x00018180ff1477ac */ /* 0x000ee20008000800 */
[----:B------:R-:W4:Y:S01]  /*2b00*/  LDCU.64 UR12, c[0x0][0xc28] ;  /* 0x00018500ff0c77ac */ /* 0x000f220008000a00 */
[----:B------:R-:W-:Y:S02]  /*2b10*/  UISETP.NE.AND UP3, UPT, UR39, 0x1, UPT ;  /* 0x000000012700788c */ /* 0x000fe4000bf65270 */
[----:B-1----:R-:W-:Y:S02]  /*2b20*/  UIMAD.WIDE.U32 UR4, UR52, UR19, URZ ;  /* 0x00000013340472a5 */ /* 0x002fe4000f8e00ff */
[----:B------:R-:W-:Y:S02]  /*2b30*/  UIMAD.WIDE.U32 UR6, UR53, UR16, URZ ;  /* 0x00000010350672a5 */ /* 0x000fe4000f8e00ff */
[----:B------:R-:W-:-:S02]  /*2b40*/  UISETP.NE.AND UP0, UPT, UR18, 0x1, UPT ;  /* 0x000000011200788c */ /* 0x000fc4000bf05270 */
[----:B------:R-:W-:Y:S01]  /*2b50*/  UIMAD.WIDE.U32 UR14, UR49, UR19, URZ ;  /* 0x00000013310e72a5 */ /* 0x000fe2000f8e00ff */
[----:B------:R-:W-:Y:S01]  /*2b60*/  UMOV UR4, UR5 ;  /* 0x0000000500047c82 */ /* 0x000fe20008000000 */
[----:B---3--:R-:W-:Y:S02]  /*2b70*/  UISETP.NE.AND UP2, UPT, UR20, 0x1, UPT ;  /* 0x000000011400788c */ /* 0x008fe4000bf45270 */
[----:B--2---:R-:W-:Y:S02]  /*2b80*/  USHF.R.U32.HI UR5, URZ, UR21, UR4 ;  /* 0x00000015ff057299 */ /* 0x004fe40008011604 */
[----:B------:R-:W-:Y:S01]  /*2b90*/  UIMAD.WIDE.U32 UR10, UR50, UR16, URZ ;  /* 0x00000010320a72a5 */ /* 0x000fe2000f8e00ff */
[----:B------:R-:W-:Y:S01]  /*2ba0*/  UMOV UR4, UR7 ;  /* 0x0000000700047c82 */ /* 0x000fe20008000000 */
[----:B------:R-:W-:Y:S02]  /*2bb0*/  USEL UR5, UR52, UR5, !UP0 ;  /* 0x0000000534057287 */ /* 0x000fe4000c000000 */
[----:B------:R-:W-:-:S02]  /*2bc0*/  USHF.R.U32.HI UR4, URZ, UR17, UR4 ;  /* 0x00000011ff047299 */ /* 0x000fc40008011604 */
[----:B----4-:R-:W-:Y:S02]  /*2bd0*/  UIMAD.WIDE.U32 UR8, UR5, UR12, URZ ;  /* 0x0000000c050872a5 */ /* 0x010fe4000f8e00ff */
[----:B------:R-:W-:Y:S01]  /*2be0*/  USEL UR6, UR53, UR4, !UP2 ;  /* 0x0000000435067287 */ /* 0x000fe2000d000000 */
[----:B------:R-:W-:Y:S02]  /*2bf0*/  UMOV UR10, UR11 ;  /* 0x0000000b000a7c82 */ /* 0x000fe40008000000 */
[----:B------:R-:W-:Y:S01]  /*2c00*/  UMOV UR4, UR15 ;  /* 0x0000000f00047c82 */ /* 0x000fe20008000000 */
[----:B------:R-:W-:Y:S01]  /*2c10*/  UIMAD.WIDE.U32 UR14, UR6, UR12, URZ ;  /* 0x0000000c060e72a5 */ /* 0x000fe2000f8e00ff */
[----:B------:R-:W-:Y:S01]  /*2c20*/  UMOV UR8, UR9 ;  /* 0x0000000900087c82 */ /* 0x000fe20008000000 */
[----:B------:R-:W-:Y:S02]  /*2c30*/  USHF.R.U32.HI UR4, URZ, UR21, UR4 ;  /* 0x00000015ff047299 */ /* 0x000fe40008011604 */
[----:B------:R-:W-:-:S03]  /*2c40*/  @UP3 USHF.R.U32.HI UR5, URZ, UR13, UR8 ;  /* 0x0000000dff053299 */ /* 0x000fc60008011608 */
[----:B------:R-:W-:Y:S01]  /*2c50*/  UMOV UR14, UR15 ;  /* 0x0000000f000e7c82 */ /* 0x000fe20008000000 */
[----:B------:R-:W-:Y:S02]  /*2c60*/  USHF.R.U32.HI UR17, URZ, UR17, UR10 ;  /* 0x00000011ff117299 */ /* 0x000fe4000801160a */
[----:B------:R-:W-:Y:S02]  /*2c70*/  USEL UR4, UR49, UR4, !UP0 ;  /* 0x0000000431047287 */ /* 0x000fe4000c000000 */
[----:B------:R-:W-:Y:S02]  /*2c80*/  @UP3 USHF.R.U32.HI UR6, URZ, UR13, UR14 ;  /* 0x0000000dff063299 */ /* 0x000fe4000801160e */
[----:B------:R-:W-:Y:S02]  /*2c90*/  UIMAD UR7, UR39, UR5, URZ ;  /* 0x00000005270772a4 */ /* 0x000fe4000f8e02ff */
[----:B------:R-:W-:Y:S02]  /*2ca0*/  USEL UR5, UR50, UR17, !UP2 ;  /* 0x0000001132057287 */ /* 0x000fe4000d000000 */
[----:B------:R-:W-:-:S02]  /*2cb0*/  UIMAD UR10, UR39, UR6, URZ ;  /* 0x00000006270a72a4 */ /* 0x000fc4000f8e02ff */
[----:B------:R-:W-:Y:S02]  /*2cc0*/  UISETP.GE.AND UP0, UPT, UR4, UR7, UPT ;  /* 0x000000070400728c */ /* 0x000fe4000bf06270 */
[----:B------:R-:W-:Y:S02]  /*2cd0*/  UIMAD.WIDE.U32 UR8, UR4, UR12, URZ ;  /* 0x0000000c040872a5 */ /* 0x000fe4000f8e00ff */
[----:B------:R-:W-:Y:S02]  /*2ce0*/  UISETP.GE.OR UP0, UPT, UR5, UR10, UP0 ;  /* 0x0000000a0500728c */ /* 0x000fe40008706670 */
[----:B------:R-:W-:-:S03]  /*2cf0*/  UIMAD.WIDE.U32 UR10, UR5, UR12, URZ ;  /* 0x0000000c050a72a5 */ /* 0x000fc6000f8e00ff */
[----:B------:R-:W-:Y:S01]  /*2d00*/  UMOV UR7, UR9 ;  /* 0x0000000900077c82 */ /* 0x000fe20008000000 */
[----:B------:R-:W-:Y:S02]  /*2d10*/  UIADD3 UR9, UPT, UPT, -UR4, URZ, URZ ;  /* 0x000000ff04097290 */ /* 0x000fe4000fffe1ff */
[----:B------:R-:W-:Y:S02]  /*2d20*/  USHF.R.U32.HI UR7, URZ, UR13, UR7 ;  /* 0x0000000dff077299 */ /* 0x000fe40008011607 */
[----:B------:R-:W-:Y:S02]  /*2d30*/  UIMAD UR10, UR18, UR9, UR49 ;  /* 0x00000009120a72a4 */ /* 0x000fe4000f8e0231 */
[----:B------:R-:W-:Y:S01]  /*2d40*/  USEL UR7, UR4, UR7, !UP3 ;  /* 0x0000000704077287 */ /* 0x000fe2000d800000 */
[----:B------:R-:W-:Y:S01]  /*2d50*/  @!UP0 UMOV UR8, UR11 ;  /* 0x0000000b00088c82 */ /* 0x000fe20008000000 */
[----:B------:R-:W-:Y:S02]  /*2d60*/  UIADD3 UR11, UPT, UPT, -UR5, URZ, URZ ;  /* 0x000000ff050b7290 */ /* 0x000fe4000fffe1ff */
[----:B------:R-:W-:-:S02]  /*2d70*/  @!UP0 USHF.R.U32.HI UR8, URZ, UR13, UR8 ;  /* 0x0000000dff088299 */ /* 0x000fc40008011608 */
[----:B------:R-:W-:Y:S02]  /*2d80*/  UIADD3 UR9, UPT, UPT, -UR7, URZ, URZ ;  /* 0x000000ff07097290 */ /* 0x000fe4000fffe1ff */
[----:B------:R-:W-:Y:S02]  /*2d90*/  @!UP0 USEL UR8, UR5, UR8, !UP3 ;  /* 0x0000000805088287 */ /* 0x000fe4000d800000 */
[----:B------:R-:W-:Y:S02]  /*2da0*/  UIMAD UR9, UR39, UR9, UR4 ;  /* 0x00000009270972a4 */ /* 0x000fe4000f8e0204 */
[----:B------:R-:W-:Y:S02]  /*2db0*/  @!UP0 UIADD3 UR7, UPT, UPT, UR7, -UR8, URZ ;  /* 0x8000000807078290 */ /* 0x000fe4000fffe0ff */
[----:B------:R-:W-:Y:S02]  /*2dc0*/  @!UP0 UIMAD UR8, UR9, UR6, UR8 ;  /* 0x00000006090882a4 */ /* 0x000fe4000f8e0208 */
[----:B------:R-:W-:-:S02]  /*2dd0*/  @!UP0 UIMAD UR4, UR39, UR7, UR5 ;  /* 0x00000007270482a4 */ /* 0x000fc4000f8e0205 */
[----:B------:R-:W-:Y:S02]  /*2de0*/  UIMAD UR6, UR20, UR11, UR50 ;  /* 0x0000000b140672a4 */ /* 0x000fe4000f8e0232 */
[----:B------:R-:W-:Y:S01]  /*2df0*/  UIMAD UR49, UR4, UR18, UR10 ;  /* 0x00000012043172a4 */ /* 0x000fe2000f8e020a */
[----:B------:R-:W-:Y:S02]  /*2e00*/  @!UP0 UMOV UR5, UR8 ;  /* 0x0000000800058c82 */ /* 0x000fe40008000000 */
[----:B------:R-:W-:-:S12]  /*2e10*/  UIMAD UR50, UR5, UR20, UR6 ;  /* 0x00000014053272a4 */ /* 0x000fd8000f8e0206 */
.L_x_38:
[----:B------:R-:W1:Y:S02]  /*2e20*/  LDCU UR4, c[0x0][0xc30] ;  /* 0x00018600ff0477ac */ /* 0x000e640008000800 */
[----:B-1----:R-:W-:-:S09]  /*2e30*/  UISETP.NE.AND UP0, UPT, UR4, 0x1, UPT ;  /* 0x000000010400788c */ /* 0x002fd2000bf05270 */
[----:B------:R-:W-:Y:S05]  /*2e40*/  BRA.U UP0, `(.L_x_39) ;  /* 0x0000000100447547 */ /* 0x000fea000b800000 */
[----:B------:R-:W1:Y:S01]  /*2e50*/  LDCU.128 UR8, c[0x0][0xc10] ;  /* 0x00018200ff0877ac */ /* 0x000e620008000c00 */
[----:B------:R-:W2:Y:S01]  /*2e60*/  LDCU UR12, c[0x0][0xc0c] ;  /* 0x00018180ff0c77ac */ /* 0x000ea20008000800 */
[----:B------:R-:W3:Y:S01]  /*2e70*/  LDCU UR13, c[0x0][0xc20] ;  /* 0x00018400ff0d77ac */ /* 0x000ee20008000800 */
[----:B-1----:R-:W-:Y:S02]  /*2e80*/  UIMAD.WIDE.U32 UR6, UR50, UR8, URZ ;  /* 0x00000008320672a5 */ /* 0x002fe4000f8e00ff */
[----:B------:R-:W-:Y:S02]  /*2e90*/  UIMAD.WIDE.U32 UR4, UR49, UR11, URZ ;  /* 0x0000000b310472a5 */ /* 0x000fe4000f8e00ff */
[----:B--2---:R-:W-:Y:S02]  /*2ea0*/  UISETP.NE.AND UP2, UPT, UR12, 0x1, UPT ;  /* 0x000000010c00788c */ /* 0x004fe4000bf45270 */
[----:B------:R-:W-:Y:S01]  /*2eb0*/  UISETP.NE.AND UP0, UPT, UR10, 0x1, UPT ;  /* 0x000000010a00788c */ /* 0x000fe2000bf05270 */
[----:B------:R-:W-:-:S02]  /*2ec0*/  UMOV UR6, UR7 ;  /* 0x0000000700067c82 */ /* 0x000fc40008000000 */
[----:B------:R-:W-:Y:S01]  /*2ed0*/  UMOV UR4, UR5 ;  /* 0x0000000500047c82 */ /* 0x000fe20008000000 */
[----:B------:R-:W-:Y:S02]  /*2ee0*/  USHF.R.U32.HI UR6, URZ, UR9, UR6 ;  /* 0x00000009ff067299 */ /* 0x000fe40008011606 */
[----:B---3--:R-:W-:Y:S02]  /*2ef0*/  USHF.R.U32.HI UR4, URZ, UR13, UR4 ;  /* 0x0000000dff047299 */ /* 0x008fe40008011604 */
[----:B------:R-:W-:Y:S02]  /*2f00*/  USEL UR5, UR50, UR6, !UP2 ;  /* 0x0000000632057287 */ /* 0x000fe4000d000000 */
[----:B------:R-:W-:-:S04]  /*2f10*/  USEL UR4, UR49, UR4, !UP0 ;  /* 0x0000000431047287 */ /* 0x000fc8000c000000 */
[----:B------:R-:W-:Y:S02]  /*2f20*/  UIADD3 UR6, UPT, UPT, UR5, -UR4, URZ ;  /* 0x8000000405067290 */ /* 0x000fe4000fffe0ff */
[----:B------:R-:W-:Y:S02]  /*2f30*/  UIADD3 UR4, UPT, UPT, -UR5, UR4, URZ ;  /* 0x0000000405047290 */ /* 0x000fe4000fffe1ff */
[----:B------:R-:W-:Y:S02]  /*2f40*/  UIMAD UR49, UR6, UR10, UR49 ;  /* 0x0000000a063172a4 */ /* 0x000fe4000f8e0231 */
[----:B------:R-:W-:-:S12]  /*2f50*/  UIMAD UR50, UR4, UR12, UR50 ;  /* 0x0000000c043272a4 */ /* 0x000fd8000f8e0232 */
.L_x_39:
[----:B------:R-:W-:Y:S01]  /*2f60*/  R2UR UR5, R48 ;  /* 0x00000000300572ca */ /* 0x000fe200000e0000 */
[----:B------:R-:W-:Y:S01]  /*2f70*/  UMOV UR31, UR42 ;  /* 0x0000002a001f7c82 */ /* 0x000fe20008000000 */
[----:B------:R-:W-:Y:S02]  /*2f80*/  R2UR UR4, R47 ;  /* 0x000000002f0472ca */ /* 0x000fe400000e0000 */
[----:B------:R-:W-:Y:S02]  /*2f90*/  PLOP3.LUT P1, PT, PT, PT, PT, 0x80, 0x8 ;  /* 0x000000000008781c */ /* 0x000fe40003f2f070 */
[----:B------:R-:W-:-:S07]  /*2fa0*/  LOP3.LUT R2, R2, 0x1, RZ, 0x3c, !PT ;  /* 0x0000000102027812 */ /* 0x000fce00078e3cff */
[----:B------:R-:W-:Y:S02]  /*2fb0*/  UIADD3 UR45, UPT, UPT, UR50, UR5, URZ ;  /* 0x00000005322d7290 */ /* 0x000fe4000fffe0ff */
[----:B------:R-:W-:Y:S01]  /*2fc0*/  UIADD3 UR19, UPT, UPT, UR49, UR4, URZ ;  /* 0x0000000431137290 */ /* 0x000fe2000fffe0ff */
[----:B------:R-:W-:Y:S11]  /*2fd0*/  BRA.U UP1, `(.L_x_40) ;  /* 0xffffffe901b07547 */ /* 0x000ff6000b83ffff */
[----:B------:R-:W-:Y:S01]  /*2fe0*/  UIADD3 UR36, UPT, UPT, UR36, 0xd0, URZ ;  /* 0x000000d024247890 */ /* 0x000fe2000fffe0ff */
[----:B------:R-:W-:-:S03]  /*2ff0*/  MOV R2, UR27 ;  /* 0x0000001b00027c02 */ /* 0x000fc60008000f00 */
[----:B------:R-:W-:Y:S01]  /*3000*/  ULEA UR4, UR30, UR36, 0x3 ;  /* 0x000000241e047291 */ /* 0x000fe2000f8e18ff */
[----:B------:R-:W-:-:S08]  /*3010*/  SHF.L.U32 R2, R2, 0x1f, RZ ;  /* 0x0000001f02027819 */ /* 0x000fd000000006ff */
[----:B------:R-:W1:Y:S02]  /*3020*/  SYNCS.PHASECHK.TRANS64.TRYWAIT P0, [UR4], R2 ;  /* 0x00000002ff0075a7 */ /* 0x000e640008001104 */
[----:B-1----:R-:W-:Y:S05]  /*3030*/  @!P0 BRA `(.L_x_41) ;  /* 0x00000074002c8947 */ /* 0x002fea0003800000 */
.L_x_170:
[----:B------:R-:W-:-:S04]  /*3040*/  UIADD3 UR4, UPT, UPT, UR30, 0x1, URZ ;  /* 0x000000011e047890 */ /* 0x000fc8000fffe0ff */
[----:B------:R-:W-:-:S04]  /*3050*/  UISETP.NE.AND UP0, UPT, UR4, 0x1a, UPT ;  /* 0x0000001a0400788c */ /* 0x000fc8000bf05270 */
[----:B------:R-:W-:Y:S02]  /*3060*/  USEL UR5, URZ, 0x1, UP0 ;  /* 0x00000001ff057887 */ /* 0x000fe40008000000 */
[----:B------:R-:W-:Y:S02]  /*3070*/  USEL UR4, UR4, URZ, UP0 ;  /* 0x000000ff04047287 */ /* 0x000fe40008000000 */
[----:B------:R-:W-:Y:S02]  /*3080*/  ULOP3.LUT UR6, UR27, UR5, URZ, 0x3c, !UPT ;  /* 0x000000051b067292 */ /* 0x000fe4000f8e3cff */
[----:B------:R-:W-:-:S04]  /*3090*/  ULEA UR5, UR4, UR36, 0x3 ;  /* 0x0000002404057291 */ /* 0x000fc8000f8e18ff */
[----:B-1----:R-:W-:-:S04]  /*30a0*/  MOV R2, UR6 ;  /* 0x0000000600027c02 */ /* 0x002fc80008000f00 */
[----:B------:R-:W-:-:S04]  /*30b0*/  SHF.L.U32 R2, R2, 0x1f, RZ ;  /* 0x0000001f02027819 */ /* 0x000fc800000006ff */
[----:B------:R-:W1:Y:S02]  /*30c0*/  SYNCS.PHASECHK.TRANS64.TRYWAIT P0, [UR5], R2 ;  /* 0x00000002ff0075a7 */ /* 0x000e640008001105 */
[----:B-1----:R-:W-:Y:S05]  /*30d0*/  @!P0 BRA `(.L_x_42) ;  /* 0x00000074001c8947 */ /* 0x002fea0003800000 */
.L_x_172:
        /* <DEDUP_REMOVED lines=10> */
.L_x_174:
        /* <DEDUP_REMOVED lines=10> */
.L_x_176:
        /* <DEDUP_REMOVED lines=10> */
.L_x_178:
        /* <DEDUP_REMOVED lines=10> */
.L_x_180:
        /* <DEDUP_REMOVED lines=10> */
.L_x_182:
        /* <DEDUP_REMOVED lines=10> */
.L_x_184:
        /* <DEDUP_REMOVED lines=10> */
.L_x_186:
        /* <DEDUP_REMOVED lines=10> */
.L_x_188:
        /* <DEDUP_REMOVED lines=10> */
.L_x_190:
        /* <DEDUP_REMOVED lines=10> */
.L_x_192:
        /* <DEDUP_REMOVED lines=10> */
.L_x_194:
        /* <DEDUP_REMOVED lines=10> */
.L_x_196:
        /* <DEDUP_REMOVED lines=10> */
.L_x_198:
        /* <DEDUP_REMOVED lines=10> */
.L_x_200:
        /* <DEDUP_REMOVED lines=10> */
.L_x_202:
        /* <DEDUP_REMOVED lines=10> */
.L_x_204:
        /* <DEDUP_REMOVED lines=10> */
.L_x_206:
        /* <DEDUP_REMOVED lines=10> */
.L_x_208:
        /* <DEDUP_REMOVED lines=10> */
.L_x_210:
        /* <DEDUP_REMOVED lines=10> */
.L_x_212:
        /* <DEDUP_REMOVED lines=10> */
.L_x_214:
        /* <DEDUP_REMOVED lines=10> */
.L_x_216:
        /* <DEDUP_REMOVED lines=10> */
.L_x_218:
[----:B------:R-:W-:-:S04]  /*3f40*/  UIADD3 UR4, UPT, UPT, UR4, 0x1, URZ ;  /* 0x0000000104047890 */ /* 0x000fc8000fffe0ff */
[----:B------:R-:W-:-:S04]  /*3f50*/  UISETP.NE.AND UP0, UPT, UR4, 0x1a, UPT ;  /* 0x0000001a0400788c */ /* 0x000fc8000bf05270 */
[----:B------:R-:W-:Y:S02]  /*3f60*/  USEL UR5, URZ, 0x1, UP0 ;  /* 0x00000001ff057887 */ /* 0x000fe40008000000 */
[----:B------:R-:W-:Y:S02]  /*3f70*/  USEL UR4, UR4, URZ, UP0 ;  /* 0x000000ff04047287 */ /* 0x000fe40008000000 */
[----:B------:R-:W-:Y:S02]  /*3f80*/  ULOP3.LUT UR5, UR6, UR5, URZ, 0x3c, !UPT ;  /* 0x0000000506057292 */ /* 0x000fe4000f8e3cff */
[----:B------:R-:W-:-:S04]  /*3f90*/  ULEA UR4, UR4, UR36, 0x3 ;  /* 0x0000002404047291 */ /* 0x000fc8000f8e18ff */
[----:B-1----:R-:W-:Y:S02]  /*3fa0*/  IMAD.U32 R2, RZ, RZ, UR5 ;  /* 0x00000005ff027e24 */ /* 0x002fe4000f8e00ff */
[----:B------:R-:W-:-:S03]  /*3fb0*/  MOV R0, UR4 ;  /* 0x0000000400007c02 */ /* 0x000fc60008000f00 */
[----:B------:R-:W-:-:S07]  /*3fc0*/  SHF.L.U32 R2, R2, 0x1f, RZ ;  /* 0x0000001f02027819 */ /* 0x000fce00000006ff */
.L_x_66:
[----:B-1----:R1:W2:Y:S02]  /*3fd0*/  SYNCS.PHASECHK.TRANS64.TRYWAIT P0, [R0+URZ], R2 ;  /* 0x00000002000075a7 */ /* 0x0022a400080011ff */
[----:B--2---:R-:W-:Y:S05]  /*3fe0*/  @!P0 NANOSLEEP.SYNCS 0x989680 ;  /* 0x009896800000895d */ /* 0x004fea0003900000 */
[----:B------:R-:W2:Y:S02]  /*3ff0*/  @!P0 SYNCS.PHASECHK.TRANS64 P0, [R0+URZ], R2 ;  /* 0x00000002000085a7 */ /* 0x000ea400080010ff */
[----:B--2---:R-:W-:Y:S05]  /*4000*/  @P0 EXIT ;  /* 0x000000000000094d */ /* 0x004fea0003800000 */
[----:B------:R-:W-:Y:S05]  /*4010*/  BRA `(.L_x_66) ;  /* 0xfffffffc00ec7947 */ /* 0x000fea000383ffff */
.L_x_22:
[----:B------:R-:W2:Y:S02]  /*4020*/  S2UR UR4, SR_CgaCtaId ;  /* 0x00000000000479c3 */ /* 0x000ea40000008800 */
[----:B--2---:R-:W-:-:S04]  /*4030*/  UISETP.NE.AND UP0, UPT, UR4, URZ, UPT ;  /* 0x000000ff0400728c */ /* 0x004fc8000bf05270 */
[----:B------:R-:W-:-:S09]  /*4040*/  UISETP.NE.OR UP0, UPT, UR18, 0x1, UP0 ;  /* 0x000000011200788c */ /* 0x000fd20008705670 */
[----:B------:R-:W-:Y:S05]  /*4050*/  BRA.U UP0, `(.L_x_67) ;  /* 0x0000000100b47547 */ /* 0x000fea000b800000 */
[----:B------:R-:W2:Y:S01]  /*4060*/  S2UR UR5, SR_CgaCtaId ;  /* 0x00000000000579c3 */ /* 0x000ea20000008800 */
[----:B------:R-:W-:Y:S01]  /*4070*/  UMOV UR4, 0x400 ;  /* 0x0000040000047882 */ /* 0x000fe20000000000 */
[----:B------:R-:W-:Y:S01]  /*4080*/  HFMA2 R2, -RZ, RZ, 0, 5.9604644775390625e-08 ;  /* 0x00000001ff027431 */ /* 0x000fe200000001ff */
[----:B------:R-:W-:Y:S01]  /*4090*/  ISETP.GE.U32.AND P0, PT, R3, 0x2, PT ;  /* 0x000000020300780c */ /* 0x000fe20003f06070 */
[----:B------:R-:W-:Y:S01]  /*40a0*/  IMAD.MOV.U32 R8, RZ, RZ, RZ ;  /* 0x000000ffff087224 */ /* 0x000fe200078e00ff */
[----:B--2---:R-:W-:-:S04]  /*40b0*/  ULEA UR4, UR5, UR4, 0x18 ;  /* 0x0000000405047291 */ /* 0x004fc8000f8ec0ff */
[----:B------:R-:W-:Y:S02]  /*40c0*/  UIADD3 UR5, UPT, UPT, UR4, 0x1f8, URZ ;  /* 0x000001f804057890 */ /* 0x000fe4000fffe0ff */
[----:B------:R-:W-:Y:S02]  /*40d0*/  UIADD3 UR8, UPT, UPT, UR4, 0x1f0, URZ ;  /* 0x000001f004087890 */ /* 0x000fe4000fffe0ff */
[----:B------:R-:W-:-:S12]  /*40e0*/  UPRMT UR5, URZ, 0x654, UR5 ;  /* 0x00000654ff057896 */ /* 0x000fd80008000005 */
.L_x_70:
[----:B------:R-:W-:Y:S01]  /*40f0*/  SHF.L.U32 R6, R2, 0x1f, RZ ;  /* 0x0000001f02067819 */ /* 0x000fe200000006ff */
[----:B------:R-:W-:Y:S02]  /*4100*/  IMAD.U32 R4, RZ, RZ, UR8 ;  /* 0x00000008ff047e24 */ /* 0x000fe4000f8e00ff */
[----:B------:R-:W-:Y:S01]  /*4110*/  @!P0 IMAD.MOV.U32 R5, RZ, RZ, 0x10 ;  /* 0x00000010ff058424 */ /* 0x000fe200078e00ff */
[----:B------:R-:W2:Y:S02]  /*4120*/  SYNCS.PHASECHK.TRANS64.TRYWAIT P1, [UR4+0x1f8], R6 ;  /* 0x0001f806ff0075a7 */ /* 0x000ea40008021104 */
[----:B------:R-:W-:-:S04]  /*4130*/  PRMT R4, R3, 0x654, R4 ;  /* 0x0000065403047816 */ /* 0x000fc80000000004 */
[----:B------:R-:W-:Y:S01]  /*4140*/  SEL R0, R4, R0, !P0 ;  /* 0x0000000004007207 */ /* 0x000fe20004000000 */
[----:B--2---:R-:W-:Y:S06]  /*4150*/  @!P1 BRA `(.L_x_68) ;  /* 0x0000006c003c9947 */ /* 0x004fec0003800000 */
.L_x_220:
[----:B------:R-:W-:Y:S01]  /*4160*/  UIADD3 UR6, UPT, UPT, UR4, 0x230, URZ ;  /* 0x0000023004067890 */ /* 0x000fe2000fffe0ff */
[----:B------:R3:W-:Y:S01]  /*4170*/  @!P0 SYNCS.ARRIVE.TRANS64.RED RZ, [R0+URZ], R5 ;  /* 0x0000000500ff89a7 */ /* 0x0007e200080004ff */
[----:B------:R-:W-:Y:S01]  /*4180*/  UIADD3 UR7, UPT, UPT, UR4, 0x1f0, URZ ;  /* 0x000001f004077890 */ /* 0x000fe2000fffe0ff */
[----:B------:R-:W-:-:S08]  /*4190*/  LOP3.LUT R2, R2, 0x1, RZ, 0x3c, !PT ;  /* 0x0000000102027812 */ /* 0x000fd000078e3cff */
[----:B------:R-:W-:Y:S06]  /*41a0*/  UGETNEXTWORKID.BROADCAST [UR6], [UR7] ;  /* 0x00000000060073ca */ /* 0x000fec0008000100 */
[----:B---3--:R-:W-:-:S04]  /*41b0*/  SHF.L.U32 R5, R8, 0x1f, RZ ;  /* 0x0000001f08057819 */ /* 0x008fc800000006ff */
[----:B------:R-:W3:Y:S02]  /*41c0*/  SYNCS.PHASECHK.TRANS64.TRYWAIT P1, [UR4+0x1f0], R5 ;  /* 0x0001f005ff0075a7 */ /* 0x000ee40008021104 */
[----:B---3--:R-:W-:Y:S05]  /*41d0*/  @!P1 BRA `(.L_x_69) ;  /* 0x0000006c00349947 */ /* 0x008fea0003800000 */
.L_x_222:
[----:B--2---:R-:W2:Y:S01]  /*41e0*/  LDS.128 R4, [UR4+0x230] ;  /* 0x00023004ff047984 */ /* 0x004ea20008000c00 */
[----:B------:R-:W-:Y:S01]  /*41f0*/  LOP3.LUT R8, R8, 0x1, RZ, 0x3c, !PT ;  /* 0x0000000108087812 */ /* 0x000fe200078e3cff */
[----:B------:R-:W-:Y:S01]  /*4200*/  @!PT LDS RZ, [RZ] ;  /* 0x00000000fffff984 */ /* 0x000fe20000000800 */
[----:B------:R-:W-:Y:S01]  /*4210*/  @!PT LDS RZ, [RZ] ;  /* 0x00000000fffff984 */ /* 0x000fe20000000800 */
[----:B------:R-:W-:Y:S01]  /*4220*/  @!PT LDS RZ, [RZ] ;  /* 0x00000000fffff984 */ /* 0x000fe20000000800 */
[----:B------:R-:W-:Y:S01]  /*4230*/  @!PT LDS RZ, [RZ] ;  /* 0x00000000fffff984 */ /* 0x000fe20000000800 */
[----:B------:R3:W-:Y:S06]  /*4240*/  MEMBAR.ALL.CTA ;  /* 0x0000000000007992 */ /* 0x0007ec0000008000 */
[----:B---3--:R-:W3:Y:S02]  /*4250*/  FENCE.VIEW.ASYNC.S ;  /* 0x00000000000073c6 */ /* 0x008ee40000000000 */
[----:B---3--:R-:W-:Y:S01]  /*4260*/  SYNCS.ARRIVE.TRANS64.RED.A1T0 RZ, [UR5], RZ ;  /* 0x000000ffffff79a7 */ /* 0x008fe20008100405 */
[----:B--2---:R-:W-:-:S13]  /*4270*/  LOP3.LUT P1, RZ, R6, 0x1, RZ, 0xc0, !PT ;  /* 0x0000000106ff7812 */ /* 0x004fda000782c0ff */
[----:B------:R-:W-:Y:S05]  /*4280*/  @P1 BRA `(.L_x_70) ;  /* 0xfffffffc00981947 */ /* 0x000fea000383ffff */
[----:B------:R-:W-:-:S04]  /*4290*/  SHF.L.U32 R0, R2, 0x1f, RZ ;  /* 0x0000001f02007819 */ /* 0x000fc800000006ff */
[----:B------:R-:W2:Y:S02]  /*42a0*/  SYNCS.PHASECHK.TRANS64 P0, [UR4+0x1f8], R0 ;  /* 0x0001f800ff0075a7 */ /* 0x000ea40008001004 */
[----:B-12---:R-:W-:Y:S05]  /*42b0*/  @P0 EXIT ;  /* 0x000000000000094d */ /* 0x006fea0003800000 */
[----:B------:R-:W-:-:S07]  /*42c0*/  MOV R0, UR4 ;  /* 0x0000000400007c02 */ /* 0x000fce0008000f00 */
.L_x_71:
[----:B-1----:R-:W-:-:S04]  /*42d0*/  SHF.L.U32 R3, R2, 0x1f, RZ ;  /* 0x0000001f02037819 */ /* 0x002fc800000006ff */
[----:B------:R1:W2:Y:S03]  /*42e0*/  SYNCS.PHASECHK.TRANS64.TRYWAIT P0, [R0+URZ+0x1f8], R3 ;  /* 0x0001f803000075a7 */ /* 0x0002a600080011ff */
[----:B--2---:R-:W-:Y:S05]  /*42f0*/  @!P0 NANOSLEEP.SYNCS 0x989680 ;  /* 0x009896800000895d */ /* 0x004fea0003900000 */
[----:B------:R-:W2:Y:S02]  /*4300*/  @!P0 SYNCS.PHASECHK.TRANS64 P0, [R0+URZ+0x1f8], R3 ;  /* 0x0001f803000085a7 */ /* 0x000ea400080010ff */
[----:B--2---:R-:W-:Y:S05]  /*4310*/  @P0 EXIT ;  /* 0x000000000000094d */ /* 0x004fea0003800000 */
[----:B------:R-:W-:Y:S05]  /*4320*/  BRA `(.L_x_71) ;  /* 0xfffffffc00e87947 */ /* 0x000fea000383ffff */
.L_x_67:
[----:B------:R-:W-:Y:S05]  /*4330*/  BRA.U UP4, `(.L_x_72) ;  /* 0x0000001104687547 */ /* 0x000fea000b800000 */
[----:B------:R-:W2:Y:S01]  /*4340*/  S2UR UR4, SR_CgaCtaId ;  /* 0x00000000000479c3 */ /* 0x000ea20000008800 */
[----:B------:R-:W-:Y:S01]  /*4350*/  UMOV UR5, 0x40 ;  /* 0x0000004000057882 */ /* 0x000fe20000000000 */
[----:B------:R-:W-:Y:S01]  /*4360*/  NOP ;  /* 0x0000000000007918 */ /* 0x000fe20000000000 */
[----:B------:R-:W-:Y:S01]  /*4370*/  UMOV UR6, 0x400 ;  /* 0x0000040000067882 */ /* 0x000fe20000000000 */
[----:B--2---:R-:W-:Y:S02]  /*4380*/  ULEA UR5, UR4, UR5, 0x18 ;  /* 0x0000000504057291 */ /* 0x004fe4000f8ec0ff */
[----:B------:R-:W-:-:S07]  /*4390*/  ULEA UR6, UR4, UR6, 0x18 ;  /* 0x0000000604067291 */ /* 0x000fce000f8ec0ff */
[----:B------:R-:W2:Y:S02]  /*43a0*/  LDS.U8 R3, [UR5+0x1c] ;  /* 0x00001c05ff037984 */ /* 0x000ea40008000000 */
[----:B--2---:R-:W-:-:S13]  /*43b0*/  ISETP.NE.AND P0, PT, R3, RZ, PT ;  /* 0x000000ff0300720c */ /* 0x004fda0003f05270 */
[----:B------:R-:W-:Y:S05]  /*43c0*/  @P0 BRA `(.L_x_73) ;  /* 0x0000000400080947 */ /* 0x000fea0003800000 */
[----:B------:R-:W-:Y:S02]  /*43d0*/  UISETP.NE.U32.AND UP1, UPT, UR31, 0x1, UPT ;  /* 0x000000011f00788c */ /* 0x000fe4000bf25070 */
[----:B------:R-:W-:-:S07]  /*43e0*/  UIADD3 UR7, UPT, UPT, UR5, 0x8, URZ ;  /* 0x0000000805077890 */ /* 0x000fce000fffe0ff */
[----:B------:R-:W-:Y:S05]  /*43f0*/  BRA.U !UP1, `(.L_x_74) ;  /* 0x00000001099c7547 */ /* 0x000fea000b800000 */
[----:B------:R-:W-:Y:S01]  /*4400*/  ELECT P0, URZ, PT ;  /* 0x0000000000ff782f */ /* 0x000fe20003800000 */
[----:B------:R-:W-:-:S12]  /*4410*/  BSSY B0, `(.L_x_74) ;  /* 0x0000025000007945 */ /* 0x000fd80003800000 */
[----:B------:R-:W-:Y:S05]  /*4420*/  @!P0 BRA `(.L_x_75) ;  /* 0x00000000008c8947 */ /* 0x000fea0003800000 */
[----:B------:R-:W-:-:S05]  /*4430*/  UMOV UR4, 0x10 ;  /* 0x0000001000047882 */ /* 0x000fca0000000000 */
[----:B------:R-:W-:Y:S04]  /*4440*/  DEPBAR.LE SB2, 0x36 ;  /* 0x0000ad800000791a */ /* 0x000fe80000000000 */
[----:B------:R-:W2:Y:S02]  /*4450*/  UTCATOMSWS.2CTA.FIND_AND_SET.ALIGN UP0, UR4, UR4 ;  /* 0x00000004000475e3 */ /* 0x000ea40008200800 */
[----:B--2---:R-:W-:Y:S01]  /*4460*/  MOV R10, UR4 ;  /* 0x00000004000a7c02 */ /* 0x004fe20008000f00 */
[----:B------:R-:W-:Y:S06]  /*4470*/  BRA.U UP0, `(.L_x_76) ;  /* 0x0000000100187547 */ /* 0x000fec000b800000 */
.L_x_77:
[----:B------:R-:W-:Y:S05]  /*4480*/  NANOSLEEP 0x64 ;  /* 0x000000640000795d */ /* 0x000fea0003800000 */
[----:B------:R-:W-:-:S05]  /*4490*/  UMOV UR4, 0x10 ;  /* 0x0000001000047882 */ /* 0x000fca0000000000 */
[----:B------:R-:W-:Y:S04]  /*44a0*/  DEPBAR.LE SB2, 0x36 ;  /* 0x0000ad800000791a */ /* 0x000fe80000000000 */
[----:B------:R-:W2:Y:S02]  /*44b0*/  UTCATOMSWS.2CTA.FIND_AND_SET.ALIGN UP0, UR4, UR4 ;  /* 0x00000004000475e3 */ /* 0x000ea40008200800 */
[----:B--2---:R-:W-:Y:S01]  /*44c0*/  MOV R10, UR4 ;  /* 0x00000004000a7c02 */ /* 0x004fe20008000f00 */
[----:B------:R-:W-:Y:S05]  /*44d0*/  BRA.U !UP0, `(.L_x_77) ;  /* 0xfffffffd08e87547 */ /* 0x000fea000b83ffff */
.L_x_76:
[----:B------:R-:W2:Y:S01]  /*44e0*/  LDS R6, [UR5+0x10] ;  /* 0x00001005ff067984 */ /* 0x000ea20008000800 */
[----:B------:R-:W-:Y:S01]  /*44f0*/  IMAD.U32 R3, RZ, RZ, UR6 ;  /* 0x00000006ff037e24 */ /* 0x000fe2000f8e00ff */
[----:B------:R-:W-:-:S03]  /*4500*/  MOV R4, UR30 ;  /* 0x0000001e00047c02 */ /* 0x000fc60008000f00 */
[----:B------:R-:W-:Y:S01]  /*4510*/  VIADD R3, R3, 0x240 ;  /* 0x0000024003037836 */ /* 0x000fe20000000000 */
[----:B--2---:R-:W-:-:S04]  /*4520*/  SHF.L.U32 R6, R6, 0x1f, RZ ;  /* 0x0000001f06067819 */ /* 0x004fc800000006ff */
[----:B------:R-:W2:Y:S02]  /*4530*/  SYNCS.PHASECHK.TRANS64.TRYWAIT P0, [UR5+0x8], R6 ;  /* 0x00000806ff0075a7 */ /* 0x000ea40008001105 */
[----:B--2---:R-:W-:Y:S05]  /*4540*/  @P0 BRA `(.L_x_78) ;  /* 0x0000000000080947 */ /* 0x004fea0003800000 */
[----:B------:R-:W2:Y:S02]  /*4550*/  SYNCS.PHASECHK.TRANS64.TRYWAIT P0, [UR5+0x8], R6 ;  /* 0x00000806ff0075a7 */ /* 0x000ea40008001105 */
[----:B--2---:R-:W-:Y:S05]  /*4560*/  @!P0 BRA `(.L_x_79) ;  /* 0x0000006800688947 */ /* 0x004fea0003800000 */
.L_x_78:
[----:B------:R-:W-:Y:S01]  /*4570*/  PRMT R4, R4, 0x654, R3 ;  /* 0x0000065404047816 */ /* 0x000fe20000000003 */
[----:B------:R-:W-:Y:S01]  /*4580*/  HFMA2 R3, -RZ, RZ, 0, 5.9604644775390625e-08 ;  /* 0x00000001ff037431 */ /* 0x000fe200000001ff */
[----:B------:R-:W-:Y:S01]  /*4590*/  UPRMT UR4, UR30, 0x654, UR7 ;  /* 0x000006541e047896 */ /* 0x000fe20008000007 */
[----:B------:R-:W-:Y:S02]  /*45a0*/  IMAD.MOV.U32 R8, RZ, RZ, 0xffff ;  /* 0x0000ffffff087424 */ /* 0x000fe400078e00ff */
[----:B--2---:R-:W-:Y:S02]  /*45b0*/  IMAD.MOV.U32 R6, RZ, RZ, 0x4 ;  /* 0x00000004ff067424 */ /* 0x004fe400078e00ff */
[----:B------:R-:W-:Y:S01]  /*45c0*/  IMAD.SHL.U32 R9, R10, 0x20, RZ ;  /* 0x000000200a097824 */ /* 0x000fe200078e00ff */
[----:B------:R-:W-:Y:S02]  /*45d0*/  MOV R5, UR4 ;  /* 0x0000000400057c02 */ /* 0x000fe40008000f00 */
[-C--:B------:R-:W-:Y:S01]  /*45e0*/  SHF.L.U32 R8, R8, R10.reuse, RZ ;  /* 0x0000000a08087219 */ /* 0x080fe200000006ff */
[----:B------:R2:W-:Y:S01]  /*45f0*/  SYNCS.ARRIVE.TRANS64.RED RZ, [UR4], R6 ;  /* 0x00000006ffff79a7 */ /* 0x0005e20008000404 */
[----:B------:R-:W-:Y:S01]  /*4600*/  SHF.L.U32 R7, R3, R10, RZ ;  /* 0x0000000a03077219 */ /* 0x000fe200000006ff */
[----:B------:R2:W-:Y:S04]  /*4610*/  STS [UR6+0x240], R9 ;  /* 0x00024009ff007988 */ /* 0x0005e80008000806 */
[----:B------:R2:W-:Y:S04]  /*4620*/  STAS [R4.64], R10 ;  /* 0x0000000a04007dbd */ /* 0x0005e8000c0008ff */
[----:B------:R2:W-:Y:S04]  /*4630*/  ATOMS.OR RZ, [UR5+0x14], R8 ;  /* 0x00001408ffff798c */ /* 0x0005e8000b000005 */
[----:B------:R2:W-:Y:S04]  /*4640*/  ATOMS.OR RZ, [UR5+0x18], R7 ;  /* 0x00001807ffff798c */ /* 0x0005e8000b000005 */
[----:B------:R2:W-:Y:S02]  /*4650*/  ATOMS.XOR RZ, [UR5+0x10], R3 ;  /* 0x00001003ffff798c */ /* 0x0005e4000b800005 */
.L_x_75:
[----:B-1----:R-:W-:Y:S05]  /*4660*/  BSYNC B0 ;  /* 0x0000000000007941 */ /* 0x002fea0003800000 */
.L_x_74:
[----:B------:R-:W-:Y:S05]  /*4670*/  BRA.U UP1, `(.L_x_80) ;  /* 0x00000001016c7547 */ /* 0x000fea000b800000 */
[----:B------:R-:W-:-:S03]  /*4680*/  UMOV UR4, 0xffffffff ;  /* 0xffffffff00047882 */ /* 0x000fc60000000000 */
[----:B------:R-:W-:Y:S05]  /*4690*/  BRA.DIV UR4, `(.L_x_81) ;  /* 0x0000006a04347947 */ /* 0x000fea000b800000 */
[----:B------:R-:W-:-:S13]  /*46a0*/  ELECT P6, URZ, PT ;  /* 0x0000000000ff782f */ /* 0x000fda00038c0000 */
.L_x_225:
[----:B------:R-:W-:Y:S05]  /*46b0*/  @!P6 BRA `(.L_x_80) ;  /* 0x00000000005ce947 */ /* 0x000fea0003800000 */
[----:B--2---:R-:W2:Y:S02]  /*46c0*/  LDS R4, [UR5+0x10] ;  /* 0x00001005ff047984 */ /* 0x004ea40008000800 */
[----:B--2---:R-:W-:-:S04]  /*46d0*/  SHF.L.U32 R4, R4, 0x1f, RZ ;  /* 0x0000001f04047819 */ /* 0x004fc800000006ff */
[----:B------:R-:W2:Y:S02]  /*46e0*/  SYNCS.PHASECHK.TRANS64.TRYWAIT P0, [UR5+0x8], R4 ;  /* 0x00000804ff0075a7 */ /* 0x000ea40008001105 */
[----:B--2---:R-:W-:Y:S05]  /*46f0*/  @P0 BRA `(.L_x_82) ;  /* 0x0000000000080947 */ /* 0x004fea0003800000 */
[----:B------:R-:W2:Y:S02]  /*4700*/  SYNCS.PHASECHK.TRANS64.TRYWAIT P0, [UR5+0x8], R4 ;  /* 0x00000804ff0075a7 */ /* 0x000ea40008001105 */
[----:B--2---:R-:W-:Y:S05]  /*4710*/  @!P0 BRA `(.L_x_83) ;  /* 0x0000006800348947 */ /* 0x004fea0003800000 */
.L_x_82:
[----:B------:R-:W3:Y:S01]  /*4720*/  LDS R6, [UR6+0x240] ;  /* 0x00024006ff067984 */ /* 0x000ee20008000800 */
[----:B--2---:R-:W-:Y:S02]  /*4730*/  HFMA2 R3, -RZ, RZ, 0, 5.9604644775390625e-08 ;  /* 0x00000001ff037431 */ /* 0x004fe400000001ff */
[----:B------:R-:W-:Y:S01]  /*4740*/  IMAD.MOV.U32 R4, RZ, RZ, 0xffff ;  /* 0x0000ffffff047424 */ /* 0x000fe200078e00ff */
[----:B------:R-:W-:Y:S01]  /*4750*/  UPRMT UR4, UR30, 0x654, UR7 ;  /* 0x000006541e047896 */ /* 0x000fe20008000007 */
[----:B---3--:R-:W-:-:S03]  /*4760*/  IMAD.SHL.U32 R5, R6, 0x20, RZ ;  /* 0x0000002006057824 */ /* 0x008fc600078e00ff */
[-C--:B------:R-:W-:Y:S02]  /*4770*/  SHF.L.U32 R4, R4, R6.reuse, RZ ;  /* 0x0000000604047219 */ /* 0x080fe400000006ff */
[----:B------:R-:W-:Y:S01]  /*4780*/  SHF.L.U32 R6, R3, R6, RZ ;  /* 0x0000000603067219 */ /* 0x000fe200000006ff */
[----:B------:R3:W-:Y:S04]  /*4790*/  STS [UR6+0x240], R5 ;  /* 0x00024005ff007988 */ /* 0x0007e80008000806 */
[----:B------:R3:W-:Y:S04]  /*47a0*/  ATOMS.OR RZ, [UR5+0x14], R4 ;  /* 0x00001404ffff798c */ /* 0x0007e8000b000005 */
[----:B------:R3:W-:Y:S01]  /*47b0*/  ATOMS.OR RZ, [UR5+0x18], R6 ;  /* 0x00001806ffff798c */ /* 0x0007e2000b000005 */
[----:B------:R-:W-:Y:S03]  /*47c0*/  SYNCS.ARRIVE.TRANS64.RED.A1T0 RZ, [UR4], RZ ;  /* 0x000000ffffff79a7 */ /* 0x000fe60008100404 */
[----:B------:R3:W-:Y:S01]  /*47d0*/  ATOMS.XOR RZ, [UR5+0x10], R3 ;  /* 0x00001003ffff798c */ /* 0x0007e2000b800005 */
[----:B------:R-:W-:Y:S05]  /*47e0*/  BRA `(.L_x_80) ;  /* 0x0000000000107947 */ /* 0x000fea0003800000 */
.L_x_73:
[----:B------:R-:W-:Y:S02]  /*47f0*/  MOV R3, 0xffffffff ;  /* 0xffffffff00037802 */ /* 0x000fe40000000f00 */
[----:B------:R-:W-:-:S03]  /*4800*/  MOV R4, 0x4830 ;  /* 0x0000483000047802 */ /* 0x000fc60000000f00 */
[----:B------:R2:W-:Y:S04]  /*4810*/  STS [UR6+0x240], R3 ;  /* 0x00024003ff007988 */ /* 0x0005e80008000806 */
[----:B-12--5:R-:W-:Y:S05]  /*4820*/  CALL.REL.NOINC `($__internal_1_$__cuda_sm10x_tcgen05_guardrail_trap_phase_invalid_during_alloc) ;  /* 0x0000006c00e47944 */ /* 0x026fea0003c00000 */
.L_x_80:
[----:B------:R-:W-:Y:S05]  /*4830*/  WARPSYNC.ALL ;  /* 0x0000000000007948 */ /* 0x000fea0003800000 */
[----:B------:R-:W4:Y:S01]  /*4840*/  S2UR UR17, SR_CgaCtaId ;  /* 0x00000000001179c3 */ /* 0x000f220000008800 */
[----:B------:R-:W-:Y:S01]  /*4850*/  UMOV UR4, 0x400 ;  /* 0x0000040000047882 */ /* 0x000fe20000000000 */
[----:B------:R-:W-:-:S06]  /*4860*/  NOP ;  /* 0x0000000000007918 */ /* 0x000fcc0000000000 */
[----:B------:R-:W-:Y:S06]  /*4870*/  BAR.ARV 0x6, 0xa0 ;  /* 0x0182800000007b1d */ /* 0x000fec0000002000 */
[----:B------:R-:W1:Y:S01]  /*4880*/  LDCU.64 UR6, c[0x0][0x388] ;  /* 0x00007100ff0677ac */ /* 0x000e620008000a00 */
[----:B------:R-:W-:Y:S01]  /*4890*/  LOP3.LUT R2, R2, 0xffff, RZ, 0xc0, !PT ;  /* 0x0000ffff02027812 */ /* 0x000fe200078ec0ff */
[----:B--2---:R-:W-:Y:S01]  /*48a0*/  IMAD.MOV.U32 R8, RZ, RZ, 0x1 ;  /* 0x00000001ff087424 */ /* 0x004fe200078e00ff */
[----:B------:R-:W-:Y:S01]  /*48b0*/  LOP3.LUT R0, R0, 0xffff, RZ, 0xc0, !PT ;  /* 0x0000ffff00007812 */ /* 0x000fe200078ec0ff */
[----:B------:R-:W2:Y:S01]  /*48c0*/  LDCU.64 UR8, c[0x0][0x390] ;  /* 0x00007200ff0877ac */ /* 0x000ea20008000a00 */
[----:B------:R-:W-:Y:S01]  /*48d0*/  R2UR UR18, R2 ;  /* 0x00000000021272ca */ /* 0x000fe200000e0000 */
[----:B------:R-:W-:Y:S01]  /*48e0*/  IMAD.MOV.U32 R2, RZ, RZ, RZ ;  /* 0x000000ffff027224 */ /* 0x000fe200078e00ff */
[----:B------:R-:W-:Y:S01]  /*48f0*/  R2UR UR28, R0 ;  /* 0x00000000001c72ca */ /* 0x000fe200000e0000 */
[----:B------:R-:W-:Y:S01]  /*4900*/  IMAD.MOV.U32 R0, RZ, RZ, RZ ;  /* 0x000000ffff007224 */ /* 0x000fe200078e00ff */
[----:B------:R-:W-:Y:S01]  /*4910*/  UMOV UR21, URZ ;  /* 0x000000ff00157c82 */ /* 0x000fe20008000000 */
[----:B----4-:R-:W-:-:S02]  /*4920*/  ULEA UR17, UR17, UR4, 0x18 ;  /* 0x0000000411117291 */ /* 0x010fc4000f8ec0ff */
[----:B------:R-:W-:Y:S02]  /*4930*/  UISETP.NE.AND UP3, UPT, UR31, URZ, UPT ;  /* 0x000000ff1f00728c */ /* 0x000fe4000bf65270 */
[----:B------:R-:W-:Y:S01]  /*4940*/  UIADD3 UR23, UPT, UPT, UR17, 0x1f8, URZ ;  /* 0x000001f811177890 */ /* 0x000fe2000fffe0ff */
[----:B------:R-:W-:Y:S01]  /*4950*/  UMOV UR16, URZ ;  /* 0x000000ff00107c82 */ /* 0x000fe20008000000 */
[----:B------:R-:W-:Y:S01]  /*4960*/  UMOV UR26, 0x0 ;  /* 0x00000000001a7882 */ /* 0x000fe20000000000 */
[----:B-1----:R-:W-:Y:S02]  /*4970*/  UIADD3 UR4, UPT, UPT, UR6, 0x1f, URZ ;  /* 0x0000001f06047890 */ /* 0x002fe4000fffe0ff */
[----:B---3--:R-:W1:Y:S01]  /*4980*/  LDS R3, [UR17+0x240] ;  /* 0x00024011ff037984 */ /* 0x008e620008000800 */
[----:B------:R-:W-:Y:S02]  /*4990*/  UPRMT UR23, URZ, 0x654, UR23 ;  /* 0x00000654ff177896 */ /* 0x000fe40008000017 */
[----:B------:R-:W-:Y:S01]  /*49a0*/  USHF.R.S32.HI UR5, URZ, 0x1f, UR4 ;  /* 0x0000001fff057899 */ /* 0x000fe20008011404 */
[----:B------:R-:W-:Y:S01]  /*49b0*/  UMOV UR27, 0x8200010 ;  /* 0x08200010001b7882 */ /* 0x000fe20000000000 */
[----:B------:R-:W-:-:S02]  /*49c0*/  UMOV UR24, 0x0 ;  /* 0x0000000000187882 */ /* 0x000fc40000000000 */
[----:B------:R-:W-:Y:S02]  /*49d0*/  ULEA.HI UR4, UR5, UR4, URZ, 0x5 ;  /* 0x0000000405047291 */ /* 0x000fe4000f8f28ff */
[----:B------:R-:W-:Y:S02]  /*49e0*/  UIADD3 UR5, UPT, UPT, UR17, 0x4400, URZ ;  /* 0x0000440011057890 */ /* 0x000fe4000fffe0ff */
[----:B------:R-:W-:Y:S02]  /*49f0*/  USHF.R.S32.HI UR4, URZ, 0x5, UR4 ;  /* 0x00000005ff047899 */ /* 0x000fe40008011404 */
[----:B------:R-:W-:Y:S02]  /*4a00*/  USHF.R.U32.HI UR5, URZ, 0x4, UR5 ;  /* 0x00000004ff057899 */ /* 0x000fe40008011605 */
[----:B------:R-:W-:Y:S02]  /*4a10*/  UIMAD UR4, UR4, UR7, URZ ;  /* 0x00000007040472a4 */ /* 0x000fe4000f8e02ff */
[----:B------:R-:W-:-:S02]  /*4a20*/  ULOP3.LUT UR5, UR5, 0x3fff, URZ, 0xc0, !UPT ;  /* 0x00003fff05057892 */ /* 0x000fc4000f8ec0ff */
[----:B--2---:R-:W-:Y:S02]  /*4a30*/  UIMAD UR4, UR4, UR8, URZ ;  /* 0x00000008040472a4 */ /* 0x004fe4000f8e02ff */
[----:B------:R-:W-:Y:S02]  /*4a40*/  ULOP3.LUT UR19, UR5, 0x10000, URZ, 0xfc, !UPT ;  /* 0x0001000005137892 */ /* 0x000fe4000f8efcff */
[----:B------:R-:W-:Y:S02]  /*4a50*/  UIMAD UR6, UR4, UR9, URZ ;  /* 0x00000009040672a4 */ /* 0x000fe4000f8e02ff */
[----:B------:R-:W-:Y:S02]  /*4a60*/  UIADD3 UR4, UPT, UPT, UR17, 0x1e400, URZ ;  /* 0x0001e40011047890 */ /* 0x000fe4000fffe0ff */
[----:B------:R-:W-:Y:S02]  /*4a70*/  UIADD3 UR29, UPT, UPT, UR6, -0x1, URZ ;  /* 0xffffffff061d7890 */ /* 0x000fe4000fffe0ff */
[----:B------:R-:W-:-:S02]  /*4a80*/  USHF.R.U32.HI UR4, URZ, 0x4, UR4 ;  /* 0x00000004ff047899 */ /* 0x000fc40008011604 */
[----:B------:R-:W-:Y:S02]  /*4a90*/  UISETP.GE.AND UP4, UPT, UR6, 0x1, UPT ;  /* 0x000000010600788c */ /* 0x000fe4000bf86270 */
[----:B------:R-:W-:Y:S01]  /*4aa0*/  ULOP3.LUT UR4, UR4, 0x3fff, URZ, 0xc0, !UPT ;  /* 0x00003fff04047892 */ /* 0x000fe2000f8ec0ff */
[----:B------:R-:W-:-:S03]  /*4ab0*/  UMOV UR25, 0x8200010 ;  /* 0x0820001000197882 */ /* 0x000fc60000000000 */
[----:B------:R-:W-:Y:S01]  /*4ac0*/  ULOP3.LUT UR20, UR4, 0x10000, URZ, 0xfc, !UPT ;  /* 0x0001000004147892 */ /* 0x000fe2000f8efcff */
[C---:B-1----:R-:W-:Y:S01]  /*4ad0*/  VIADD R5, R3.reuse, 0x40 ;  /* 0x0000004003057836 */ /* 0x042fe20000000000 */
[----:B------:R-:W-:-:S04]  /*4ae0*/  LOP3.LUT R4, R3, 0xffff, RZ, 0xc0, !PT ;  /* 0x0000ffff03047812 */ /* 0x000fc800078ec0ff */
[----:B------:R-:W-:-:S05]  /*4af0*/  LOP3.LUT R5, R5, 0xffff, RZ, 0xc0, !PT ;  /* 0x0000ffff05057812 */ /* 0x000fca00078ec0ff */
[----:B------:R1:W-:Y:S02]  /*4b00*/  STL.64 [R1], R4 ;  /* 0x0000000401007387 */ /* 0x0003e40000100a00 */
.L_x_92:
[----:B-1----:R-:W-:-:S04]  /*4b10*/  SHF.L.U32 R5, R2, 0x1f, RZ ;  /* 0x0000001f02057819 */ /* 0x002fc800000006ff */
[----:B------:R-:W1:Y:S02]  /*4b20*/  SYNCS.PHASECHK.TRANS64.TRYWAIT P0, [UR17+0x1f0], R5 ;  /* 0x0001f005ff0075a7 */ /* 0x000e640008001111 */
[----:B-1-34-:R-:W-:Y:S05]  /*4b30*/  @!P0 BRA `(.L_x_84) ;  /* 0x0000006400448947 */ /* 0x01afea0003800000 */
.L_x_227:
[----:B-1----:R-:W1:Y:S01]  /*4b40*/  LDS.128 R4, [UR17+0x230] ;  /* 0x00023011ff047984 */ /* 0x002e620008000c00 */
[----:B------:R-:W-:Y:S01]  /*4b50*/  ULEA UR22, UR21, UR17, 0x3 ;  /* 0x0000001115167291 */ /* 0x000fe2000f8e18ff */
[----:B------:R-:W-:Y:S01]  /*4b60*/  @!PT LDS RZ, [RZ] ;  /* 0x00000000fffff984 */ /* 0x000fe20000000800 */
[----:B------:R-:W-:Y:S01]  /*4b70*/  @!PT LDS RZ, [RZ] ;  /* 0x00000000fffff984 */ /* 0x000fe20000000800 */
[----:B------:R-:W-:Y:S01]  /*4b80*/  @!PT LDS RZ, [RZ] ;  /* 0x00000000fffff984 */ /* 0x000fe20000000800 */
[----:B------:R-:W-:Y:S01]  /*4b90*/  @!PT LDS RZ, [RZ] ;  /* 0x00000000fffff984 */ /* 0x000fe20000000800 */
[----:B------:R2:W-:Y:S06]  /*4ba0*/  MEMBAR.ALL.CTA ;  /* 0x0000000000007992 */ /* 0x0005ec0000008000 */
[----:B--2---:R-:W2:Y:S02]  /*4bb0*/  FENCE.VIEW.ASYNC.S ;  /* 0x00000000000073c6 */ /* 0x004ea40000000000 */
[----:B--2---:R-:W-:Y:S01]  /*4bc0*/  SYNCS.ARRIVE.TRANS64.RED.A1T0 RZ, [UR23], RZ ;  /* 0x000000ffffff79a7 */ /* 0x004fe20008100417 */
[----:B-1----:R-:W-:Y:S01]  /*4bd0*/  LOP3.LUT P2, RZ, R6, 0x1, RZ, 0xc0, !PT ;  /* 0x0000000106ff7812 */ /* 0x002fe2000784c0ff */
[----:B------:R-:W-:-:S12]  /*4be0*/  BRA.U UP3, `(.L_x_85) ;  /* 0x00000001030c7547 */ /* 0x000fd8000b800000 */
[----:B------:R-:W-:-:S04]  /*4bf0*/  SHF.L.U32 R5, R8, 0x1f, RZ ;  /* 0x0000001f08057819 */ /* 0x000fc800000006ff */
[----:B------:R-:W1:Y:S02]  /*4c00*/  SYNCS.PHASECHK.TRANS64.TRYWAIT P0, [UR22+0x210], R5 ;  /* 0x00021005ff0075a7 */ /* 0x000e640008001116 */
[----:B-1----:R-:W-:Y:S05]  /*4c10*/  @!P0 BRA `(.L_x_86) ;  /* 0x0000006400248947 */ /* 0x002fea0003800000 */
.L_x_85:
[----:B------:R-:W-:Y:S05]  /*4c20*/  BRA.U UP3, `(.L_x_87) ;  /* 0x0000000103d47547 */ /* 0x000fea000b800000 */
[----:B------:R-:W-:Y:S05]  /*4c30*/  BRA.U !UP4, `(.L_x_88) ;  /* 0x000000010cc47547 */ /* 0x000fea000b800000 */
[----:B------:R-:W-:Y:S01]  /*4c40*/  ULEA UR4, UR21, UR43, 0x2 ;  /* 0x0000002b15047291 */ /* 0x000fe2000f8e10ff */
[----:B-1----:R-:W-:-:S08]  /*4c50*/  SHF.L.U32 R4, R0, 0x1f, RZ ;  /* 0x0000001f00047819 */ /* 0x002fd000000006ff */
[----:B------:R-:W5:Y:S01]  /*4c60*/  LDL R5, [UR4] ;  /* 0x00000004ff057983 */ /* 0x000f620008100800 */
[----:B------:R-:W-:Y:S02]  /*4c70*/  ULEA UR4, UR16, UR17, 0x3 ;  /* 0x0000001110047291 */ /* 0x000fe4000f8e18ff */
[----:B------:R-:W-:Y:S01]  /*4c80*/  UPLOP3.LUT UP2, UPT, UPT, UPT, UPT, 0x40, 0x4 ;  /* 0x000000000004789c */ /* 0x000fe20003f4e870 */
[----:B------:R-:W-:Y:S01]  /*4c90*/  UMOV UR15, UR29 ;  /* 0x0000001d000f7c82 */ /* 0x000fe20008000000 */
[----:B------:R-:W-:-:S05]  /*4ca0*/  UMOV UR5, UR16 ;  /* 0x0000001000057c82 */ /* 0x000fca0008000000 */
[----:B------:R1:W2:Y:S04]  /*4cb0*/  SYNCS.PHASECHK.TRANS64.TRYWAIT P1, [UR4], R4 ;  /* 0x00000004ff0075a7 */ /* 0x0002a80008021104 */
.L_x_91:
[----:B---3--:R-:W-:Y:S01]  /*4cc0*/  ULEA UR10, UR5, UR17, 0x3 ;  /* 0x00000011050a7291 */ /* 0x008fe2000f8e18ff */
[----:B--2-4-:R-:W-:Y:S11]  /*4cd0*/  @P1 BRA `(.L_x_89) ;  /* 0x00000000000c1947 */ /* 0x014ff60003800000 */
[----:B------:R-:W-:Y:S04]  /*4ce0*/  SHF.L.U32 R6, R0, 0x1f, RZ ;  /* 0x0000001f00067819 */ /* 0x000fe800000006ff */
[----:B------:R-:W2:Y:S02]  /*4cf0*/  SYNCS.PHASECHK.TRANS64.TRYWAIT P0, [UR10], R6 ;  /* 0x00000006ff0075a7 */ /* 0x000ea4000800110a */
[----:B--2---:R-:W-:Y:S05]  /*4d00*/  @!P0 BRA `(.L_x_90) ;  /* 0x0000006400008947 */ /* 0x004fea0003800000 */
.L_x_89:
[----:B------:R-:W-:Y:S01]  /*4d10*/  UISETP.NE.AND UP0, UPT, UR15, URZ, UPT ;  /* 0x000000ff0f00728c */ /* 0x000fe2000bf05270 */
[----:B------:R-:W-:Y:S01]  /*4d20*/  PLOP3.LUT P1, PT, PT, PT, PT, 0x80, 0x8 ;  /* 0x000000000008781c */ /* 0x000fe20003f2f070 */
[----:B------:R-:W-:Y:S02]  /*4d30*/  UIADD3 UR4, UPT, UPT, UR5, 0x1, URZ ;  /* 0x0000000105047890 */ /* 0x000fe4000fffe0ff */
[----:B------:R-:W-:Y:S02]  /*4d40*/  ULEA UR8, UR5, UR20, 0x8 ;  /* 0x0000001405087291 */ /* 0x000fe4000f8e40ff */
[----:B------:R-:W-:Y:S01]  /*4d50*/  UISETP.NE.AND UP1, UPT, UR4, 0x1a, UPT ;  /* 0x0000001a0400788c */ /* 0x000fe2000bf25270 */
[----:B------:R-:W-:Y:S01]  /*4d60*/  PLOP3.LUT P0, PT, PT, PT, UP0, 0x80, 0x8 ;  /* 0x000000000008781c */ /* 0x000fe20003f0f008 */
[----:B------:R-:W-:Y:S02]  /*4d70*/  UIADD3 UR12, UPT, UPT, UR8, 0x2, URZ ;  /* 0x00000002080c7890 */ /* 0x000fe4000fffe0ff */
[----:B------:R-:W-:Y:S02]  /*4d80*/  USEL UR6, URZ, 0x1, UP1 ;  /* 0x00000001ff067887 */ /* 0x000fe40008800000 */
[----:B------:R-:W-:Y:S02]  /*4d90*/  USEL UR16, UR4, URZ, UP1 ;  /* 0x000000ff04107287 */ /* 0x000fe40008800000 */
[----:B------:R-:W-:Y:S02]  /*4da0*/  UIADD3 UR10, UPT, UPT, UR10, 0xd0, URZ ;  /* 0x000000d00a0a7890 */ /* 0x000fe4000fffe0ff */
[----:B------:R-:W-:Y:S01]  /*4db0*/  @UP0 ULEA UR4, UR16, UR17, 0x3 ;  /* 0x0000001110040291 */ /* 0x000fe2000f8e18ff */
[----:B------:R-:W-:Y:S01]  /*4dc0*/  LOP3.LUT R0, R0, UR6, RZ, 0x3c, !PT ;  /* 0x0000000600007c12 */ /* 0x000fe2000f8e3cff */
[----:B------:R-:W-:Y:S01]  /*4dd0*/  UMOV UR9, 0x80004020 ;  /* 0x8000402000097882 */ /* 0x000fe20000000000 */
[----:B------:R-:W-:Y:S01]  /*4de0*/  UMOV UR13, 0x80004020 ;  /* 0x80004020000d7882 */ /* 0x000fe20000000000 */
[----:B------:R-:W-:Y:S01]  /*4df0*/  UMOV UR7, 0x80004020 ;  /* 0x8000402000077882 */ /* 0x000fe20000000000 */
[----:B-1----:R-:W-:Y:S04]  /*4e00*/  @P0 SHF.L.U32 R4, R0, 0x1f, RZ ;  /* 0x0000001f00040819 */ /* 0x002fe800000006ff */
[----:B------:R3:W4:Y:S01]  /*4e10*/  @P0 SYNCS.PHASECHK.TRANS64.TRYWAIT P1, [UR4], R4 ;  /* 0x00000004ff0005a7 */ /* 0x0007220008021104 */
[----:B------:R-:W-:Y:S11]  /*4e20*/  ELECT P0, URZ, PT ;  /* 0x0000000000ff782f */ /* 0x000ff60003800000 */
[----:B------:R-:W-:Y:S02]  /*4e30*/  @!UPT UIADD3 URZ, UPT, UPT, URZ, URZ, URZ ;  /* 0x000000fffffff290 */ /* 0x000fe4000fffe0ff */
[C---:B-----5:R-:W-:Y:S01]  /*4e40*/  @P0 R2UR.BROADCAST UR14, R5.reuse ;  /* 0x00000000050e02ca */ /* 0x060fe200008e0000 */
[----:B------:R-:W-:Y:S01]  /*4e50*/  ULEA UR4, UR5, UR19, 0x8 ;  /* 0x0000001305047291 */ /* 0x000fe2000f8e40ff */
[----:B------:R-:W-:Y:S11]  /*4e60*/  ELECT P0, URZ, PT ;  /* 0x0000000000ff782f */ /* 0x000ff60003800000 */
[----:B------:R-:W-:Y:S02]  /*4e70*/  @!UPT UIADD3 URZ, UPT, UPT, URZ, URZ, URZ ;  /* 0x000000fffffff290 */ /* 0x000fe4000fffe0ff */
[----:B------:R-:W-:Y:S01]  /*4e80*/  @P0 R2UR.BROADCAST UR11, R5 ;  /* 0x00000000050b02ca */ /* 0x000fe200008e0000 */
[----:B------:R-:W-:Y:S01]  /*4e90*/  UIADD3 UR6, UPT, UPT, UR4, 0x2, URZ ;  /* 0x0000000204067890 */ /* 0x000fe2000fffe0ff */
[----:B------:R-:W-:Y:S02]  /*4ea0*/  UMOV UR5, 0x80004020 ;  /* 0x8000402000057882 */ /* 0x000fe40000000000 */
[----:B------:R1:W-:Y:S01]  /*4eb0*/  UTCHMMA.2CTA gdesc[UR4], gdesc[UR8], tmem[UR14], tmem[UR26], idesc[UR27], UP2 ;  /* 0x00ff1a08040075ea */ /* 0x0003e2000920000e */
[----:B------:R-:W-:Y:S08]  /*4ec0*/  UPLOP3.LUT UP2, UPT, UPT, UPT, UPT, 0x80, 0x8 ;  /* 0x000000000008789c */ /* 0x000ff00003f4f070 */
[----:B------:R3:W-:Y:S01]  /*4ed0*/  UTCHMMA.2CTA gdesc[UR6], gdesc[UR12], tmem[UR11], tmem[UR24], idesc[UR25], UPT ;  /* 0x00ff180c060075ea */ /* 0x0007e2000ba0000b */
[----:B------:R3:W-:Y:S01]  /*4ee0*/  UTCBAR.2CTA.MULTICAST [UR10], URZ, UR18 ;  /* 0x000000ff0a0073e9 */ /* 0x0007e20008200812 */
[----:B-1----:R-:W-:Y:S02]  /*4ef0*/  UIADD3 UR4, UPT, UPT, UR15, 0x1, URZ ;  /* 0x000000010f047890 */ /* 0x002fe4000fffe0ff */
[----:B------:R-:W-:Y:S02]  /*4f00*/  UIADD3 UR8, UPT, UPT, UR15, -0x1, URZ ;  /* 0xffffffff0f087890 */ /* 0x000fe4000fffe0ff */
[----:B------:R-:W-:Y:S01]  /*4f10*/  UISETP.GT.U32.AND UP0, UPT, UR4, 0x1, UPT ;  /* 0x000000010400788c */ /* 0x000fe2000bf04070 */
[----:B------:R-:W-:Y:S04]  /*4f20*/  UMOV UR5, UR16 ;  /* 0x0000001000057c82 */ /* 0x000fe80008000000 */
[----:B------:R-:W-:Y:S04]  /*4f30*/  UMOV UR15, UR8 ;  /* 0x00000008000f7c82 */ /* 0x000fe80008000000 */
[----:B------:R-:W-:Y:S05]  /*4f40*/  BRA.U UP0, `(.L_x_91) ;  /* 0xfffffffd005c7547 */ /* 0x000fea000b83ffff */
.L_x_88:
[----:B------:R-:W-:-:S09]  /*4f50*/  UIADD3 UR4, UPT, UPT, UR22, 0x200, URZ ;  /* 0x0000020016047890 */ /* 0x000fd2000fffe0ff */
[----:B------:R2:W-:Y:S01]  /*4f60*/  UTCBAR.2CTA.MULTICAST [UR4], URZ, UR28 ;  /* 0x000000ff040073e9 */ /* 0x0005e2000820081c */
[----:B------:R-:W-:Y:S02]  /*4f70*/  NOP ;  /* 0x0000000000007918 */ /* 0x000fe40000000000 */
.L_x_87:
[----:B--2---:R-:W-:Y:S01]  /*4f80*/  UIADD3 UR4, UPT, UPT, UR21, 0x1, URZ ;  /* 0x0000000115047890 */ /* 0x004fe2000fffe0ff */
[----:B------:R-:W-:-:S03]  /*4f90*/  LOP3.LUT R2, R2, 0x1, RZ, 0x3c, !PT ;  /* 0x0000000102027812 */ /* 0x000fc600078e3cff */
[----:B------:R-:W-:-:S04]  /*4fa0*/  UISETP.NE.AND UP0, UPT, UR4, 0x2, UPT ;  /* 0x000000020400788c */ /* 0x000fc8000bf05270 */
[----:B------:R-:W-:Y:S02]  /*4fb0*/  USEL UR5, URZ, 0x1, UP0 ;  /* 0x00000001ff057887 */ /* 0x000fe40008000000 */
[----:B------:R-:W-:-:S04]  /*4fc0*/  USEL UR21, UR4, URZ, UP0 ;  /* 0x000000ff04157287 */ /* 0x000fc80008000000 */
[----:B------:R-:W-:Y:S01]  /*4fd0*/  LOP3.LUT R8, R8, UR5, RZ, 0x3c, !PT ;  /* 0x0000000508087c12 */ /* 0x000fe2000f8e3cff */
[----:B------:R-:W-:Y:S07]  /*4fe0*/  @P2 BRA `(.L_x_92) ;  /* 0xfffffff800c82947 */ /* 0x000fee000383ffff */
[----:B------:R-:W2:Y:S01]  /*4ff0*/  S2UR UR8, SR_CgaCtaId ;  /* 0x00000000000879c3 */ /* 0x000ea20000008800 */
[----:B------:R-:W-:Y:S01]  /*5000*/  ELECT P0, URZ, PT ;  /* 0x0000000000ff782f */ /* 0x000fe20003800000 */
[----:B------:R-:W-:Y:S01]  /*5010*/  HFMA2 R0, -RZ, RZ, 0, 5.9604644775390625e-08 ;  /* 0x00000001ff007431 */ /* 0x000fe200000001ff */
[----:B------:R-:W-:-:S05]  /*5020*/  UMOV UR4, 0x40 ;  /* 0x0000004000047882 */ /* 0x000fca0000000000 */
[----:B------:R-:W-:Y:S01]  /*5030*/  UVIRTCOUNT.DEALLOC.SMPOOL 0x80 ;  /* 0x000000800000784c */ /* 0x000fe20000000000 */
[----:B------:R-:W-:Y:S02]  /*5040*/  UISETP.NE.AND UP0, UPT, UR31, URZ, UPT ;  /* 0x000000ff1f00728c */ /* 0x000fe4000bf05270 */
[----:B--2---:R-:W-:-:S09]  /*5050*/  ULEA UR8, UR8, UR4, 0x18 ;  /* 0x0000000408087291 */ /* 0x004fd2000f8ec0ff */
[----:B------:R2:W-:Y:S01]  /*5060*/  @P0 STS.U8 [UR8+0x1c], R0 ;  /* 0x00001c00ff000988 */ /* 0x0005e20008000008 */
[----:B------:R-:W-:Y:S05]  /*5070*/  BRA.U UP0, `(.L_x_93) ;  /* 0x0000000100587547 */ /* 0x000fea000b800000 */
[----:B------:R-:W-:Y:S01]  /*5080*/  UIADD3 UR5, UPT, UPT, UR17, 0x210, URZ ;  /* 0x0000021011057890 */ /* 0x000fe2000fffe0ff */
[----:B------:R-:W-:-:S03]  /*5090*/  SHF.L.U32 R2, R8, 0x1f, RZ ;  /* 0x0000001f08027819 */ /* 0x000fc600000006ff */
[----:B------:R-:W-:-:S09]  /*50a0*/  ULEA UR4, UR21, UR5, 0x3 ;  /* 0x0000000515047291 */ /* 0x000fd2000f8e18ff */
[----:B------:R-:W1:Y:S02]  /*50b0*/  SYNCS.PHASECHK.TRANS64.TRYWAIT P0, [UR4], R2 ;  /* 0x00000002ff0075a7 */ /* 0x000e640008001104 */
[----:B-1----:R-:W-:Y:S05]  /*50c0*/  @!P0 BRA `(.L_x_94) ;  /* 0x0000006000288947 */ /* 0x002fea0003800000 */
.L_x_231:
[----:B------:R-:W-:-:S04]  /*50d0*/  UIADD3 UR4, UPT, UPT, UR21, 0x1, URZ ;  /* 0x0000000115047890 */ /* 0x000fc8000fffe0ff */
[----:B------:R-:W-:-:S04]  /*50e0*/  UISETP.NE.AND UP1, UPT, UR4, 0x2, UPT ;  /* 0x000000020400788c */ /* 0x000fc8000bf25270 */
[----:B---3--:R-:W-:Y:S02]  /*50f0*/  USEL UR6, URZ, 0x1, UP1 ;  /* 0x00000001ff067887 */ /* 0x008fe40008800000 */
[----:B------:R-:W-:-:S04]  /*5100*/  USEL UR4, UR4, URZ, UP1 ;  /* 0x000000ff04047287 */ /* 0x000fc80008800000 */
[----:B------:R-:W-:Y:S01]  /*5110*/  ULEA UR4, UR4, UR5, 0x3 ;  /* 0x0000000504047291 */ /* 0x000fe2000f8e18ff */
[----:B-1----:R-:W-:-:S04]  /*5120*/  LOP3.LUT R2, R8, UR6, RZ, 0x3c, !PT ;  /* 0x0000000608027c12 */ /* 0x002fc8000f8e3cff */
[----:B------:R-:W-:Y:S01]  /*5130*/  SHF.L.U32 R2, R2, 0x1f, RZ ;  /* 0x0000001f02027819 */ /* 0x000fe200000006ff */
[----:B--2---:R-:W-:-:S04]  /*5140*/  IMAD.U32 R0, RZ, RZ, UR4 ;  /* 0x00000004ff007e24 */ /* 0x004fc8000f8e00ff */
[----:B------:R1:W2:Y:S03]  /*5150*/  SYNCS.PHASECHK.TRANS64.TRYWAIT P0, [R0+URZ], R2 ;  /* 0x00000002000075a7 */ /* 0x0002a600080011ff */
[----:B--2---:R-:W-:Y:S05]  /*5160*/  @!P0 NANOSLEEP.SYNCS 0x989680 ;  /* 0x009896800000895d */ /* 0x004fea0003900000 */
[----:B------:R-:W2:Y:S02]  /*5170*/  @!P0 SYNCS.PHASECHK.TRANS64 P0, [R0+URZ], R2 ;  /* 0x00000002000085a7 */ /* 0x000ea400080010ff */
[----:B--2---:R-:W-:Y:S05]  /*5180*/  @P0 BRA `(.L_x_95) ;  /* 0x0000000000200947 */ /* 0x004fea0003800000 */
.L_x_96:
[----:B--2---:R2:W3:Y:S02]  /*5190*/  SYNCS.PHASECHK.TRANS64.TRYWAIT P0, [R0+URZ], R2 ;  /* 0x00000002000075a7 */ /* 0x0044e400080011ff */
[----:B---3--:R-:W-:Y:S05]  /*51a0*/  @!P0 NANOSLEEP.SYNCS 0x989680 ;  /* 0x009896800000895d */ /* 0x008fea0003900000 */
[----:B------:R-:W3:Y:S02]  /*51b0*/  @!P0 SYNCS.PHASECHK.TRANS64 P0, [R0+URZ], R2 ;  /* 0x00000002000085a7 */ /* 0x000ee400080010ff */
[----:B---3--:R-:W-:Y:S05]  /*51c0*/  @!P0 BRA `(.L_x_96) ;  /* 0xfffffffc00f08947 */ /* 0x008fea000383ffff */
[----:B------:R-:W-:Y:S05]  /*51d0*/  BRA `(.L_x_95) ;  /* 0x00000000000c7947 */ /* 0x000fea0003800000 */
.L_x_93:
[----:B------:R-:W-:-:S04]  /*51e0*/  UIADD3 UR4, UPT, UPT, UR17, 0x220, URZ ;  /* 0x0000022011047890 */ /* 0x000fc8000fffe0ff */
[----:B------:R-:W-:-:S09]  /*51f0*/  UPRMT UR4, UR30, 0x654, UR4 ;  /* 0x000006541e047896 */ /* 0x000fd20008000004 */
[----:B------:R-:W-:Y:S03]  /*5200*/  SYNCS.ARRIVE.TRANS64.RED.A1T0 RZ, [UR4], RZ ;  /* 0x000000ffffff79a7 */ /* 0x000fe60008100404 */
.L_x_95:
[----:B-12---:R-:W-:Y:S01]  /*5210*/  SHF.L.U32 R2, RZ, 0x1f, RZ ;  /* 0x0000001fff027819 */ /* 0x006fe200000006ff */
[----:B------:R-:W-:Y:S01]  /*5220*/  UIADD3 UR4, UPT, UPT, UR17, 0x220, URZ ;  /* 0x0000022011047890 */ /* 0x000fe2000fffe0ff */
[----:B------:R-:W-:Y:S02]  /*5230*/  PLOP3.LUT P0, PT, PT, PT, UP0, 0x80, 0x8 ;  /* 0x000000000008781c */ /* 0x000fe40003f0f008 */
[----:B----4-:R-:W1:Y:S02]  /*5240*/  SYNCS.PHASECHK.TRANS64.TRYWAIT P1, [UR17+0x220], R2 ;  /* 0x00022002ff0075a7 */ /* 0x010e640008021111 */
[----:B-1----:R-:W-:Y:S09]  /*5250*/  @!P1 BRA `(.L_x_97) ;  /* 0x0000005c00dc9947 */ /* 0x002ff20003800000 */
.L_x_233:
[----:B------:R-:W-:Y:S01]  /*5260*/  @!UP0 UPRMT UR4, UR30, 0x654, UR4 ;  /* 0x000006541e048896 */ /* 0x000fe20008000004 */
[----:B------:R-:W-:Y:S01]  /*5270*/  LOP3.LUT R3, R3, 0xffff, RZ, 0xc0, !PT ;  /* 0x0000ffff03037812 */ /* 0x000fe200078ec0ff */
[----:B-1----:R-:W-:-:S03]  /*5280*/  IMAD.MOV.U32 R2, RZ, RZ, 0xffff ;  /* 0x0000ffffff027424 */ /* 0x002fc600078e00ff */
[----:B------:R-:W-:-:S04]  /*5290*/  SHF.R.U32.HI R3, RZ, 0x5, R3 ;  /* 0x00000005ff037819 */ /* 0x000fc80000011603 */
[----:B------:R-:W-:Y:S01]  /*52a0*/  @!P0 SYNCS.ARRIVE.TRANS64.RED.A1T0 RZ, [UR4], RZ ;  /* 0x000000ffffff89a7 */ /* 0x000fe20008100404 */
[----:B------:R-:W-:Y:S01]  /*52b0*/  NOP ;  /* 0x0000000000007918 */ /* 0x000fe20000000000 */
[----:B------:R-:W1:Y:S01]  /*52c0*/  LDS R0, [UR8+0x14] ;  /* 0x00001408ff007984 */ /* 0x000e620008000800 */
[----:B------:R-:W-:-:S04]  /*52d0*/  SHF.L.U32 R2, R2, R3, RZ ;  /* 0x0000000302027219 */ /* 0x000fc800000006ff */
[----:B-1----:R-:W-:-:S04]  /*52e0*/  LOP3.LUT R0, R0, R2, RZ, 0xc0, !PT ;  /* 0x0000000200007212 */ /* 0x002fc800078ec0ff */
[----:B------:R-:W-:Y:S01]  /*52f0*/  ISETP.NE.AND P0, PT, R0, R2, PT ;  /* 0x000000020000720c */ /* 0x000fe20003f05270 */
[----:B------:R-:W-:-:S05]  /*5300*/  IMAD.MOV.U32 R0, RZ, RZ, 0x1 ;  /* 0x00000001ff007424 */ /* 0x000fca00078e00ff */
[----:B------:R-:W-:-:S07]  /*5310*/  SHF.L.U32 R0, R0, R3, RZ ;  /* 0x0000000300007219 */ /* 0x000fce00000006ff */
[----:B------:R-:W-:Y:S05]  /*5320*/  @P0 BRA `(.L_x_98) ;  /* 0x00000000005c0947 */ /* 0x000fea0003800000 */
[----:B------:R-:W1:Y:S02]  /*5330*/  LDS R3, [UR8+0x18] ;  /* 0x00001808ff037984 */ /* 0x000e640008000800 */
[----:B-1----:R-:W-:-:S04]  /*5340*/  LOP3.LUT R3, R3, R0, RZ, 0xc0, !PT ;  /* 0x0000000003037212 */ /* 0x002fc800078ec0ff */
[----:B------:R-:W-:-:S13]  /*5350*/  ISETP.NE.AND P0, PT, R3, R0, PT ;  /* 0x000000000300720c */ /* 0x000fda0003f05270 */
[----:B------:R-:W-:Y:S05]  /*5360*/  @P0 BRA `(.L_x_99) ;  /* 0x0000000000400947 */ /* 0x000fea0003800000 */
[----:B------:R-:W-:Y:S01]  /*5370*/  R2UR UR4, R2 ;  /* 0x00000000020472ca */ /* 0x000fe200000e0000 */
[----:B------:R-:W1:Y:S01]  /*5380*/  S2R R3, SR_LANEID ;  /* 0x0000000000037919 */ /* 0x000e620000000000 */
[----:B------:R-:W-:-:S04]  /*5390*/  LOP3.LUT R0, RZ, R0, RZ, 0x33, !PT ;  /* 0x00000000ff007212 */ /* 0x000fc800078e33ff */
[----:B---3--:R-:W2:Y:S07]  /*53a0*/  REDUX UR6, R0 ;  /* 0x00000000000673c4 */ /* 0x008eae0000000000 */
[----:B------:R-:W-:-:S03]  /*53b0*/  ULOP3.LUT UR5, URZ, UR4, URZ, 0x33, !UPT ;  /* 0x00000004ff057292 */ /* 0x000fc6000f8e33ff */
[----:B------:R-:W-:Y:S02]  /*53c0*/  VOTEU.ANY UR4, UPT, PT ;  /* 0x0000000000047886 */ /* 0x000fe400038e0100 */
[----:B------:R-:W-:Y:S01]  /*53d0*/  UFLO.U32 UR4, UR4 ;  /* 0x00000004000472bd */ /* 0x000fe200080e0000 */
[----:B------:R-:W-:-:S04]  /*53e0*/  IMAD.U32 R2, RZ, RZ, UR5 ;  /* 0x00000005ff027e24 */ /* 0x000fc8000f8e00ff */
[----:B------:R-:W3:Y:S02]  /*53f0*/  REDUX UR7, R2 ;  /* 0x00000000020773c4 */ /* 0x000ee40000000000 */
[----:B------:R4:W-:Y:S01]  /*5400*/  UTCATOMSWS.AND URZ, UR5 ;  /* 0x0000000500ff79e3 */ /* 0x0009e20008000000 */
[----:B--2---:R-:W-:Y:S01]  /*5410*/  IMAD.U32 R0, RZ, RZ, UR6 ;  /* 0x00000006ff007e24 */ /* 0x004fe2000f8e00ff */
[----:B-1----:R-:W-:Y:S01]  /*5420*/  ISETP.EQ.U32.AND P0, PT, R3, UR4, PT ;  /* 0x0000000403007c0c */ /* 0x002fe2000bf02070 */
[----:B---3--:R-:W-:-:S12]  /*5430*/  IMAD.U32 R2, RZ, RZ, UR7 ;  /* 0x00000007ff027e24 */ /* 0x008fd8000f8e00ff */
[----:B------:R4:W-:Y:S04]  /*5440*/  @P0 ATOMS.AND RZ, [UR8+0x14], R2 ;  /* 0x00001402ffff098c */ /* 0x0009e8000a800008 */
[----:B------:R4:W-:Y:S01]  /*5450*/  @P0 ATOMS.AND RZ, [UR8+0x18], R0 ;  /* 0x00001800ffff098c */ /* 0x0009e2000a800008 */
[----:B------:R-:W-:Y:S05]  /*5460*/  BRA `(.L_x_100) ;  /* 0x0000000000147947 */ /* 0x000fea0003800000 */
.L_x_99:
[----:B------:R-:W-:Y:S02]  /*5470*/  MOV R2, 0x5490 ;  /* 0x0000549000027802 */ /* 0x000fe40000000f00 */
[----:B---3-5:R-:W-:Y:S05]  /*5480*/  CALL.REL.NOINC `($__internal_0_$__cuda_sm10x_tcgen05_guardrail_trap_col_being_dealloced_not_returned_by_alloc) ;  /* 0x0000006000c07944 */ /* 0x028fea0003c00000 */
[----:B------:R-:W-:Y:S05]  /*5490*/  BRA `(.L_x_100) ;  /* 0x0000000000087947 */ /* 0x000fea0003800000 */
.L_x_98:
[----:B------:R-:W-:Y:S02]  /*54a0*/  MOV R2, 0x54c0 ;  /* 0x000054c000027802 */ /* 0x000fe40000000f00 */
[----:B---3-5:R-:W-:Y:S05]  /*54b0*/  CALL.REL.NOINC `($__internal_2_$__cuda_sm10x_tcgen05_guardrail_trap_unallocated_columns_being_dealloced) ;  /* 0x0000006000cc7944 */ /* 0x028fea0003c00000 */
.L_x_100:
[----:B------:R-:W-:Y:S01]  /*54c0*/  NOP ;  /* 0x0000000000007918 */ /* 0x000fe20000000000 */
[----:B----4-:R-:W-:Y:S05]  /*54d0*/  EXIT ;  /* 0x000000000000794d */ /* 0x010fea0003800000 */
.L_x_72:
[----:B------:R-:W-:-:S09]  /*54e0*/  UISETP.NE.OR UP0, UPT, UR18, 0x3, !UP3 ;  /* 0x000000031200788c */ /* 0x000fd2000df05670 */
[----:B------:R-:W-:Y:S05]  /*54f0*/  BRA.U UP0, `(.L_x_101) ;  /* 0x0000001500607547 */ /* 0x000fea000b800000 */
[----:B------:R-:W2:Y:S01]  /*5500*/  LDCU.64 UR4, c[0x0][0x988] ;  /* 0x00013100ff0477ac */ /* 0x000ea20008000a00 */
[----:B------:R-:W3:Y:S01]  /*5510*/  S2UR UR10, SR_CgaCtaId ;  /* 0x00000000000a79c3 */ /* 0x000ee20000008800 */
[----:B------:R-:W-:Y:S01]  /*5520*/  HFMA2 R10, -RZ, RZ, 0, 5.9604644775390625e-08 ;  /* 0x00000001ff0a7431 */ /* 0x000fe200000001ff */
[----:B------:R-:W-:Y:S01]  /*5530*/  MOV R9, RZ ;  /* 0x000000ff00097202 */ /* 0x000fe20000000f00 */
[----:B------:R-:W4:Y:S01]  /*5540*/  LDCU UR49, c[0x0][0x370] ;  /* 0x00006e00ff3177ac */ /* 0x000f220008000800 */
[----:B------:R-:W-:Y:S01]  /*5550*/  HFMA2 R3, -RZ, RZ, 0, 0.00048828125 ;  /* 0x00001000ff037431 */ /* 0x000fe200000001ff */
[----:B------:R-:W4:Y:S03]  /*5560*/  LDCU.128 UR52, c[0x0][0xc10] ;  /* 0x00018200ff3477ac */ /* 0x000f260008000c00 */
[----:B------:R-:W1:Y:S01]  /*5570*/  LDC.64 R12, c[0x0][0x348] ;  /* 0x0000d200ff0c7b82 */ /* 0x000e620000000a00 */
[----:B------:R-:W3:Y:S01]  /*5580*/  LDCU UR44, c[0x0][0x374] ;  /* 0x00006e80ff2c77ac */ /* 0x000ee20008000800 */
[----:B------:R-:W3:Y:S01]  /*5590*/  LDCU.64 UR46, c[0x0][0x990] ;  /* 0x00013200ff2e77ac */ /* 0x000ee20008000a00 */
[----:B------:R-:W3:Y:S01]  /*55a0*/  LDCU UR31, c[0x0][0xc0c] ;  /* 0x00018180ff1f77ac */ /* 0x000ee20008000800 */
[----:B--2---:R-:W-:Y:S01]  /*55b0*/  UISETP.NE.U32.AND UP0, UPT, UR4, URZ, UPT ;  /* 0x000000ff0400728c */ /* 0x004fe2000bf05070 */
[----:B------:R-:W2:Y:S01]  /*55c0*/  LDCU.128 UR56, c[0x0][0xa80] ;  /* 0x00015000ff3877ac */ /* 0x000ea20008000c00 */
[----:B------:R-:W2:Y:S01]  /*55d0*/  LDCU UR70, c[0x0][0xc20] ;  /* 0x00018400ff4677ac */ /* 0x000ea20008000800 */
[----:B------:R-:W1:Y:S01]  /*55e0*/  LDCU UR4, c[0x0][0xc30] ;  /* 0x00018600ff0477ac */ /* 0x000e620008000800 */
[----:B------:R-:W1:Y:S01]  /*55f0*/  LDCU.128 UR60, c[0x0][0xa90] ;  /* 0x00015200ff3c77ac */ /* 0x000e620008000c00 */
[----:B------:R-:W-:Y:S01]  /*5600*/  UMOV UR42, 0x400 ;  /* 0x00000400002a7882 */ /* 0x000fe20000000000 */
[----:B----4-:R-:W-:-:S02]  /*5610*/  UIMAD.WIDE.U32 UR6, UR49, UR52, URZ ;  /* 0x00000034310672a5 */ /* 0x010fc4000f8e00ff */
[----:B---3--:R-:W-:Y:S02]  /*5620*/  UIMAD.WIDE.U32 UR8, UR44, UR55, URZ ;  /* 0x000000372c0872a5 */ /* 0x008fe4000f8e00ff */
[----:B------:R-:W-:Y:S02]  /*5630*/  UISETP.NE.AND.EX UP6, UPT, UR5, URZ, UPT, UP0 ;  /* 0x000000ff0500728c */ /* 0x000fe4000bfc5300 */
[----:B------:R-:W-:Y:S02]  /*5640*/  ULEA UR42, UR10, UR42, 0x18 ;  /* 0x0000002a0a2a7291 */ /* 0x000fe4000f8ec0ff */
[----:B------:R-:W-:Y:S02]  /*5650*/  UISETP.NE.AND UP0, UPT, UR39, 0x1, UPT ;  /* 0x000000012700788c */ /* 0x000fe4000bf05270 */
[----:B------:R-:W-:Y:S02]  /*5660*/  UISETP.NE.U32.AND UP0, UPT, UR46, URZ, UPT ;  /* 0x000000ff2e00728c */ /* 0x000fe4000bf05070 */
[----:B------:R-:W-:-:S02]  /*5670*/  UIADD3 UR51, UPT, UPT, UR42, 0x1b8, URZ ;  /* 0x000001b82a337890 */ /* 0x000fc4000fffe0ff */
[----:B------:R-:W-:Y:S02]  /*5680*/  UIADD3 UR50, UPT, UPT, UR42, 0x1f8, URZ ;  /* 0x000001f82a327890 */ /* 0x000fe4000fffe0ff */
[----:B------:R-:W-:Y:S02]  /*5690*/  UIADD3 UR43, UPT, UPT, UR42, 0x1a0, URZ ;  /* 0x000001a02a2b7890 */ /* 0x000fe4000fffe0ff */
[----:B------:R-:W-:Y:S02]  /*56a0*/  UIADD3 UR33, UPT, UPT, UR42, 0x1a8, URZ ;  /* 0x000001a82a217890 */ /* 0x000fe4000fffe0ff */
[----:B------:R-:W-:Y:S02]  /*56b0*/  UIADD3 UR25, UPT, UPT, UR42, 0x1b0, URZ ;  /* 0x000001b02a197890 */ /* 0x000fe4000fffe0ff */
[----:B------:R-:W-:Y:S02]  /*56c0*/  UISETP.GE.AND UP3, UPT, UR39, 0x1, UPT ;  /* 0x000000012700788c */ /* 0x000fe4000bf66270 */
[----:B------:R-:W-:-:S02]  /*56d0*/  UISETP.NE.AND UP3, UPT, UR31, 0x1, UPT ;  /* 0x000000011f00788c */ /* 0x000fc4000bf65270 */
[----:B------:R-:W-:Y:S01]  /*56e0*/  UISETP.NE.AND.EX UP5, UPT, UR47, URZ, UPT, UP0 ;  /* 0x000000ff2f00728c */ /* 0x000fe2000bfa5300 */
[----:B------:R-:W-:Y:S01]  /*56f0*/  UMOV UR68, UR7 ;  /* 0x0000000700447c82 */ /* 0x000fe20008000000 */
[----:B------:R-:W-:Y:S01]  /*5700*/  UMOV UR67, UR9 ;  /* 0x0000000900437c82 */ /* 0x000fe20008000000 */
[----:B------:R-:W-:Y:S02]  /*5710*/  UISETP.NE.AND UP3, UPT, UR54, 0x1, UPT ;  /* 0x000000013600788c */ /* 0x000fe4000bf65270 */
[----:B--2---:R-:W-:Y:S01]  /*5720*/  UISETP.NE.AND UP0, UPT, UR56, 0x1, UPT ;  /* 0x000000013800788c */ /* 0x004fe2000bf05270 */
[----:B------:R-:W2:Y:S01]  /*5730*/  LDCU UR71, c[0x0][0xaa0] ;  /* 0x00015400ff4777ac */ /* 0x000ea20008000800 */
[----:B------:R-:W-:Y:S01]  /*5740*/  UPLOP3.LUT UP2, UPT, UPT, UPT, UPT, 0x40, 0x4 ;  /* 0x000000000004789c */ /* 0x000fe20003f4e870 */
[----:B------:R-:W3:Y:S01]  /*5750*/  LDCU.64 UR40, c[0x0][0xc28] ;  /* 0x00018500ff2877ac */ /* 0x000ee20008000a00 */
[----:B------:R-:W-:Y:S02]  /*5760*/  UPRMT UR51, UR10, 0x654, UR51 ;  /* 0x000006540a337896 */ /* 0x000fe40008000033 */
[----:B------:R-:W-:-:S02]  /*5770*/  UPRMT UR50, URZ, 0x654, UR50 ;  /* 0x00000654ff327896 */ /* 0x000fc40008000032 */
[----:B------:R-:W-:Y:S02]  /*5780*/  UPRMT UR66, UR10, 0x654, UR43 ;  /* 0x000006540a427896 */ /* 0x000fe4000800002b */
[----:B------:R-:W-:Y:S02]  /*5790*/  UPRMT UR65, UR10, 0x654, UR33 ;  /* 0x000006540a417896 */ /* 0x000fe40008000021 */
[----:B------:R-:W-:Y:S02]  /*57a0*/  UPRMT UR64, UR10, 0x654, UR25 ;  /* 0x000006540a407896 */ /* 0x000fe40008000019 */
[----:B------:R-:W-:Y:S02]  /*57b0*/  USHF.R.U32.HI UR68, URZ, UR53, UR68 ;  /* 0x00000035ff447299 */ /* 0x000fe40008011644 */
[----:B------:R-:W-:Y:S02]  /*57c0*/  USHF.R.U32.HI UR67, URZ, UR70, UR67 ;  /* 0x00000046ff437299 */ /* 0x000fe40008011643 */
[----:B-1----:R-:W-:-:S02]  /*57d0*/  UISETP.NE.AND UP4, UPT, UR4, 0x1, UPT ;  /* 0x000000010400788c */ /* 0x002fc4000bf85270 */
[----:B------:R-:W-:Y:S02]  /*57e0*/  UISETP.NE.AND UP3, UPT, UR59, 0x1, UPT ;  /* 0x000000013b00788c */ /* 0x000fe4000bf65270 */
[----:B--23--:R-:W-:-:S11]  /*57f0*/  UISETP.NE.AND UP0, UPT, UR62, 0x1, UPT ;  /* 0x000000013e00788c */ /* 0x00cfd6000bf05270 */
.L_x_112:
[----:B------:R-:W-:Y:S04]  /*5800*/  SHF.L.U32 R2, R9, 0x1f, RZ ;  /* 0x0000001f09027819 */ /* 0x000fe800000006ff */
[----:B------:R-:W1:Y:S02]  /*5810*/  SYNCS.PHASECHK.TRANS64.TRYWAIT P0, [UR42+0x1f0], R2 ;  /* 0x0001f002ff0075a7 */ /* 0x000e64000800112a */
[----:B-12---:R-:W-:Y:S05]  /*5820*/  @!P0 BRA `(.L_x_102) ;  /* 0x0000005800808947 */ /* 0x006fea0003800000 */
.L_x_235:
[----:B------:R-:W2:Y:S01]  /*5830*/  LDS.128 R4, [UR42+0x230] ;  /* 0x0002302aff047984 */ /* 0x000ea20008000c00 */
[----:B------:R-:W-:Y:S01]  /*5840*/  UISETP.GE.AND UP0, UPT, UR39, 0x1, UPT ;  /* 0x000000012700788c */ /* 0x000fe2000bf06270 */
[----:B------:R-:W-:Y:S01]  /*5850*/  @!PT LDS RZ, [RZ] ;  /* 0x00000000fffff984 */ /* 0x000fe20000000800 */
[----:B------:R-:W-:Y:S01]  /*5860*/  @!PT LDS RZ, [RZ] ;  /* 0x00000000fffff984 */ /* 0x000fe20000000800 */
[----:B------:R-:W-:Y:S01]  /*5870*/  @!PT LDS RZ, [RZ] ;  /* 0x00000000fffff984 */ /* 0x000fe20000000800 */
[----:B------:R-:W-:Y:S01]  /*5880*/  @!PT LDS RZ, [RZ] ;  /* 0x00000000fffff984 */ /* 0x000fe20000000800 */
[----:B------:R3:W-:Y:S06]  /*5890*/  MEMBAR.ALL.CTA ;  /* 0x0000000000007992 */ /* 0x0007ec0000008000 */
[----:B---3--:R-:W3:Y:S02]  /*58a0*/  FENCE.VIEW.ASYNC.S ;  /* 0x00000000000073c6 */ /* 0x008ee40000000000 */
[----:B---3--:R-:W-:Y:S01]  /*58b0*/  SYNCS.ARRIVE.TRANS64.RED.A1T0 RZ, [UR50], RZ ;  /* 0x000000ffffff79a7 */ /* 0x008fe20008100432 */
[----:B--2---:R-:W-:Y:S11]  /*58c0*/  LOP3.LUT P0, RZ, R6, 0x1, RZ, 0xc0, !PT ;  /* 0x0000000106ff7812 */ /* 0x004ff6000780c0ff */
[----:B------:R-:W-:Y:S02]  /*58d0*/  @!UPT UIADD3 URZ, UPT, UPT, URZ, URZ, URZ ;  /* 0x000000fffffff290 */ /* 0x000fe4000fffe0ff */
[----:B------:R-:W-:Y:S01]  /*58e0*/  VOTEU.ANY UP3, P0 ;  /* 0x0000000000ff7886 */ /* 0x000fe20000060100 */
[----:B------:R-:W-:Y:S11]  /*58f0*/  PLOP3.LUT P0, PT, PT, PT, UP3, 0x80, 0x8 ;  /* 0x000000000008781c */ /* 0x000ff60003f0f038 */
[----:B------:R-:W-:Y:S02]  /*5900*/  @!UPT UIADD3 URZ, UPT, UPT, URZ, URZ, URZ ;  /* 0x000000fffffff290 */ /* 0x000fe4000fffe0ff */
[----:B-1----:R-:W-:Y:S02]  /*5910*/  @P0 MOV R2, R4 ;  /* 0x0000000400020202 */ /* 0x002fe40000000f00 */
[----:B------:R-:W-:Y:S02]  /*5920*/  @P0 LOP3.LUT R0, R5, 0xffff, RZ, 0xc0, !PT ;  /* 0x0000ffff05000812 */ /* 0x000fe400078ec0ff */
[----:B------:R-:W-:Y:S02]  /*5930*/  @P0 R2UR UR5, R2 ;  /* 0x00000000020502ca */ /* 0x000fe400000e0000 */
[----:B------:R-:W-:Y:S11]  /*5940*/  @P0 R2UR UR4, R0 ;  /* 0x00000000000402ca */ /* 0x000ff600000e0000 */
[----:B------:R-:W-:Y:S02]  /*5950*/  @UP3 UMOV UR23, UR5 ;  /* 0x0000000500173c82 */ /* 0x000fe40008000000 */
[----:B------:R-:W-:Y:S01]  /*5960*/  @UP3 UMOV UR15, UR4 ;  /* 0x00000004000f3c82 */ /* 0x000fe20008000000 */
[----:B------:R-:W-:Y:S05]  /*5970*/  BRA.U !UP0, `(.L_x_103) ;  /* 0x0000000108c07547 */ /* 0x000fea000b800000 */
[----:B------:R-:W-:Y:S02]  /*5980*/  UIMAD.WIDE.U32 UR8, UR15, UR55, URZ ;  /* 0x000000370f0872a5 */ /* 0x000fe4000f8e00ff */
[----:B------:R-:W-:Y:S02]  /*5990*/  UP2UR UR14, UPR, URZ, 0x4 ;  /* 0x00000004ff0e7883 */ /* 0x000fe40008000000 */
[----:B------:R-:W-:Y:S02]  /*59a0*/  UISETP.NE.AND UP2, UPT, UR54, 0x1, UPT ;  /* 0x000000013600788c */ /* 0x000fe4000bf45270 */
[----:B------:R-:W-:Y:S02]  /*59b0*/  UIMAD.WIDE.U32 UR10, UR23, UR52, URZ ;  /* 0x00000034170a72a5 */ /* 0x000fe4000f8e00ff */
[----:B------:R-:W-:Y:S02]  /*59c0*/  USEL UR4, UR44, UR67, !UP2 ;  /* 0x000000432c047287 */ /* 0x000fe4000d000000 */
[----:B------:R-:W-:Y:S02]  /*59d0*/  UISETP.NE.AND UP0, UPT, UR31, 0x1, UPT ;  /* 0x000000011f00788c */ /* 0x000fe4000bf05270 */
[----:B------:R-:W-:Y:S02]  /*59e0*/  UP2UR UR18, UPR, URZ, 0x2 ;  /* 0x00000002ff127883 */ /* 0x000fe40008000000 */
[----:B------:R-:W-:Y:S02]  /*59f0*/  UISETP.NE.AND UP1, UPT, UR39, 0x1, UPT ;  /* 0x000000012700788c */ /* 0x000fe4000bf25270 */
[----:B------:R-:W-:Y:S02]  /*5a00*/  UIMAD.WIDE.U32 UR12, UR4, UR40, URZ ;  /* 0x00000028040c72a5 */ /* 0x000fe4000f8e00ff */
[----:B------:R-:W-:Y:S01]  /*5a10*/  USEL UR7, UR49, UR68, !UP0 ;  /* 0x0000004431077287 */ /* 0x000fe2000c000000 */
[----:B------:R-:W-:Y:S02]  /*5a20*/  UMOV UR5, UR9 ;  /* 0x0000000900057c82 */ /* 0x000fe40008000000 */
[----:B------:R-:W-:Y:S02]  /*5a30*/  USHF.R.U32.HI UR6, URZ, UR70, UR5 ;  /* 0x00000046ff067299 */ /* 0x000fe40008011605 */
[----:B------:R-:W-:Y:S02]  /*5a40*/  UIMAD.WIDE.U32 UR16, UR7, UR40, URZ ;  /* 0x00000028071072a5 */ /* 0x000fe4000f8e00ff */
[----:B------:R-:W-:Y:S02]  /*5a50*/  USEL UR6, UR15, UR6, !UP2 ;  /* 0x000000060f067287 */ /* 0x000fe4000d000000 */
[----:B------:R-:W-:Y:S01]  /*5a60*/  UISETP.NE.AND UP2, UPT, UR14, URZ, UPT ;  /* 0x000000ff0e00728c */ /* 0x000fe2000bf45270 */
[----:B------:R-:W-:Y:S01]  /*5a70*/  UMOV UR5, UR11 ;  /* 0x0000000b00057c82 */ /* 0x000fe20008000000 */
[----:B------:R-:W-:Y:S02]  /*5a80*/  UIMAD.WIDE.U32 UR10, UR6, UR40, URZ ;  /* 0x00000028060a72a5 */ /* 0x000fe4000f8e00ff */
[----:B------:R-:W-:Y:S03]  /*5a90*/  USHF.R.U32.HI UR8, URZ, UR53, UR5 ;  /* 0x00000035ff087299 */ /* 0x000fe60008011605 */
[----:B------:R-:W-:Y:S02]  /*5aa0*/  UMOV UR5, UR13 ;  /* 0x0000000d00057c82 */ /* 0x000fe40008000000 */
[----:B------:R-:W-:Y:S03]  /*5ab0*/  @UP1 USHF.R.U32.HI UR4, URZ, UR41, UR5 ;  /* 0x00000029ff041299 */ /* 0x000fe60008011605 */
[----:B------:R-:W-:Y:S01]  /*5ac0*/  UMOV UR5, UR17 ;  /* 0x0000001100057c82 */ /* 0x000fe20008000000 */
[----:B------:R-:W-:Y:S02]  /*5ad0*/  UIMAD UR4, UR39, UR4, URZ ;  /* 0x00000004270472a4 */ /* 0x000fe4000f8e02ff */
[----:B------:R-:W-:Y:S02]  /*5ae0*/  @UP1 USHF.R.U32.HI UR7, URZ, UR41, UR5 ;  /* 0x00000029ff071299 */ /* 0x000fe40008011605 */
[----:B------:R-:W-:Y:S02]  /*5af0*/  USEL UR5, UR23, UR8, !UP0 ;  /* 0x0000000817057287 */ /* 0x000fe4000c000000 */
[----:B------:R-:W-:Y:S02]  /*5b00*/  UIMAD UR8, UR39, UR7, URZ ;  /* 0x00000007270872a4 */ /* 0x000fe4000f8e02ff */
[----:B------:R-:W-:Y:S03]  /*5b10*/  UISETP.GE.AND UP0, UPT, UR6, UR4, UPT ;  /* 0x000000040600728c */ /* 0x000fe6000bf06270 */
[----:B------:R-:W-:Y:S01]  /*5b20*/  UMOV UR4, UR11 ;  /* 0x0000000b00047c82 */ /* 0x000fe20008000000 */
[----:B------:R-:W-:Y:S02]  /*5b30*/  UISETP.GE.OR UP0, UPT, UR5, UR8, UP0 ;  /* 0x000000080500728c */ /* 0x000fe40008706670 */
[----:B------:R-:W-:Y:S02]  /*5b40*/  USHF.R.U32.HI UR4, URZ, UR41, UR4 ;  /* 0x00000029ff047299 */ /* 0x000fe40008011604 */
[----:B------:R-:W-:Y:S02]  /*5b50*/  UIMAD.WIDE.U32 UR8, UR5, UR40, URZ ;  /* 0x00000028050872a5 */ /* 0x000fe4000f8e00ff */
[----:B------:R-:W-:Y:S04]  /*5b60*/  USEL UR10, UR6, UR4, !UP1 ;  /* 0x00000004060a7287 */ /* 0x000fe8000c800000 */
[----:B------:R-:W-:Y:S01]  /*5b70*/  UIADD3 UR11, UPT, UPT, -UR10, URZ, URZ ;  /* 0x000000ff0a0b7290 */ /* 0x000fe2000fffe1ff */
[----:B------:R-:W-:Y:S02]  /*5b80*/  @!UP0 UMOV UR4, UR9 ;  /* 0x0000000900048c82 */ /* 0x000fe40008000000 */
[----:B------:R-:W-:Y:S02]  /*5b90*/  @!UP0 USHF.R.U32.HI UR4, URZ, UR41, UR4 ;  /* 0x00000029ff048299 */ /* 0x000fe40008011604 */
[----:B------:R-:W-:Y:S02]  /*5ba0*/  UIMAD UR8, UR39, UR11, UR6 ;  /* 0x0000000b270872a4 */ /* 0x000fe4000f8e0206 */
[----:B------:R-:W-:Y:S02]  /*5bb0*/  @!UP0 USEL UR4, UR5, UR4, !UP1 ;  /* 0x0000000405048287 */ /* 0x000fe4000c800000 */
[----:B------:R-:W-:Y:S02]  /*5bc0*/  UISETP.NE.AND UP1, UPT, UR18, URZ, UPT ;  /* 0x000000ff1200728c */ /* 0x000fe4000bf25270 */
[----:B------:R-:W-:Y:S02]  /*5bd0*/  @!UP0 UIMAD UR7, UR7, UR8, UR4 ;  /* 0x00000008070782a4 */ /* 0x000fe4000f8e0204 */
[----:B------:R-:W-:Y:S02]  /*5be0*/  @!UP0 UIADD3 UR9, UPT, UPT, UR10, -UR4, URZ ;  /* 0x800000040a098290 */ /* 0x000fe4000fffe0ff */
[----:B------:R-:W-:Y:S02]  /*5bf0*/  UIADD3 UR8, UPT, UPT, -UR6, URZ, URZ ;  /* 0x000000ff06087290 */ /* 0x000fe4000fffe1ff */
[----:B------:R-:W-:Y:S02]  /*5c00*/  UIADD3 UR4, UPT, UPT, -UR5, URZ, URZ ;  /* 0x000000ff05047290 */ /* 0x000fe4000fffe1ff */
[----:B------:R-:W-:Y:S03]  /*5c10*/  @!UP0 UIMAD UR6, UR9, UR39, UR5 ;  /* 0x00000027090682a4 */ /* 0x000fe6000f8e0205 */
[----:B------:R-:W-:Y:S01]  /*5c20*/  @!UP0 UMOV UR5, UR7 ;  /* 0x0000000700058c82 */ /* 0x000fe20008000000 */
[----:B------:R-:W-:Y:S02]  /*5c30*/  UIMAD UR7, UR31, UR4, UR23 ;  /* 0x000000041f0772a4 */ /* 0x000fe4000f8e0217 */
[----:B------:R-:W-:Y:S02]  /*5c40*/  UIMAD UR4, UR54, UR8, UR15 ;  /* 0x00000008360472a4 */ /* 0x000fe4000f8e020f */
[----:B------:R-:W-:Y:S02]  /*5c50*/  UIMAD UR23, UR5, UR31, UR7 ;  /* 0x0000001f051772a4 */ /* 0x000fe4000f8e0207 */
[----:B------:R-:W-:Y:S11]  /*5c60*/  UIMAD UR15, UR6, UR54, UR4 ;  /* 0x00000036060f72a4 */ /* 0x000ff6000f8e0204 */
[----:B------:R-:W-:Y:S01]  /*5c70*/  @!UPT UIADD3 URZ, UPT, UPT, URZ, URZ, URZ ;  /* 0x000000fffffff290 */ /* 0x000fe2000fffe0ff */
.L_x_103:
[----:B------:R-:W1:Y:S01]  /*5c80*/  @!UP4 LDCU.128 UR8, c[0x0][0xc10] ;  /* 0x00018200ff08c7ac */ /* 0x000e620008000c00 */
[----:B------:R-:W-:Y:S02]  /*5c90*/  ISETP.NE.U32.AND P1, PT, RZ, UR46, PT ;  /* 0x0000002eff007c0c */ /* 0x000fe4000bf25070 */
[----:B------:R-:W-:Y:S02]  /*5ca0*/  SHF.L.U32 R8, R10, 0x1f, RZ ;  /* 0x0000001f0a087819 */ /* 0x000fe400000006ff */
[----:B------:R-:W-:Y:S01]  /*5cb0*/  ISETP.NE.AND.EX P1, PT, RZ, UR47, PT, P1 ;  /* 0x0000002fff007c0c */ /* 0x000fe2000bf25310 */
[----:B------:R-:W2:Y:S01]  /*5cc0*/  @!UP4 LDCU UR5, c[0x0][0xc0c] ;  /* 0x00018180ff05c7ac */ /* 0x000ea20008000800 */
[----:B-1----:R-:W-:Y:S07]  /*5cd0*/  UIMAD.WIDE.U32 UR6, UR23, UR8, URZ ;  /* 0x00000008170672a5 */ /* 0x002fee000f8e00ff */
[----:B------:R-:W-:Y:S01]  /*5ce0*/  @!UP4 UMOV UR4, UR7 ;  /* 0x000000070004cc82 */ /* 0x000fe20008000000 */
[----:B--2---:R-:W-:Y:S02]  /*5cf0*/  @!UP4 UISETP.NE.AND UP0, UPT, UR5, 0x1, UPT ;  /* 0x000000010500c88c */ /* 0x004fe4000bf05270 */
[----:B------:R-:W-:Y:S02]  /*5d00*/  @!UP4 USHF.R.U32.HI UR4, URZ, UR9, UR4 ;  /* 0x00000009ff04c299 */ /* 0x000fe40008011604 */
[----:B------:R-:W-:Y:S02]  /*5d10*/  UIMAD.WIDE.U32 UR6, UR15, UR11, URZ ;  /* 0x0000000b0f0672a5 */ /* 0x000fe4000f8e00ff */
[----:B------:R-:W-:Y:S02]  /*5d20*/  @!UP4 USEL UR8, UR23, UR4, !UP0 ;  /* 0x000000041708c287 */ /* 0x000fe4000c000000 */
[----:B------:R-:W-:Y:S03]  /*5d30*/  @!UP4 UISETP.NE.AND UP0, UPT, UR10, 0x1, UPT ;  /* 0x000000010a00c88c */ /* 0x000fe6000bf05270 */
[----:B------:R-:W-:Y:S01]  /*5d40*/  @!UP4 UMOV UR6, UR7 ;  /* 0x000000070006cc82 */ /* 0x000fe20008000000 */
[----:B------:R-:W-:Y:S01]  /*5d50*/  USHF.L.U32 UR7, UR19, 0x7, URZ ;  /* 0x0000000713077899 */ /* 0x000fe200080006ff */
[----:B------:R-:W1:Y:S02]  /*5d60*/  @!UP4 LDCU UR4, c[0x0][0xc20] ;  /* 0x00018400ff04c7ac */ /* 0x000e640008000800 */
[----:B-1----:R-:W-:Y:S04]  /*5d70*/  @!UP4 USHF.R.U32.HI UR6, URZ, UR4, UR6 ;  /* 0x00000004ff06c299 */ /* 0x002fe80008011606 */
[----:B------:R-:W-:Y:S04]  /*5d80*/  @!UP4 USEL UR6, UR15, UR6, !UP0 ;  /* 0x000000060f06c287 */ /* 0x000fe8000c000000 */
[----:B------:R-:W-:Y:S02]  /*5d90*/  @!UP4 UIADD3 UR4, UPT, UPT, -UR8, UR6, URZ ;  /* 0x000000060804c290 */ /* 0x000fe4000fffe1ff */
[----:B------:R-:W-:Y:S02]  /*5da0*/  @!UP4 UIADD3 UR6, UPT, UPT, UR8, -UR6, URZ ;  /* 0x800000060806c290 */ /* 0x000fe4000fffe0ff */
[----:B------:R-:W-:Y:S02]  /*5db0*/  @!UP4 UIMAD UR23, UR4, UR5, UR23 ;  /* 0x000000050417c2a4 */ /* 0x000fe4000f8e0217 */
[----:B------:R-:W-:Y:S01]  /*5dc0*/  @!UP4 UIMAD UR15, UR6, UR10, UR15 ;  /* 0x0000000a060fc2a4 */ /* 0x000fe2000f8e020f */
[----:B------:R-:W-:Y:S11]  /*5dd0*/  BRA.U UP2, `(.L_x_104) ;  /* 0x0000000102107547 */ /* 0x000ff6000b800000 */
[----:B------:R-:W-:Y:S04]  /*5de0*/  MOV R2, UR69 ;  /* 0x0000004500027c02 */ /* 0x000fe80008000f00 */
[----:B------:R-:W-:Y:S04]  /*5df0*/  SHF.L.U32 R2, R2, 0x1f, RZ ;  /* 0x0000001f02027819 */ /* 0x000fe800000006ff */
[----:B------:R-:W1:Y:S02]  /*5e00*/  SYNCS.PHASECHK.TRANS64.TRYWAIT P2, [UR42+0x1e8], R2 ;  /* 0x0001e802ff0075a7 */ /* 0x000e64000804112a */
[----:B-1----:R-:W-:Y:S05]  /*5e10*/  @!P2 BRA `(.L_x_105) ;  /* 0x00000054001ca947 */ /* 0x002fea0003800000 */
.L_x_104:
[----:B------:R-:W-:Y:S05]  /*5e20*/  BRA.U !UP5, `(.L_x_106) ;  /* 0x000000010d387547 */ /* 0x000fea000b800000 */
[----:B------:R-:W-:Y:S01]  /*5e30*/  UPLOP3.LUT UP1, UPT, UPT, UPT, UP6, 0x80, 0x8 ;  /* 0x000000000008789c */ /* 0x000fe20003f2f060 */
[----:B-1----:R-:W-:Y:S01]  /*5e40*/  HFMA2 R0, -RZ, RZ, 0, 5.9604644775390625e-08 ;  /* 0x00000001ff007431 */ /* 0x002fe200000001ff */
[----:B------:R-:W1:Y:S01]  /*5e50*/  LDCU.64 UR8, c[0x0][0x358] ;  /* 0x00006b00ff0877ac */ /* 0x000e620008000a00 */
[----:B------:R-:W-:Y:S03]  /*5e60*/  IMAD.MOV.U32 R45, RZ, RZ, 0x1 ;  /* 0x00000001ff2d7424 */ /* 0x000fe600078e00ff */
[----:B------:R-:W-:Y:S05]  /*5e70*/  PLOP3.LUT P2, PT, PT, PT, UP1, 0x80, 0x8 ;  /* 0x000000000008781c */ /* 0x000fea0003f4f018 */
[----:B------:R-:W2:Y:S01]  /*5e80*/  @UP1 LDCU.64 UR4, c[0x0][0x988] ;  /* 0x00013100ff0417ac */ /* 0x000ea20008000a00 */
[----:B------:R-:W-:Y:S07]  /*5e90*/  @UP1 UIMAD UR6, UR48, UR46, URZ ;  /* 0x0000002e300612a4 */ /* 0x000fee000f8e02ff */
[----:B------:R-:W-:Y:S01]  /*5ea0*/  @!P2 PRMT R45, R0, 0x7610, R45 ;  /* 0x00007610002da816 */ /* 0x000fe2000000002d */
[----:B--2---:R-:W-:Y:S06]  /*5eb0*/  @UP1 UIMAD.WIDE UR4, UR6, 0x4, UR4 ;  /* 0x00000004060418a5 */ /* 0x004fec000f8e0204 */
[----:B------:R-:W-:Y:S01]  /*5ec0*/  IMAD.U32 R14, RZ, RZ, UR4 ;  /* 0x00000004ff0e7e24 */ /* 0x000fe2000f8e00ff */
[----:B------:R-:W-:Y:S04]  /*5ed0*/  MOV R15, UR5 ;  /* 0x00000005000f7c02 */ /* 0x000fe80008000f00 */
[----:B------:R-:W2:Y:S01]  /*5ee0*/  @!UP1 LDCU UR4, c[0x0][0x980] ;  /* 0x00013000ff0497ac */ /* 0x000ea20008000800 */
[----:B-1---5:R3:W5:Y:S02]  /*5ef0*/  @P2 LDG.E R27, desc[UR8][R14.64] ;  /* 0x000000080e1b2981 */ /* 0x022764000c1e1900 */
[----:B--23--:R-:W-:Y:S07]  /*5f00*/  @!P2 IMAD.U32 R27, RZ, RZ, UR4 ;  /* 0x00000004ff1bae24 */ /* 0x00cfee000f8e00ff */
.L_x_106:
[----:B-----5:R-:W-:Y:S01]  /*5f10*/  @!P1 FSETP.EQ.AND P3, PT, R27, RZ, PT ;  /* 0x000000ff1b00920b */ /* 0x020fe20003f62000 */
[----:B------:R-:W-:Y:S01]  /*5f20*/  @!UPT UIADD3 URZ, UPT, UPT, URZ, URZ, URZ ;  /* 0x000000fffffff290 */ /* 0x000fe2000fffe0ff */
[----:B------:R-:W-:Y:S11]  /*5f30*/  @!P1 BRA `(.L_x_107) ;  /* 0x0000000000149947 */ /* 0x000ff60003800000 */
[----:B------:R-:W-:Y:S02]  /*5f40*/  LOP3.LUT P1, RZ, R45, 0xff, RZ, 0xc0, !PT ;  /* 0x000000ff2dff7812 */ /* 0x000fe4000782c0ff */
[----:B------:R-:W-:Y:S04]  /*5f50*/  PLOP3.LUT P3, PT, PT, PT, UP1, 0x80, 0x8 ;  /* 0x000000000008781c */ /* 0x000fe80003f6f018 */
[----:B------:R-:W-:Y:S07]  /*5f60*/  PLOP3.LUT P3, PT, P3, PT, PT, 0x8, 0x80 ;  /* 0x000000000080781c */ /* 0x000fee0001f6e170 */
[----:B------:R-:W-:Y:S11]  /*5f70*/  @P1 FSETP.EQ.AND P3, PT, R27, RZ, PT ;  /* 0x000000ff1b00120b */ /* 0x000ff60003f62000 */
[----:B------:R-:W-:Y:S02]  /*5f80*/  @!UPT UIADD3 URZ, UPT, UPT, URZ, URZ, URZ ;  /* 0x000000fffffff290 */ /* 0x000fe4000fffe0ff */
.L_x_107:
[----:B------:R-:W-:Y:S01]  /*5f90*/  USHF.L.U32 UR11, UR45, 0x6, URZ ;  /* 0x000000062d0b7899 */ /* 0x000fe200080006ff */
[----:B------:R-:W2:Y:S01]  /*5fa0*/  SYNCS.PHASECHK.TRANS64.TRYWAIT P1, [UR42+0x1c0], R8 ;  /* 0x0001c008ff0075a7 */ /* 0x000ea2000802112a */
[----:B------:R-:W-:Y:S02]  /*5fb0*/  UISETP.NE.AND UP0, UPT, UR56, 0x1, UPT ;  /* 0x000000013800788c */ /* 0x000fe4000bf05270 */
[----:B------:R-:W-:Y:S01]  /*5fc0*/  UIMAD.WIDE.U32 UR4, UR11, UR57, URZ ;  /* 0x000000390b0472a5 */ /* 0x000fe2000f8e00ff */
[----:B------:R-:W-:Y:S04]  /*5fd0*/  ELECT P2, URZ, PT ;  /* 0x0000000000ff782f */ /* 0x000fe80003840000 */
[----:B------:R-:W-:Y:S02]  /*5fe0*/  PLOP3.LUT P2, PT, P3, P2, PT, 0xf2, 0x2f ;  /* 0x00000000002f781c */ /* 0x000fe40001f45e72 */
[----:B------:R-:W-:Y:S02]  /*5ff0*/  UMOV UR4, UR5 ;  /* 0x0000000500047c82 */ /* 0x000fe40008000000 */
[----:B------:R-:W-:Y:S04]  /*6000*/  USHF.R.U32.HI UR4, URZ, UR58, UR4 ;  /* 0x0000003aff047299 */ /* 0x000fe80008011604 */
[----:B------:R-:W-:Y:S02]  /*6010*/  USEL UR12, UR11, UR4, !UP0 ;  /* 0x000000040b0c7287 */ /* 0x000fe4000c000000 */
[----:B------:R-:W-:Y:S02]  /*6020*/  UISETP.NE.AND UP0, UPT, UR59, 0x1, UPT ;  /* 0x000000013b00788c */ /* 0x000fe4000bf05270 */
[----:B------:R-:W-:Y:S02]  /*6030*/  UIMAD.WIDE.U32 UR4, UR12, UR60, URZ ;  /* 0x0000003c0c0472a5 */ /* 0x000fe4000f8e00ff */
[----:B------:R-:W-:Y:S01]  /*6040*/  UIADD3 UR6, UPT, UPT, -UR12, URZ, URZ ;  /* 0x000000ff0c067290 */ /* 0x000fe2000fffe1ff */
[----:B-1----:R-:W-:Y:S03]  /*6050*/  @!P2 IMAD.MOV.U32 R0, RZ, 0x20, RZ ;  /* 0x00000020ff00a824 */ /* 0x002fe600078e00ff */
[----:B------:R-:W-:Y:S01]  /*6060*/  UIMAD UR11, UR56, UR6, UR11 ;  /* 0x00000006380b72a4 */ /* 0x000fe2000f8e020b */
[----:B------:R-:W-:Y:S01]  /*6070*/  @!P2 IMAD.MOV.U32 R0, RZ, 0x400, R0 ;  /* 0x00000400ff00a824 */ /* 0x000fe200078e0000 */
[----:B------:R-:W-:Y:S02]  /*6080*/  UMOV UR4, UR5 ;  /* 0x0000000500047c82 */ /* 0x000fe40008000000 */
[----:B------:R-:W-:Y:S04]  /*6090*/  USHF.R.U32.HI UR4, URZ, UR61, UR4 ;  /* 0x0000003dff047299 */ /* 0x000fe80008011604 */
[----:B------:R-:W-:Y:S02]  /*60a0*/  USEL UR13, UR12, UR4, !UP0 ;  /* 0x000000040c0d7287 */ /* 0x000fe4000c000000 */
[----:B------:R-:W-:Y:S02]  /*60b0*/  UISETP.NE.AND UP0, UPT, UR62, 0x1, UPT ;  /* 0x000000013e00788c */ /* 0x000fe4000bf05270 */
[----:B------:R-:W-:Y:S07]  /*60c0*/  UIMAD.WIDE.U32 UR4, UR13, UR63, URZ ;  /* 0x0000003f0d0472a5 */ /* 0x000fee000f8e00ff */
[----:B------:R-:W-:Y:S02]  /*60d0*/  UMOV UR4, UR5 ;  /* 0x0000000500047c82 */ /* 0x000fe40008000000 */
[----:B------:R-:W-:Y:S04]  /*60e0*/  USHF.R.U32.HI UR4, URZ, UR71, UR4 ;  /* 0x00000047ff047299 */ /* 0x000fe80008011604 */
[----:B------:R-:W-:Y:S02]  /*60f0*/  USEL UR14, UR13, UR4, !UP0 ;  /* 0x000000040d0e7287 */ /* 0x000fe4000c000000 */
[----:B------:R-:W-:Y:S02]  /*6100*/  UIADD3 UR4, UPT, UPT, -UR13, URZ, URZ ;  /* 0x000000ff0d047290 */ /* 0x000fe4000fffe1ff */
[----:B------:R-:W-:Y:S02]  /*6110*/  UIADD3 UR5, UPT, UPT, -UR14, URZ, URZ ;  /* 0x000000ff0e057290 */ /* 0x000fe4000fffe1ff */
[----:B------:R-:W-:Y:S02]  /*6120*/  UIMAD UR12, UR59, UR4, UR12 ;  /* 0x000000043b0c72a4 */ /* 0x000fe4000f8e020c */
[----:B------:R-:W-:Y:S01]  /*6130*/  UIMAD UR13, UR62, UR5, UR13 ;  /* 0x000000053e0d72a4 */ /* 0x000fe2000f8e020d */
[----:B--2---:R-:W-:Y:S11]  /*6140*/  @!P1 BRA `(.L_x_108) ;  /* 0x0000005000689947 */ /* 0x004ff60003800000 */
.L_x_238:
[----:B-1----:R-:W-:Y:S01]  /*6150*/  @!P2 IADD3 R2, P1, PT, R12, 0x680, RZ ;  /* 0x000006800c02a810 */ /* 0x002fe20007f3e0ff */
[----:B------:R-:W-:Y:S01]  /*6160*/  VOTEU.ALL UP0, P2 ;  /* 0x0000000000ff7886 */ /* 0x000fe20001000000 */
[----:B------:R-:W-:Y:S02]  /*6170*/  @!P2 R2UR UR6, R0 ;  /* 0x000000000006a2ca */ /* 0x000fe400000e0000 */
[----:B------:R-:W-:Y:S01]  /*6180*/  @!P2 R2UR UR5, R2 ;  /* 0x000000000205a2ca */ /* 0x000fe200000e0000 */
[----:B------:R-:W-:Y:S01]  /*6190*/  @!P2 IMAD.X R0, RZ, RZ, R13, P1 ;  /* 0x000000ffff00a224 */ /* 0x000fe200008e060d */
[----:B------:R-:W-:Y:S02]  /*61a0*/  @!UP0 UIADD3 UR8, UPT, UPT, UR42, 0x300, URZ ;  /* 0x000003002a088890 */ /* 0x000fe4000fffe0ff */
[----:B------:R-:W-:Y:S02]  /*61b0*/  @!UP0 UIADD3 UR17, UPT, UPT, UR42, 0xb00, URZ ;  /* 0x00000b002a118890 */ /* 0x000fe4000fffe0ff */
[----:B------:R-:W-:Y:S01]  /*61c0*/  @!P2 R2UR UR4, R0 ;  /* 0x000000000004a2ca */ /* 0x000fe200000e0000 */
[----:B------:R-:W-:Y:S01]  /*61d0*/  @!UP0 UIADD3 UR16, UPT, UPT, UR7, 0x40, URZ ;  /* 0x0000004007108890 */ /* 0x000fe2000fffe0ff */
[----:B------:R-:W-:Y:S03]  /*61e0*/  @!P2 IMAD.MOV.U32 R0, RZ, RZ, 0x1000 ;  /* 0x00001000ff00a424 */ /* 0x000fe600078e00ff */
[----:B------:R-:W-:Y:S02]  /*61f0*/  @!UP0 UPRMT UR6, UR6, 0x5410, URZ ;  /* 0x0000541006068896 */ /* 0x000fe400080000ff */
[----:B------:R-:W-:Y:S01]  /*6200*/  IMAD.U32 R14, RZ, RZ, UR5 ;  /* 0x00000005ff0e7e24 */ /* 0x000fe2000f8e00ff */
[----:B------:R-:W-:Y:S05]  /*6210*/  VOTEU.ALL UP0, P2 ;  /* 0x0000000000ff7886 */ /* 0x000fea0001000000 */
[----:B------:R-:W-:Y:S01]  /*6220*/  IMAD.U32 R15, RZ, RZ, UR4 ;  /* 0x00000004ff0f7e24 */ /* 0x000fe2000f8e00ff */
[----:B------:R-:W-:Y:S01]  /*6230*/  @!P2 R2UR UR4, R14 ;  /* 0x000000000e04a2ca */ /* 0x000fe200000e0000 */
[----:B------:R-:W-:Y:S01]  /*6240*/  @!UP0 UMOV UR9, UR43 ;  /* 0x0000002b00098c82 */ /* 0x000fe20008000000 */
[----:B------:R-:W-:Y:S02]  /*6250*/  @!UP0 UMOV UR10, UR7 ;  /* 0x00000007000a8c82 */ /* 0x000fe40008000000 */
[----:B------:R-:W-:Y:S11]  /*6260*/  @!P2 R2UR UR5, R15 ;  /* 0x000000000f05a2ca */ /* 0x000ff600000e0000 */
[----:B------:R-:W-:Y:S02]  /*6270*/  @!UPT UIADD3 URZ, UPT, UPT, URZ, URZ, URZ ;  /* 0x000000fffffff290 */ /* 0x000fe4000fffe0ff */
[----:B------:R1:W-:Y:S01]  /*6280*/  @!UP0 UTMALDG.5D.IM2COL [UR8], [UR4], UR6 ;  /* 0x00000008040083b4 */ /* 0x0003e20008060006 */
[----:B------:R-:W-:Y:S05]  /*6290*/  VOTEU.ALL UP0, P2 ;  /* 0x0000000000ff7886 */ /* 0x000fea0001000000 */
[----:B-1----:R-:W-:Y:S01]  /*62a0*/  @!UP0 UMOV UR8, UR17 ;  /* 0x0000001100088c82 */ /* 0x002fe20008000000 */
[----:B------:R-:W-:Y:S01]  /*62b0*/  @!UP0 UMOV UR9, UR43 ;  /* 0x0000002b00098c82 */ /* 0x000fe20008000000 */
[----:B------:R-:W-:Y:S02]  /*62c0*/  @!UP0 UMOV UR10, UR16 ;  /* 0x00000010000a8c82 */ /* 0x000fe40008000000 */
[----:B------:R1:W-:Y:S01]  /*62d0*/  @!UP0 UTMALDG.5D.IM2COL [UR8], [UR4], UR6 ;  /* 0x00000008040083b4 */ /* 0x0003e20008060006 */
[----:B------:R2:W-:Y:S01]  /*62e0*/  @!P2 SYNCS.ARRIVE.TRANS64.RED.A0TR RZ, [UR42+0x1a0], R0 ;  /* 0x0001a000ffffa9a7 */ /* 0x0005e2000830042a */
[----:B------:R-:W-:Y:S01]  /*62f0*/  SYNCS.ARRIVE.TRANS64.RED.A1T0 RZ, [UR66], RZ ;  /* 0x000000ffffff79a7 */ /* 0x000fe20008100442 */
[----:B--2---:R-:W-:Y:S01]  /*6300*/  @!P2 IMAD.MOV.U32 R0, RZ, 0x20, RZ ;  /* 0x00000020ff00a824 */ /* 0x004fe200078e00ff */
[----:B------:R-:W2:Y:S03]  /*6310*/  SYNCS.PHASECHK.TRANS64.TRYWAIT P1, [UR42+0x1c8], R8 ;  /* 0x0001c808ff0075a7 */ /* 0x000ea6000802112a */
[----:B------:R-:W-:Y:S01]  /*6320*/  @!P2 IMAD.MOV.U32 R0, RZ, 0x400, R0 ;  /* 0x00000400ff00a824 */ /* 0x000fe200078e0000 */
[----:B-12---:R-:W-:Y:S06]  /*6330*/  @!P1 BRA `(.L_x_109) ;  /* 0x0000005000049947 */ /* 0x006fec0003800000 */
.L_x_240:
[----:B------:R-:W-:Y:S01]  /*6340*/  @!P2 R2UR UR4, R0 ;  /* 0x000000000004a2ca */ /* 0x000fe200000e0000 */
[----:B------:R-:W-:Y:S01]  /*6350*/  VOTEU.ALL UP0, P2 ;  /* 0x0000000000ff7886 */ /* 0x000fe20001000000 */
[----:B-1----:R-:W-:Y:S01]  /*6360*/  @!P2 IADD3 R2, P1, PT, R12, 0x680, RZ ;  /* 0x000006800c02a810 */ /* 0x002fe20007f3e0ff */
[----:B------:R-:W-:Y:S01]  /*6370*/  UMOV UR35, UR11 ;  /* 0x0000000b00237c82 */ /* 0x000fe20008000000 */
[----:B------:R-:W-:Y:S01]  /*6380*/  UMOV UR36, UR12 ;  /* 0x0000000c00247c82 */ /* 0x000fe20008000000 */
[----:B------:R-:W-:Y:S01]  /*6390*/  UMOV UR37, UR13 ;  /* 0x0000000d00257c82 */ /* 0x000fe20008000000 */
[----:B------:R-:W-:Y:S01]  /*63a0*/  @!P2 R2UR UR5, R2 ;  /* 0x000000000205a2ca */ /* 0x000fe200000e0000 */
[----:B------:R-:W-:Y:S01]  /*63b0*/  @!P2 IMAD.X R0, RZ, RZ, R13, P1 ;  /* 0x000000ffff00a224 */ /* 0x000fe200008e060d */
[----:B------:R-:W-:Y:S02]  /*63c0*/  @!UP0 UIADD3 UR34, UPT, UPT, UR7, 0x10, URZ ;  /* 0x0000001007228890 */ /* 0x000fe4000fffe0ff */
[----:B------:R-:W-:Y:S02]  /*63d0*/  @!UP0 UIADD3 UR32, UPT, UPT, UR42, 0x1300, URZ ;  /* 0x000013002a208890 */ /* 0x000fe4000fffe0ff */
[----:B------:R-:W-:Y:S02]  /*63e0*/  @!UP0 UIADD3 UR10, UPT, UPT, UR7, 0x50, URZ ;  /* 0x00000050070a8890 */ /* 0x000fe4000fffe0ff */
[----:B------:R-:W-:Y:S01]  /*63f0*/  @!UP0 UPRMT UR6, UR4, 0x5410, URZ ;  /* 0x0000541004068896 */ /* 0x000fe200080000ff */
[----:B------:R-:W-:Y:S01]  /*6400*/  @!P2 R2UR UR4, R0 ;  /* 0x000000000004a2ca */ /* 0x000fe200000e0000 */
[----:B------:R-:W-:Y:S01]  /*6410*/  @!UP0 UIADD3 UR8, UPT, UPT, UR42, 0x1b00, URZ ;  /* 0x00001b002a088890 */ /* 0x000fe2000fffe0ff */
[----:B------:R-:W-:Y:S01]  /*6420*/  @!P2 IMAD.MOV.U32 R0, RZ, RZ, 0x1000 ;  /* 0x00001000ff00a424 */ /* 0x000fe200078e00ff */
[----:B------:R-:W-:Y:S01]  /*6430*/  VOTEU.ALL UP0, P2 ;  /* 0x0000000000ff7886 */ /* 0x000fe20001000000 */
[----:B------:R-:W-:Y:S01]  /*6440*/  IMAD.U32 R14, RZ, RZ, UR5 ;  /* 0x00000005ff0e7e24 */ /* 0x000fe2000f8e00ff */
[----:B------:R-:W-:Y:S01]  /*6450*/  UMOV UR38, UR14 ;  /* 0x0000000e00267c82 */ /* 0x000fe20008000000 */
[----:B------:R-:W-:Y:S07]  /*6460*/  UMOV UR9, UR33 ;  /* 0x0000002100097c82 */ /* 0x000fee0008000000 */
[----:B------:R-:W-:Y:S01]  /*6470*/  IMAD.U32 R15, RZ, RZ, UR4 ;  /* 0x00000004ff0f7e24 */ /* 0x000fe2000f8e00ff */
[----:B------:R-:W-:Y:S04]  /*6480*/  @!P2 R2UR UR4, R14 ;  /* 0x000000000e04a2ca */ /* 0x000fe800000e0000 */
[----:B------:R-:W-:Y:S11]  /*6490*/  @!P2 R2UR UR5, R15 ;  /* 0x000000000f05a2ca */ /* 0x000ff600000e0000 */
[----:B------:R-:W-:Y:S02]  /*64a0*/  @!UPT UIADD3 URZ, UPT, UPT, URZ, URZ, URZ ;  /* 0x000000fffffff290 */ /* 0x000fe4000fffe0ff */
[----:B------:R1:W-:Y:S01]  /*64b0*/  @!UP0 UTMALDG.5D.IM2COL [UR32], [UR4], UR6 ;  /* 0x00000020040083b4 */ /* 0x0003e20008060006 */
[----:B------:R-:W-:Y:S05]  /*64c0*/  VOTEU.ALL UP0, P2 ;  /* 0x0000000000ff7886 */ /* 0x000fea0001000000 */
[----:B------:R1:W-:Y:S01]  /*64d0*/  @!UP0 UTMALDG.5D.IM2COL [UR8], [UR4], UR6 ;  /* 0x00000008040083b4 */ /* 0x0003e20008060006 */
[----:B------:R2:W-:Y:S01]  /*64e0*/  @!P2 SYNCS.ARRIVE.TRANS64.RED.A0TR RZ, [UR42+0x1a8], R0 ;  /* 0x0001a800ffffa9a7 */ /* 0x0005e2000830042a */
[----:B------:R-:W-:Y:S01]  /*64f0*/  SYNCS.ARRIVE.TRANS64.RED.A1T0 RZ, [UR65], RZ ;  /* 0x000000ffffff79a7 */ /* 0x000fe20008100441 */
[----:B--2---:R-:W-:Y:S01]  /*6500*/  @!P2 IMAD.MOV.U32 R0, RZ, 0x20, RZ ;  /* 0x00000020ff00a824 */ /* 0x004fe200078e00ff */
[----:B------:R-:W2:Y:S03]  /*6510*/  SYNCS.PHASECHK.TRANS64.TRYWAIT P1, [UR42+0x1d0], R8 ;  /* 0x0001d008ff0075a7 */ /* 0x000ea6000802112a */
[----:B------:R-:W-:Y:S01]  /*6520*/  @!P2 IMAD.MOV.U32 R0, RZ, 0x400, R0 ;  /* 0x00000400ff00a824 */ /* 0x000fe200078e0000 */
[----:B-12---:R-:W-:Y:S06]  /*6530*/  @!P1 BRA `(.L_x_110) ;  /* 0x0000004c009c9947 */ /* 0x006fec0003800000 */
.L_x_242:
        /* <DEDUP_REMOVED lines=8> */
[----:B------:R-:W-:Y:S01]  /*65c0*/  @!UP0 UIADD3 UR26, UPT, UPT, UR7, 0x20, URZ ;  /* 0x00000020071a8890 */ /* 0x000fe2000fffe0ff */
[----:B------:R-:W-:Y:S01]  /*65d0*/  @P0 SHF.R.U32.HI R4, RZ, 0x10, R5 ;  /* 0x00000010ff040819 */ /* 0x000fe20000011605 */
[----:B------:R-:W-:Y:S02]  /*65e0*/  @!UP0 UIADD3 UR24, UPT, UPT, UR42, 0x2300, URZ ;  /* 0x000023002a188890 */ /* 0x000fe4000fffe0ff */
[----:B------:R-:W-:Y:S01]  /*65f0*/  @!UP0 UIADD3 UR10, UPT, UPT, UR7, 0x60, URZ ;  /* 0x00000060070a8890 */ /* 0x000fe2000fffe0ff */
[----:B------:R-:W-:Y:S01]  /*6600*/  @P0 R2UR UR48, R4 ;  /* 0x00000000043002ca */ /* 0x000fe200000e0000 */
        /* <DEDUP_REMOVED lines=17> */
[----:B------:R-:W2:Y:S02]  /*6720*/  SYNCS.PHASECHK.TRANS64.TRYWAIT P1, [UR42+0x1d8], R8 ;  /* 0x0001d808ff0075a7 */ /* 0x000ea4000802112a */
[----:B-12---:R-:W-:Y:S05]  /*6730*/  @!P1 BRA `(.L_x_111) ;  /* 0x0000004c00349947 */ /* 0x006fea0003800000 */
.L_x_244:
[----:B------:R-:W-:Y:S01]  /*6740*/  UPLOP3.LUT UP2, UPT, UPT, UPT, UPT, 0x80, 0x8 ;  /* 0x000000000008789c */ /* 0x000fe20003f4f070 */
[----:B-1----:R-:W-:Y:S01]  /*6750*/  @!P2 IMAD.MOV.U32 R0, RZ, 0x20, RZ ;  /* 0x00000020ff00a824 */ /* 0x002fe200078e00ff */
[----:B------:R-:W-:Y:S01]  /*6760*/  @!P2 IADD3 R2, P0, PT, R12, 0x680, RZ ;  /* 0x000006800c02a810 */ /* 0x000fe20007f1e0ff */
[----:B------:R-:W-:Y:S01]  /*6770*/  UMOV UR19, UR11 ;  /* 0x0000000b00137c82 */ /* 0x000fe20008000000 */
[----:B------:R-:W-:Y:S01]  /*6780*/  VOTEU.ALL UP0, P2 ;  /* 0x0000000000ff7886 */ /* 0x000fe20001000000 */
[----:B------:R-:W-:Y:S01]  /*6790*/  @!P2 IMAD.MOV.U32 R0, RZ, 0x400, R0 ;  /* 0x00000400ff00a824 */ /* 0x000fe200078e0000 */
[----:B------:R-:W-:Y:S01]  /*67a0*/  @!P2 R2UR UR5, R2 ;  /* 0x000000000205a2ca */ /* 0x000fe200000e0000 */
[----:B------:R-:W-:Y:S01]  /*67b0*/  UMOV UR20, UR12 ;  /* 0x0000000c00147c82 */ /* 0x000fe20008000000 */
[----:B------:R-:W-:Y:S01]  /*67c0*/  UMOV UR21, UR13 ;  /* 0x0000000d00157c82 */ /* 0x000fe20008000000 */
[----:B------:R-:W-:Y:S01]  /*67d0*/  @!UP0 UIADD3 UR18, UPT, UPT, UR7, 0x30, URZ ;  /* 0x0000003007128890 */ /* 0x000fe2000fffe0ff */
[----:B------:R-:W-:Y:S01]  /*67e0*/  @!P2 R2UR UR4, R0 ;  /* 0x000000000004a2ca */ /* 0x000fe200000e0000 */
[----:B------:R-:W-:Y:S01]  /*67f0*/  @!P2 IMAD.X R0, RZ, RZ, R13, P0 ;  /* 0x000000ffff00a224 */ /* 0x000fe200000e060d */
[----:B------:R-:W-:Y:S01]  /*6800*/  @!UP0 UIADD3 UR16, UPT, UPT, UR42, 0x3300, URZ ;  /* 0x000033002a108890 */ /* 0x000fe2000fffe0ff */
[----:B------:R-:W-:Y:S01]  /*6810*/  R2UR UR26, R47 ;  /* 0x000000002f1a72ca */ /* 0x000fe200000e0000 */
[----:B------:R-:W-:Y:S01]  /*6820*/  @!UP0 UIADD3 UR17, UPT, UPT, UR42, 0x1b8, URZ ;  /* 0x000001b82a118890 */ /* 0x000fe2000fffe0ff */
[----:B------:R-:W-:Y:S01]  /*6830*/  R2UR UR24, R48 ;  /* 0x00000000301872ca */ /* 0x000fe200000e0000 */
[----:B------:R-:W-:Y:S01]  /*6840*/  @!UP0 UIADD3 UR10, UPT, UPT, UR7, 0x70, URZ ;  /* 0x00000070070a8890 */ /* 0x000fe2000fffe0ff */
[----:B------:R-:W-:Y:S01]  /*6850*/  LOP3.LUT R10, R10, 0x1, RZ, 0x3c, !PT ;  /* 0x000000010a0a7812 */ /* 0x000fe200078e3cff */
[----:B------:R-:W-:Y:S01]  /*6860*/  @!UP0 UIADD3 UR8, UPT, UPT, UR42, 0x3b00, URZ ;  /* 0x00003b002a088890 */ /* 0x000fe2000fffe0ff */
[----:B------:R-:W-:Y:S01]  /*6870*/  IMAD.U32 R4, RZ, RZ, UR5 ;  /* 0x00000005ff047e24 */ /* 0x000fe2000f8e00ff */
[----:B------:R-:W-:Y:S01]  /*6880*/  UMOV UR22, UR14 ;  /* 0x0000000e00167c82 */ /* 0x000fe20008000000 */
[----:B------:R-:W-:Y:S01]  /*6890*/  UMOV UR9, UR17 ;  /* 0x0000001100097c82 */ /* 0x000fe20008000000 */
[----:B------:R-:W-:Y:S01]  /*68a0*/  LOP3.LUT R9, R9, 0x1, RZ, 0x3c, !PT ;  /* 0x0000000109097812 */ /* 0x000fe200078e3cff */
[----:B------:R-:W-:Y:S01]  /*68b0*/  @!UP0 UPRMT UR6, UR4, 0x5410, URZ ;  /* 0x0000541004068896 */ /* 0x000fe200080000ff */
[----:B------:R-:W-:Y:S01]  /*68c0*/  @!P2 R2UR UR4, R0 ;  /* 0x000000000004a2ca */ /* 0x000fe200000e0000 */
[----:B------:R-:W-:Y:S03]  /*68d0*/  VOTEU.ALL UP0, P2 ;  /* 0x0000000000ff7886 */ /* 0x000fe60001000000 */
[----:B------:R-:W-:Y:S09]  /*68e0*/  UIADD3 UR45, UPT, UPT, UR23, UR24, URZ ;  /* 0x00000018172d7290 */ /* 0x000ff2000fffe0ff */
        /* <DEDUP_REMOVED lines=9> */
[----:B-1----:R-:W-:Y:S01]  /*6980*/  UIADD3 UR19, UPT, UPT, UR15, UR26, URZ ;  /* 0x0000001a0f137290 */ /* 0x002fe2000fffe0ff */
[----:B------:R-:W-:Y:S11]  /*6990*/  BRA.U UP3, `(.L_x_112) ;  /* 0xffffffed03987547 */ /* 0x000ff6000b83ffff */
[----:B------:R-:W-:-:S04]  /*69a0*/  SHF.L.U32 R2, R10, 0x1f, RZ ;  /* 0x0000001f0a027819 */ /* 0x000fc800000006ff */
[----:B------:R-:W1:Y:S02]  /*69b0*/  SYNCS.PHASECHK.TRANS64.TRYWAIT P0, [UR42+0x1c0], R2 ;  /* 0x0001c002ff0075a7 */ /* 0x000e64000800112a */
[----:B-1----:R-:W-:Y:S05]  /*69c0*/  @!P0 BRA `(.L_x_113) ;  /* 0x0000004800a88947 */ /* 0x002fea0003800000 */
.L_x_246:
[----:B------:R-:W3:Y:S02]  /*69d0*/  SYNCS.PHASECHK.TRANS64.TRYWAIT P0, [UR42+0x1c8], R2 ;  /* 0x0001c802ff0075a7 */ /* 0x000ee4000800112a */
[----:B---3--:R-:W-:Y:S05]  /*69e0*/  @!P0 BRA `(.L_x_114) ;  /* 0x0000004800b88947 */ /* 0x008fea0003800000 */
.L_x_248:
[----:B------:R-:W3:Y:S02]  /*69f0*/  SYNCS.PHASECHK.TRANS64.TRYWAIT P0, [UR42+0x1d0], R2 ;  /* 0x0001d002ff0075a7 */ /* 0x000ee4000800112a */
[----:B---3--:R-:W-:Y:S05]  /*6a00*/  @!P0 BRA `(.L_x_115) ;  /* 0x0000004800c88947 */ /* 0x008fea0003800000 */
.L_x_250:
[----:B-1----:R-:W-:-:S07]  /*6a10*/  MOV R0, UR42 ;  /* 0x0000002a00007c02 */ /* 0x002fce0008000f00 */
.L_x_116:
[----:B-1----:R-:W-:-:S04]  /*6a20*/  SHF.L.U32 R2, R10, 0x1f, RZ ;  /* 0x0000001f0a027819 */ /* 0x002fc800000006ff */
[----:B------:R1:W3:Y:S03]  /*6a30*/  SYNCS.PHASECHK.TRANS64.TRYWAIT P0, [R0+URZ+0x1d8], R2 ;  /* 0x0001d802000075a7 */ /* 0x0002e600080011ff */
[----:B---3--:R-:W-:Y:S05]  /*6a40*/  @!P0 NANOSLEEP.SYNCS 0x989680 ;  /* 0x009896800000895d */ /* 0x008fea0003900000 */
[----:B------:R-:W3:Y:S02]  /*6a50*/  @!P0 SYNCS.PHASECHK.TRANS64 P0, [R0+URZ+0x1d8], R2 ;  /* 0x0001d802000085a7 */ /* 0x000ee400080010ff */
[----:B--23--:R-:W-:Y:S05]  /*6a60*/  @P0 EXIT ;  /* 0x000000000000094d */ /* 0x00cfea0003800000 */
[----:B------:R-:W-:Y:S05]  /*6a70*/  BRA `(.L_x_116) ;  /* 0xfffffffc00e87947 */ /* 0x000fea000383ffff */
.L_x_101:
[----:B------:R-:W-:-:S06]  /*6a80*/  UISETP.GE.AND UP0, UPT, UR18, 0x4, UPT ;  /* 0x000000041200788c */ /* 0x000fcc000bf06270 */
[----:B------:R-:W-:-:S13]  /*6a90*/  PLOP3.LUT P0, PT, PT, PT, UP0, 0x80, 0x8 ;  /* 0x000000000008781c */ /* 0x000fda0003f0f008 */
[----:B-1----:R-:W-:Y:S05]  /*6aa0*/  @!P0 EXIT ;  /* 0x000000000000894d */ /* 0x002fea0003800000 */
[----:B------:R-:W1:Y:S08]  /*6ab0*/  S2UR UR4, SR_CgaCtaId ;  /* 0x00000000000479c3 */ /* 0x000e700000008800 */
[----:B------:R-:W-:Y:S01]  /*6ac0*/  BAR.SYNC.DEFER_BLOCKING 0x6, 0xa0 ;  /* 0x0182800000007b1d */ /* 0x000fe20000010000 */
[C---:B------:R-:W-:Y:S01]  /*6ad0*/  IMAD.SHL.U32 R44, R55.reuse, 0x10, RZ ;  /* 0x00000010372c7824 */ /* 0x040fe200078e00ff */
[----:B------:R-:W-:Y:S01]  /*6ae0*/  SHF.L.U32 R23, R55, 0x10, RZ ;  /* 0x0000001037177819 */ /* 0x000fe200000006ff */
[----:B------:R-:W-:-:S02]  /*6af0*/  IMAD.SHL.U32 R0, R46, 0x200, RZ ;  /* 0x000002002e007824 */ /* 0x000fc400078e00ff */
[----:B------:R-:W-:Y:S02]  /*6b00*/  HFMA2 R51, -RZ, RZ, 0, 0 ;  /* 0x00000000ff337431 */ /* 0x000fe400000001ff */
[----:B------:R-:W-:Y:S01]  /*6b10*/  IMAD.SHL.U32 R4, R55, 0x2, RZ ;  /* 0x0000000237047824 */ /* 0x000fe200078e00ff */
[----:B------:R-:W-:Y:S01]  /*6b20*/  UMOV UR44, 0x400 ;  /* 0x00000400002c7882 */ /* 0x000fe20000000000 */
[----:B------:R-:W2:Y:S01]  /*6b30*/  LDC.64 R42, c[0x0][0x9b0] ;  /* 0x00026c00ff2a7b82 */ /* 0x000ea20000000a00 */
[C---:B------:R-:W-:Y:S01]  /*6b40*/  LOP3.LUT R54, R44.reuse, 0x5b0, RZ, 0xc0, !PT ;  /* 0x000005b02c367812 */ /* 0x040fe200078ec0ff */
[----:B------:R-:W-:Y:S01]  /*6b50*/  IMAD.MOV.U32 R53, RZ, RZ, 0x1 ;  /* 0x00000001ff357424 */ /* 0x000fe200078e00ff */
[----:B------:R-:W-:Y:S01]  /*6b60*/  LOP3.LUT R5, R44, 0x40, RZ, 0xc0, !PT ;  /* 0x000000402c057812 */ /* 0x000fe200078ec0ff */
[----:B------:R-:W-:Y:S01]  /*6b70*/  IMAD.MOV.U32 R22, RZ, RZ, RZ ;  /* 0x000000ffff167224 */ /* 0x000fe200078e00ff */
[----:B------:R-:W-:Y:S01]  /*6b80*/  LOP3.LUT R54, R54, 0x200, R0, 0xf8, !PT ;  /* 0x0000020036367812 */ /* 0x000fe200078ef800 */
[----:B------:R-:W-:Y:S01]  /*6b90*/  IMAD.SHL.U32 R0, R46, 0x200000, RZ ;  /* 0x002000002e007824 */ /* 0x000fe200078e00ff */
[----:B------:R-:W-:Y:S01]  /*6ba0*/  LOP3.LUT R4, R5, 0x8, R4, 0xf8, !PT ;  /* 0x0000000805047812 */ /* 0x000fe200078ef804 */
[----:B------:R-:W3:Y:S01]  /*6bb0*/  LDC.64 R40, c[0x0][0x9a8] ;  /* 0x00026a00ff287b82 */ /* 0x000ee20000000a00 */
[----:B------:R-:W-:Y:S01]  /*6bc0*/  LOP3.LUT P0, RZ, R44, 0x40, RZ, 0xc0, !PT ;  /* 0x000000402cff7812 */ /* 0x000fe2000780c0ff */
[----:B------:R-:W-:Y:S01]  /*6bd0*/  IMAD.MOV.U32 R52, RZ, RZ, RZ ;  /* 0x000000ffff347224 */ /* 0x000fe200078e00ff */
[----:B------:R-:W-:Y:S01]  /*6be0*/  LOP3.LUT R0, R0, 0x200000, RZ, 0xc0, !PT ;  /* 0x0020000000007812 */ /* 0x000fe200078ec0ff */
[----:B------:R-:W4:Y:S01]  /*6bf0*/  LDCU UR57, c[0x0][0x370] ;  /* 0x00006e00ff3977ac */ /* 0x000f220008000800 */
[----:B------:R-:W-:-:S02]  /*6c00*/  LOP3.LUT R54, R54, R4, RZ, 0xfc, !PT ;  /* 0x0000000436367212 */ /* 0x000fc400078efcff */
[----:B------:R-:W-:Y:S01]  /*6c10*/  LOP3.LUT R23, R0, 0x400000, R23, 0xf8, !PT ;  /* 0x0040000000177812 */ /* 0x000fe200078ef817 */
[----:B-1----:R-:W-:Y:S01]  /*6c20*/  ULEA UR44, UR4, UR44, 0x18 ;  /* 0x0000002c042c7291 */ /* 0x002fe2000f8ec0ff */
[----:B------:R-:W-:Y:S01]  /*6c30*/  P2R R0, PR, RZ, 0x1 ;  /* 0x00000001ff007803 */ /* 0x000fe20000000000 */
[----:B------:R-:W1:Y:S01]  /*6c40*/  LDCU.128 UR4, c[0x0][0xb80] ;  /* 0x00017000ff0477ac */ /* 0x000e620008000c00 */
[----:B------:R-:W-:Y:S01]  /*6c50*/  LOP3.LUT R55, R55, 0x60, RZ, 0xc0, !PT ;  /* 0x0000006037377812 */ /* 0x000fe200078ec0ff */
[----:B------:R-:W2:Y:S05]  /*6c60*/  LDCU.64 UR62, c[0x0][0x348] ;  /* 0x00006900ff3e77ac */ /* 0x000eaa0008000a00 */
[----:B------:R-:W4:Y:S01]  /*6c70*/  LDS R2, [UR44+0x240] ;  /* 0x0002402cff027984 */ /* 0x000f220008000800 */
[----:B------:R-:W2:Y:S01]  /*6c80*/  LDCU UR42, c[0x0][0xc0c] ;  /* 0x00018180ff2a77ac */ /* 0x000ea20008000800 */
[----:B------:R-:W2:Y:S01]  /*6c90*/  LDCU UR38, c[0x0][0xc30] ;  /* 0x00018600ff2677ac */ /* 0x000ea20008000800 */
[----:B------:R-:W2:Y:S01]  /*6ca0*/  LDCU.64 UR50, c[0x0][0x988] ;  /* 0x00013100ff3277ac */ /* 0x000ea20008000a00 */
[----:B-1----:R-:W-:Y:S01]  /*6cb0*/  IMAD.U32 R59, RZ, RZ, UR4 ;  /* 0x00000004ff3b7e24 */ /* 0x002fe2000f8e00ff */
[----:B------:R-:W-:Y:S01]  /*6cc0*/  MOV R56, UR7 ;  /* 0x0000000700387c02 */ /* 0x000fe20008000f00 */
[----:B------:R-:W-:Y:S01]  /*6cd0*/  UIADD3 UR4, UPT, UPT, UR44, 0x300, URZ ;  /* 0x000003002c047890 */ /* 0x000fe2000fffe0ff */
[----:B------:R-:W-:Y:S01]  /*6ce0*/  IMAD.U32 R58, RZ, RZ, UR5 ;  /* 0x00000005ff3a7e24 */ /* 0x000fe2000f8e00ff */
[----:B------:R-:W1:Y:S01]  /*6cf0*/  LDCU.64 UR40, c[0x0][0xc28] ;  /* 0x00018500ff2877ac */ /* 0x000e620008000a00 */
[----:B------:R-:W-:-:S03]  /*6d00*/  IMAD.U32 R57, RZ, RZ, UR6 ;  /* 0x00000006ff397e24 */ /* 0x000fc6000f8e00ff */
[----:B------:R-:W-:Y:S01]  /*6d10*/  IMAD.U32 R50, RZ, RZ, UR4 ;  /* 0x00000004ff327e24 */ /* 0x000fe2000f8e00ff */
[----:B------:R-:W1:Y:S01]  /*6d20*/  LDCU.64 UR60, c[0x0][0x990] ;  /* 0x00013200ff3c77ac */ /* 0x000e620008000a00 */
[----:B------:R-:W1:Y:S01]  /*6d30*/  LDCU.128 UR52, c[0x0][0xc10] ;  /* 0x00018200ff3477ac */ /* 0x000e620008000c00 */
[----:B------:R-:W1:Y:S01]  /*6d40*/  LDCU UR56, c[0x0][0x374] ;  /* 0x00006e80ff3877ac */ /* 0x000e620008000800 */
[----:B------:R-:W-:Y:S01]  /*6d50*/  UMOV UR49, URZ ;  /* 0x000000ff00317c82 */ /* 0x000fe20008000000 */
[----:B------:R-:W-:Y:S01]  /*6d60*/  UMOV UR47, URZ ;  /* 0x000000ff002f7c82 */ /* 0x000fe20008000000 */
[C---:B----4-:R-:W-:Y:S01]  /*6d70*/  VIADD R3, R2.reuse, 0x40 ;  /* 0x0000004002037836 */ /* 0x050fe20000000000 */
[----:B------:R-:W-:-:S04]  /*6d80*/  LOP3.LUT R2, R2, 0xffff, RZ, 0xc0, !PT ;  /* 0x0000ffff02027812 */ /* 0x000fc800078ec0ff */
[----:B------:R-:W-:-:S05]  /*6d90*/  LOP3.LUT R3, R3, 0xffff, RZ, 0xc0, !PT ;  /* 0x0000ffff03037812 */ /* 0x000fca00078ec0ff */
[----:B-123--:R4:W-:Y:S02]  /*6da0*/  STL.64 [R1], R2 ;  /* 0x0000000201007387 */ /* 0x00e9e40000100a00 */
.L_x_160:
[----:B----4-:R-:W-:Y:S04]  /*6db0*/  SHF.L.U32 R2, R51, 0x1f, RZ ;  /* 0x0000001f33027819 */ /* 0x010fe800000006ff */
[----:B-1----:R-:W1:Y:S02]  /*6dc0*/  SYNCS.PHASECHK.TRANS64.TRYWAIT P0, [UR44+0x1f0], R2 ;  /* 0x0001f002ff0075a7 */ /* 0x002e64000800112c */
[----:B-1----:R-:W-:Y:S05]  /*6dd0*/  @!P0 BRA `(.L_x_117) ;  /* 0x0000004400ec8947 */ /* 0x002fea0003800000 */
.L_x_252:
[----:B-1----:R-:W-:Y:S01]  /*6de0*/  LEA R2, R22, UR43, 0x2 ;  /* 0x0000002b16027c11 */ /* 0x002fe2000f8e10ff */
[----:B------:R-:W1:Y:S01]  /*6df0*/  LDS.128 R4, [UR44+0x230] ;  /* 0x0002302cff047984 */ /* 0x000e620008000c00 */
[----:B------:R-:W-:Y:S02]  /*6e00*/  UIADD3 UR4, UPT, UPT, UR44, 0x1f8, URZ ;  /* 0x000001f82c047890 */ /* 0x000fe4000fffe0ff */
[----:B------:R-:W-:Y:S01]  /*6e10*/  UISETP.GE.AND UP0, UPT, UR39, 0x1, UPT ;  /* 0x000000012700788c */ /* 0x000fe2000bf06270 */
[----:B------:R-:W-:Y:S01]  /*6e20*/  @!PT LDS RZ, [RZ] ;  /* 0x00000000fffff984 */ /* 0x000fe20000000800 */
[----:B------:R-:W-:Y:S01]  /*6e30*/  @!PT LDS RZ, [RZ] ;  /* 0x00000000fffff984 */ /* 0x000fe20000000800 */
[----:B------:R-:W-:Y:S01]  /*6e40*/  @!PT LDS RZ, [RZ] ;  /* 0x00000000fffff984 */ /* 0x000fe20000000800 */
[----:B------:R-:W-:Y:S01]  /*6e50*/  @!PT LDS RZ, [RZ] ;  /* 0x00000000fffff984 */ /* 0x000fe20000000800 */
[----:B------:R2:W-:Y:S06]  /*6e60*/  MEMBAR.ALL.CTA ;  /* 0x0000000000007992 */ /* 0x0005ec0000008000 */
[----:B--2---:R-:W2:Y:S01]  /*6e70*/  FENCE.VIEW.ASYNC.S ;  /* 0x00000000000073c6 */ /* 0x004ea20000000000 */
[----:B------:R-:W-:Y:S09]  /*6e80*/  UPRMT UR4, URZ, 0x654, UR4 ;  /* 0x00000654ff047896 */ /* 0x000ff20008000004 */
[----:B--2---:R-:W-:Y:S01]  /*6e90*/  SYNCS.ARRIVE.TRANS64.RED.A1T0 RZ, [UR4], RZ ;  /* 0x000000ffffff79a7 */ /* 0x004fe20008100404 */
[----:B------:R-:W5:Y:S01]  /*6ea0*/  LDL R2, [R2] ;  /* 0x0000000002027983 */ /* 0x000f620000100800 */
[----:B-1----:R-:W-:Y:S11]  /*6eb0*/  LOP3.LUT P0, RZ, R6, 0x1, RZ, 0xc0, !PT ;  /* 0x0000000106ff7812 */ /* 0x002ff6000780c0ff */
[----:B------:R-:W-:Y:S02]  /*6ec0*/  @!UPT UIADD3 URZ, UPT, UPT, URZ, URZ, URZ ;  /* 0x000000fffffff290 */ /* 0x000fe4000fffe0ff */
[----:B------:R-:W-:Y:S01]  /*6ed0*/  VOTEU.ANY UP1, P0 ;  /* 0x0000000000ff7886 */ /* 0x000fe20000020100 */
[----:B------:R-:W-:Y:S01]  /*6ee0*/  PLOP3.LUT P0, PT, PT, PT, UP1, 0x80, 0x8 ;  /* 0x000000000008781c */ /* 0x000fe20003f0f018 */
[----:B------:R-:W-:Y:S11]  /*6ef0*/  UP2UR UR58, UPR, URZ, 0x2 ;  /* 0x00000002ff3a7883 */ /* 0x000ff60008000000 */
[----:B------:R-:W-:Y:S01]  /*6f00*/  @!UPT UIADD3 URZ, UPT, UPT, URZ, URZ, URZ ;  /* 0x000000fffffff290 */ /* 0x000fe2000fffe0ff */
[----:B------:R-:W-:Y:S02]  /*6f10*/  @P0 MOV R3, R4 ;  /* 0x0000000400030202 */ /* 0x000fe40000000f00 */
[----:B------:R-:W-:Y:S02]  /*6f20*/  @P0 LOP3.LUT R0, R5, 0xffff, RZ, 0xc0, !PT ;  /* 0x0000ffff05000812 */ /* 0x000fe400078ec0ff */
[----:B------:R-:W-:Y:S02]  /*6f30*/  @P0 R2UR UR5, R3 ;  /* 0x00000000030502ca */ /* 0x000fe400000e0000 */
[----:B------:R-:W-:Y:S11]  /*6f40*/  @P0 R2UR UR4, R0 ;  /* 0x00000000000402ca */ /* 0x000ff600000e0000 */
[----:B------:R-:W-:Y:S02]  /*6f50*/  @UP1 UMOV UR37, UR5 ;  /* 0x0000000500251c82 */ /* 0x000fe40008000000 */
[----:B------:R-:W-:Y:S01]  /*6f60*/  @UP1 UMOV UR36, UR4 ;  /* 0x0000000400241c82 */ /* 0x000fe20008000000 */
[----:B------:R-:W-:Y:S05]  /*6f70*/  BRA.U !UP0, `(.L_x_118) ;  /* 0x0000000108cc7547 */ /* 0x000fea000b800000 */
[----:B------:R-:W1:Y:S01]  /*6f80*/  LDCU UR9, c[0x0][0xc20] ;  /* 0x00018400ff0977ac */ /* 0x000e620008000800 */
[----:B------:R-:W-:Y:S02]  /*6f90*/  UIMAD.WIDE.U32 UR4, UR56, UR55, URZ ;  /* 0x00000037380472a5 */ /* 0x000fe4000f8e00ff */
[----:B------:R-:W-:Y:S02]  /*6fa0*/  UIMAD.WIDE.U32 UR6, UR57, UR52, URZ ;  /* 0x00000034390672a5 */ /* 0x000fe4000f8e00ff */
[----:B------:R-:W-:Y:S02]  /*6fb0*/  UIMAD.WIDE.U32 UR10, UR36, UR55, URZ ;  /* 0x00000037240a72a5 */ /* 0x000fe4000f8e00ff */
[----:B------:R-:W-:Y:S02]  /*6fc0*/  UISETP.NE.AND UP0, UPT, UR54, 0x1, UPT ;  /* 0x000000013600788c */ /* 0x000fe4000bf05270 */
[----:B------:R-:W-:Y:S02]  /*6fd0*/  UISETP.NE.AND UP1, UPT, UR42, 0x1, UPT ;  /* 0x000000012a00788c */ /* 0x000fe4000bf25270 */
[----:B------:R-:W-:Y:S02]  /*6fe0*/  UISETP.NE.AND UP2, UPT, UR39, 0x1, UPT ;  /* 0x000000012700788c */ /* 0x000fe4000bf45270 */
[----:B------:R-:W-:Y:S01]  /*6ff0*/  UIMAD.WIDE.U32 UR12, UR37, UR52, URZ ;  /* 0x00000034250c72a5 */ /* 0x000fe2000f8e00ff */
[----:B------:R-:W-:Y:S01]  /*7000*/  UMOV UR4, UR5 ;  /* 0x0000000500047c82 */ /* 0x000fe20008000000 */
[----:B------:R-:W-:Y:S01]  /*7010*/  UMOV UR6, UR11 ;  /* 0x0000000b00067c82 */ /* 0x000fe20008000000 */
[----:B-1----:R-:W-:Y:S03]  /*7020*/  USHF.R.U32.HI UR8, URZ, UR9, UR4 ;  /* 0x00000009ff087299 */ /* 0x002fe60008011604 */
[----:B------:R-:W-:Y:S02]  /*7030*/  UMOV UR4, UR7 ;  /* 0x0000000700047c82 */ /* 0x000fe40008000000 */
[----:B------:R-:W-:Y:S02]  /*7040*/  USHF.R.U32.HI UR5, URZ, UR53, UR4 ;  /* 0x00000035ff057299 */ /* 0x000fe40008011604 */
[----:B------:R-:W-:Y:S02]  /*7050*/  USEL UR4, UR56, UR8, !UP0 ;  /* 0x0000000838047287 */ /* 0x000fe4000c000000 */
[----:B------:R-:W-:Y:S02]  /*7060*/  USHF.R.U32.HI UR8, URZ, UR9, UR6 ;  /* 0x00000009ff087299 */ /* 0x000fe40008011606 */
[----:B------:R-:W-:Y:S02]  /*7070*/  UIMAD.WIDE.U32 UR6, UR4, UR40, URZ ;  /* 0x00000028040672a5 */ /* 0x000fe4000f8e00ff */
[----:B------:R-:W-:Y:S02]  /*7080*/  USEL UR9, UR57, UR5, !UP1 ;  /* 0x0000000539097287 */ /* 0x000fe4000c800000 */
[----:B------:R-:W-:Y:S02]  /*7090*/  USEL UR8, UR36, UR8, !UP0 ;  /* 0x0000000824087287 */ /* 0x000fe4000c000000 */
[----:B------:R-:W-:Y:S01]  /*70a0*/  UIMAD.WIDE.U32 UR10, UR9, UR40, URZ ;  /* 0x00000028090a72a5 */ /* 0x000fe2000f8e00ff */
[----:B------:R-:W-:Y:S01]  /*70b0*/  UMOV UR6, UR7 ;  /* 0x0000000700067c82 */ /* 0x000fe20008000000 */
[----:B------:R-:W-:Y:S01]  /*70c0*/  UMOV UR5, UR13 ;  /* 0x0000000d00057c82 */ /* 0x000fe20008000000 */
[----:B------:R-:W-:Y:S02]  /*70d0*/  @UP2 USHF.R.U32.HI UR4, URZ, UR41, UR6 ;  /* 0x00000029ff042299 */ /* 0x000fe40008011606 */
[----:B------:R-:W-:Y:S02]  /*70e0*/  USHF.R.U32.HI UR5, URZ, UR53, UR5 ;  /* 0x00000035ff057299 */ /* 0x000fe40008011605 */
[----:B------:R-:W-:Y:S02]  /*70f0*/  UIMAD UR4, UR39, UR4, URZ ;  /* 0x00000004270472a4 */ /* 0x000fe4000f8e02ff */
[----:B------:R-:W-:Y:S02]  /*7100*/  USEL UR5, UR37, UR5, !UP1 ;  /* 0x0000000525057287 */ /* 0x000fe4000c800000 */
[----:B------:R-:W-:Y:S01]  /*7110*/  UISETP.GE.AND UP0, UPT, UR8, UR4, UPT ;  /* 0x000000040800728c */ /* 0x000fe2000bf06270 */
[----:B------:R-:W-:Y:S01]  /*7120*/  UMOV UR6, UR11 ;  /* 0x0000000b00067c82 */ /* 0x000fe20008000000 */
[----:B------:R-:W-:Y:S02]  /*7130*/  UIMAD.WIDE.U32 UR10, UR8, UR40, URZ ;  /* 0x00000028080a72a5 */ /* 0x000fe4000f8e00ff */
[----:B------:R-:W-:Y:S04]  /*7140*/  @UP2 USHF.R.U32.HI UR9, URZ, UR41, UR6 ;  /* 0x00000029ff092299 */ /* 0x000fe80008011606 */
[----:B------:R-:W-:Y:S01]  /*7150*/  UIMAD UR6, UR39, UR9, URZ ;  /* 0x00000009270672a4 */ /* 0x000fe2000f8e02ff */
[----:B------:R-:W-:Y:S03]  /*7160*/  UMOV UR4, UR11 ;  /* 0x0000000b00047c82 */ /* 0x000fe60008000000 */
[----:B------:R-:W-:Y:S02]  /*7170*/  UISETP.GE.OR UP0, UPT, UR5, UR6, UP0 ;  /* 0x000000060500728c */ /* 0x000fe40008706670 */
[----:B------:R-:W-:Y:S02]  /*7180*/  USHF.R.U32.HI UR4, URZ, UR41, UR4 ;  /* 0x00000029ff047299 */ /* 0x000fe40008011604 */
[----:B------:R-:W-:Y:S02]  /*7190*/  UIMAD.WIDE.U32 UR6, UR5, UR40, URZ ;  /* 0x00000028050672a5 */ /* 0x000fe4000f8e00ff */
[----:B------:R-:W-:Y:S02]  /*71a0*/  USEL UR11, UR8, UR4, !UP2 ;  /* 0x00000004080b7287 */ /* 0x000fe4000d000000 */
[----:B------:R-:W-:Y:S02]  /*71b0*/  UIADD3 UR6, UPT, UPT, -UR5, URZ, URZ ;  /* 0x000000ff05067290 */ /* 0x000fe4000fffe1ff */
[----:B------:R-:W-:Y:S02]  /*71c0*/  UIADD3 UR10, UPT, UPT, -UR11, URZ, URZ ;  /* 0x000000ff0b0a7290 */ /* 0x000fe4000fffe1ff */
[----:B------:R-:W-:Y:S02]  /*71d0*/  UIMAD UR6, UR42, UR6, UR37 ;  /* 0x000000062a0672a4 */ /* 0x000fe4000f8e0225 */
[----:B------:R-:W-:Y:S01]  /*71e0*/  UIMAD UR10, UR39, UR10, UR8 ;  /* 0x0000000a270a72a4 */ /* 0x000fe2000f8e0208 */
[----:B------:R-:W-:Y:S01]  /*71f0*/  @!UP0 UMOV UR4, UR7 ;  /* 0x0000000700048c82 */ /* 0x000fe20008000000 */
[----:B------:R-:W-:Y:S02]  /*7200*/  UIADD3 UR7, UPT, UPT, -UR8, URZ, URZ ;  /* 0x000000ff08077290 */ /* 0x000fe4000fffe1ff */
[----:B------:R-:W-:Y:S04]  /*7210*/  @!UP0 USHF.R.U32.HI UR4, URZ, UR41, UR4 ;  /* 0x00000029ff048299 */ /* 0x000fe80008011604 */
[----:B------:R-:W-:Y:S04]  /*7220*/  @!UP0 USEL UR4, UR5, UR4, !UP2 ;  /* 0x0000000405048287 */ /* 0x000fe8000d000000 */
[----:B------:R-:W-:Y:S02]  /*7230*/  @!UP0 UIMAD UR9, UR9, UR10, UR4 ;  /* 0x0000000a090982a4 */ /* 0x000fe4000f8e0204 */
[----:B------:R-:W-:Y:S02]  /*7240*/  @!UP0 UIADD3 UR10, UPT, UPT, UR11, -UR4, URZ ;  /* 0x800000040b0a8290 */ /* 0x000fe4000fffe0ff */
[----:B------:R-:W-:Y:S02]  /*7250*/  UIMAD UR4, UR54, UR7, UR36 ;  /* 0x00000007360472a4 */ /* 0x000fe4000f8e0224 */
[----:B------:R-:W-:Y:S03]  /*7260*/  @!UP0 UIMAD UR8, UR10, UR39, UR5 ;  /* 0x000000270a0882a4 */ /* 0x000fe6000f8e0205 */
[----:B------:R-:W-:Y:S02]  /*7270*/  @!UP0 UMOV UR5, UR9 ;  /* 0x0000000900058c82 */ /* 0x000fe40008000000 */
[----:B------:R-:W-:Y:S02]  /*7280*/  UIMAD UR37, UR5, UR42, UR6 ;  /* 0x0000002a052572a4 */ /* 0x000fe4000f8e0206 */
[----:B------:R-:W-:Y:S11]  /*7290*/  UIMAD UR36, UR8, UR54, UR4 ;  /* 0x00000036082472a4 */ /* 0x000ff6000f8e0204 */
[----:B------:R-:W-:Y:S01]  /*72a0*/  @!UPT UIADD3 URZ, UPT, UPT, URZ, URZ, URZ ;  /* 0x000000fffffff290 */ /* 0x000fe2000fffe0ff */
.L_x_118:
[----:B------:R-:W-:Y:S01]  /*72b0*/  UISETP.NE.AND UP0, UPT, UR38, 0x1, UPT ;  /* 0x000000012600788c */ /* 0x000fe2000bf05270 */
[----:B------:R-:W-:Y:S01]  /*72c0*/  @P0 SHF.R.U32.HI R4, RZ, 0x10, R5 ;  /* 0x00000010ff040819 */ /* 0x000fe20000011605 */
[----:B------:R-:W-:Y:S01]  /*72d0*/  USHF.L.U32 UR46, UR19, 0x7, URZ ;  /* 0x00000007132e7899 */ /* 0x000fe200080006ff */
[----:B------:R-:W-:Y:S02]  /*72e0*/  BSSY.RECONVERGENT B6, `(.L_x_119) ;  /* 0x0000034000067945 */ /* 0x000fe40003800200 */
[----:B------:R-:W-:Y:S02]  /*72f0*/  @P0 R2UR UR59, R4 ;  /* 0x00000000043b02ca */ /* 0x000fe400000e0000 */
[----:B------:R-:W-:Y:S04]  /*7300*/  LOP3.LUT P0, RZ, R50, 0x90, RZ, 0xc0, !PT ;  /* 0x0000009032ff7812 */ /* 0x000fe8000780c0ff */
[----:B------:R-:W1:Y:S01]  /*7310*/  @!UP0 LDCU.128 UR12, c[0x0][0xc10] ;  /* 0x00018200ff0c87ac */ /* 0x000e620008000c00 */
[----:B------:R-:W2:Y:S01]  /*7320*/  @!UP0 LDCU UR5, c[0x0][0xc0c] ;  /* 0x00018180ff0587ac */ /* 0x000ea20008000800 */
[----:B------:R-:W3:Y:S01]  /*7330*/  @!UP0 LDCU UR10, c[0x0][0xc20] ;  /* 0x00018400ff0a87ac */ /* 0x000ee20008000800 */
[----:B-1----:R-:W-:Y:S02]  /*7340*/  UIMAD.WIDE.U32 UR8, UR37, UR12, URZ ;  /* 0x0000000c250872a5 */ /* 0x002fe4000f8e00ff */
[----:B------:R-:W-:Y:S02]  /*7350*/  UIMAD.WIDE.U32 UR6, UR36, UR15, URZ ;  /* 0x0000000f240672a5 */ /* 0x000fe4000f8e00ff */
[----:B------:R-:W-:Y:S03]  /*7360*/  @!UP0 UISETP.NE.AND UP1, UPT, UR14, 0x1, UPT ;  /* 0x000000010e00888c */ /* 0x000fe6000bf25270 */
[----:B------:R-:W-:Y:S01]  /*7370*/  @!UP0 UMOV UR4, UR9 ;  /* 0x0000000900048c82 */ /* 0x000fe20008000000 */
[----:B--2---:R-:W-:Y:S02]  /*7380*/  @!UP0 UISETP.NE.AND UP2, UPT, UR5, 0x1, UPT ;  /* 0x000000010500888c */ /* 0x004fe4000bf45270 */
[----:B------:R-:W-:Y:S01]  /*7390*/  @!UP0 USHF.R.U32.HI UR4, URZ, UR13, UR4 ;  /* 0x0000000dff048299 */ /* 0x000fe20008011604 */
[----:B------:R-:W-:Y:S02]  /*73a0*/  @!UP0 UMOV UR6, UR7 ;  /* 0x0000000700068c82 */ /* 0x000fe40008000000 */
[----:B---3--:R-:W-:Y:S02]  /*73b0*/  @!UP0 USHF.R.U32.HI UR6, URZ, UR10, UR6 ;  /* 0x0000000aff068299 */ /* 0x008fe40008011606 */
[----:B------:R-:W-:Y:S02]  /*73c0*/  @!UP0 USEL UR7, UR37, UR4, !UP2 ;  /* 0x0000000425078287 */ /* 0x000fe4000d000000 */
[----:B------:R-:W-:Y:S04]  /*73d0*/  @!UP0 USEL UR6, UR36, UR6, !UP1 ;  /* 0x0000000624068287 */ /* 0x000fe8000c800000 */
[----:B------:R-:W-:Y:S02]  /*73e0*/  @!UP0 UIADD3 UR4, UPT, UPT, -UR7, UR6, URZ ;  /* 0x0000000607048290 */ /* 0x000fe4000fffe1ff */
[----:B------:R-:W-:Y:S02]  /*73f0*/  @!UP0 UIADD3 UR6, UPT, UPT, UR7, -UR6, URZ ;  /* 0x8000000607068290 */ /* 0x000fe4000fffe0ff */
[----:B------:R-:W-:Y:S02]  /*7400*/  @!UP0 UIMAD UR37, UR4, UR5, UR37 ;  /* 0x00000005042582a4 */ /* 0x000fe4000f8e0225 */
[----:B------:R-:W-:Y:S01]  /*7410*/  @!UP0 UIMAD UR36, UR6, UR14, UR36 ;  /* 0x0000000e062482a4 */ /* 0x000fe2000f8e0224 */
[----:B------:R-:W-:Y:S11]  /*7420*/  @!P0 BRA `(.L_x_120) ;  /* 0x00000000007c8947 */ /* 0x000ff60003800000 */
[----:B------:R-:W1:Y:S01]  /*7430*/  LDCU.64 UR8, c[0x4][0x80] ;  /* 0x01001000ff0877ac */ /* 0x000e620008000a00 */
[----:B------:R-:W-:Y:S01]  /*7440*/  MOV R16, 0x0 ;  /* 0x0000000000107802 */ /* 0x000fe20000000f00 */
[----:B------:R-:W-:Y:S02]  /*7450*/  HFMA2 R12, -RZ, RZ, 0, 5.9604644775390625e-08 ;  /* 0x00000001ff0c7431 */ /* 0x000fe400000001ff */
[----:B------:R-:W-:Y:S01]  /*7460*/  IMAD.MOV.U32 R8, RZ, RZ, 0x70 ;  /* 0x00000070ff087424 */ /* 0x000fe200078e00ff */
[----:B------:R2:W3:Y:S01]  /*7470*/  LDC.64 R14, c[0x4][R16] ;  /* 0x01000000100e7b82 */ /* 0x0004e20000000a00 */
[----:B------:R-:W4:Y:S01]  /*7480*/  LDCU.64 UR6, c[0x4][0x88] ;  /* 0x01001100ff0677ac */ /* 0x000f220008000a00 */
[----:B------:R-:W-:Y:S01]  /*7490*/  IMAD.MOV.U32 R13, RZ, RZ, RZ ;  /* 0x000000ffff0d7224 */ /* 0x000fe200078e00ff */
[----:B------:R-:W2:Y:S01]  /*74a0*/  LDCU.64 UR4, c[0x4][0x8] ;  /* 0x01000100ff0477ac */ /* 0x000ea20008000a00 */
[----:B-1----:R-:W-:Y:S01]  /*74b0*/  MOV R5, UR9 ;  /* 0x0000000900057c02 */ /* 0x002fe20008000f00 */
[----:B------:R-:W-:Y:S01]  /*74c0*/  IMAD.U32 R4, RZ, RZ, UR8 ;  /* 0x00000008ff047e24 */ /* 0x000fe2000f8e00ff */
[----:B----4-:R-:W-:Y:S01]  /*74d0*/  MOV R7, UR7 ;  /* 0x0000000700077c02 */ /* 0x010fe20008000f00 */
[----:B------:R-:W-:Y:S01]  /*74e0*/  IMAD.U32 R6, RZ, RZ, UR6 ;  /* 0x00000006ff067e24 */ /* 0x000fe2000f8e00ff */
[----:B--2---:R-:W-:Y:S01]  /*74f0*/  MOV R11, UR5 ;  /* 0x00000005000b7c02 */ /* 0x004fe20008000f00 */
[----:B------:R-:W-:Y:S02]  /*7500*/  IMAD.U32 R10, RZ, RZ, UR4 ;  /* 0x00000004ff0a7e24 */ /* 0x000fe4000f8e00ff */
[----:B------:R-:W-:Y:S07]  /*7510*/  LEPC R20, `(.L_x_121) ;  /* 0x000000001014794e */ /* 0x000fee0000000000 */
[----:B---3-5:R-:W-:Y:S05]  /*7520*/  CALL.ABS.NOINC R14 ;  /* 0x000000000e007343 */ /* 0x028fea0003c00000 */
.L_x_121:
[----:B------:R-:W1:Y:S01]  /*7530*/  LDCU.64 UR8, c[0x4][0x80] ;  /* 0x01001000ff0877ac */ /* 0x000e620008000a00 */
[----:B------:R-:W2:Y:S01]  /*7540*/  LDC.64 R16, c[0x4][R16] ;  /* 0x0100000010107b82 */ /* 0x000ea20000000a00 */
[----:B------:R-:W-:Y:S02]  /*7550*/  HFMA2 R12, -RZ, RZ, 0, 5.9604644775390625e-08 ;  /* 0x00000001ff0c7431 */ /* 0x000fe400000001ff */
[----:B------:R-:W-:Y:S02]  /*7560*/  IMAD.MOV.U32 R8, RZ, RZ, 0x70 ;  /* 0x00000070ff087424 */ /* 0x000fe400078e00ff */
[----:B------:R-:W-:Y:S01]  /*7570*/  IMAD.MOV.U32 R13, RZ, RZ, RZ ;  /* 0x000000ffff0d7224 */ /* 0x000fe200078e00ff */
[----:B------:R-:W3:Y:S01]  /*7580*/  LDCU.64 UR6, c[0x4][0x88] ;  /* 0x01001100ff0677ac */ /* 0x000ee20008000a00 */
[----:B------:R-:W4:Y:S01]  /*7590*/  LDCU.64 UR4, c[0x4][0x8] ;  /* 0x01000100ff0477ac */ /* 0x000f220008000a00 */
[----:B-1----:R-:W-:Y:S02]  /*75a0*/  MOV R4, UR8 ;  /* 0x0000000800047c02 */ /* 0x002fe40008000f00 */
[----:B------:R-:W-:Y:S02]  /*75b0*/  MOV R5, UR9 ;  /* 0x0000000900057c02 */ /* 0x000fe40008000f00 */
[----:B---3--:R-:W-:Y:S01]  /*75c0*/  MOV R7, UR7 ;  /* 0x0000000700077c02 */ /* 0x008fe20008000f00 */
[----:B------:R-:W-:Y:S01]  /*75d0*/  IMAD.U32 R6, RZ, RZ, UR6 ;  /* 0x00000006ff067e24 */ /* 0x000fe2000f8e00ff */
[----:B----4-:R-:W-:Y:S01]  /*75e0*/  MOV R11, UR5 ;  /* 0x00000005000b7c02 */ /* 0x010fe20008000f00 */
[----:B------:R-:W-:Y:S02]  /*75f0*/  IMAD.U32 R10, RZ, RZ, UR4 ;  /* 0x00000004ff0a7e24 */ /* 0x000fe4000f8e00ff */
[----:B------:R-:W-:Y:S07]  /*7600*/  LEPC R20, `(.L_x_120) ;  /* 0x000000001014794e */ /* 0x000fee0000000000 */
[----:B--2---:R-:W-:Y:S05]  /*7610*/  CALL.ABS.NOINC R16 ;  /* 0x0000000010007343 */ /* 0x004fea0003c00000 */
.L_x_120:
[----:B------:R-:W-:Y:S05]  /*7620*/  BSYNC.RECONVERGENT B6 ;  /* 0x0000000000067941 */ /* 0x000fea0003800200 */
.L_x_119:
[----:B------:R-:W-:Y:S01]  /*7630*/  R2UR UR4, R49 ;  /* 0x00000000310472ca */ /* 0x000fe200000e0000 */
[----:B------:R-:W-:Y:S01]  /*7640*/  UISETP.NE.U32.AND UP0, UPT, UR60, URZ, UPT ;  /* 0x000000ff3c00728c */ /* 0x000fe2000bf05070 */
[----:B------:R-:W-:Y:S02]  /*7650*/  ISETP.NE.U32.AND P4, PT, R42, RZ, PT ;  /* 0x000000ff2a00720c */ /* 0x000fe40003f85070 */
[----:B------:R-:W-:Y:S01]  /*7660*/  ISETP.NE.U32.AND P2, PT, RZ, UR50, PT ;  /* 0x00000032ff007c0c */ /* 0x000fe2000bf45070 */
[----:B------:R-:W-:Y:S01]  /*7670*/  UISETP.NE.AND.EX UP1, UPT, UR61, URZ, UPT, UP0 ;  /* 0x000000ff3d00728c */ /* 0x000fe2000bf25300 */
[----:B------:R-:W-:Y:S01]  /*7680*/  ISETP.NE.AND.EX P4, PT, R43, RZ, PT, P4 ;  /* 0x000000ff2b00720c */ /* 0x000fe20003f85340 */
[----:B------:R-:W-:Y:S01]  /*7690*/  UPLOP3.LUT UP0, UPT, UPT, UPT, UPT, 0x40, 0x4 ;  /* 0x000000000004789c */ /* 0x000fe20003f0e870 */
[----:B------:R-:W-:Y:S05]  /*76a0*/  ISETP.NE.AND.EX P2, PT, RZ, UR51, PT, P2 ;  /* 0x00000033ff007c0c */ /* 0x000fea000bf45320 */
[----:B------:R-:W-:Y:S06]  /*76b0*/  UISETP.NE.AND UP2, UPT, UR4, URZ, UPT ;  /* 0x000000ff0400728c */ /* 0x000fec000bf45270 */
[----:B------:R-:W-:Y:S05]  /*76c0*/  PLOP3.LUT P1, PT, PT, PT, UP2, 0x80, 0x8 ;  /* 0x000000000008781c */ /* 0x000fea0003f2f028 */
[----:B------:R-:W-:Y:S06]  /*76d0*/  @UP2 UPLOP3.LUT UP0, UPT, UPT, UPT, UP1, 0x80, 0x8 ;  /* 0x000000000008289c */ /* 0x000fec0003f0f010 */
[----:B------:R-:W-:Y:S01]  /*76e0*/  PLOP3.LUT P0, PT, PT, PT, UP0, 0x80, 0x8 ;  /* 0x000000000008781c */ /* 0x000fe20003f0f008 */
[----:B------:R-:W-:Y:S01]  /*76f0*/  @!UPT UIADD3 URZ, UPT, UPT, URZ, URZ, URZ ;  /* 0x000000fffffff290 */ /* 0x000fe2000fffe0ff */
[----:B------:R-:W-:Y:S11]  /*7700*/  BRA.U !UP1, `(.L_x_122) ;  /* 0x00000001093c7547 */ /* 0x000ff6000b800000 */
[----:B------:R-:W-:Y:S01]  /*7710*/  UISETP.NE.U32.AND UP0, UPT, UR50, URZ, UPT ;  /* 0x000000ff3200728c */ /* 0x000fe2000bf05070 */
[----:B------:R-:W-:Y:S01]  /*7720*/  HFMA2 R0, -RZ, RZ, 0, 5.9604644775390625e-08 ;  /* 0x00000001ff007431 */ /* 0x000fe200000001ff */
[----:B------:R-:W1:Y:S01]  /*7730*/  LDCU.64 UR8, c[0x0][0x358] ;  /* 0x00006b00ff0877ac */ /* 0x000e620008000a00 */
[----:B------:R-:W-:Y:S01]  /*7740*/  IMAD.MOV.U32 R45, RZ, RZ, 0x1 ;  /* 0x00000001ff2d7424 */ /* 0x000fe200078e00ff */
[----:B------:R-:W-:Y:S06]  /*7750*/  UISETP.NE.AND.EX UP0, UPT, UR51, URZ, UPT, UP0 ;  /* 0x000000ff3300728c */ /* 0x000fec000bf05300 */
        /* <DEDUP_REMOVED lines=9> */
[----:B-12---:R-:W-:Y:S02]  /*77f0*/  @!P3 IMAD.U32 R27, RZ, RZ, UR4 ;  /* 0x00000004ff1bbe24 */ /* 0x006fe4000f8e00ff */
.L_x_122:
[----:B------:R-:W-:Y:S05]  /*7800*/  @!P4 BRA `(.L_x_123) ;  /* 0x000000000024c947 */ /* 0x000fea0003800000 */
[----:B------:R-:W-:Y:S01]  /*7810*/  ISETP.NE.U32.AND P3, PT, R40, RZ, PT ;  /* 0x000000ff2800720c */ /* 0x000fe20003f65070 */
[----:B------:R-:W1:Y:S03]  /*7820*/  LDCU.64 UR4, c[0x0][0x358] ;  /* 0x00006b00ff0477ac */ /* 0x000e660008000a00 */
[----:B------:R-:W-:Y:S11]  /*7830*/  ISETP.NE.AND.EX P3, PT, R41, RZ, PT, P3 ;  /* 0x000000ff2900720c */ /* 0x000ff60003f65330 */
[----:B------:R-:W-:Y:S02]  /*7840*/  @!UPT UIADD3 URZ, UPT, UPT, URZ, URZ, URZ ;  /* 0x000000fffffff290 */ /* 0x000fe4000fffe0ff */
[----:B------:R-:W2:Y:S01]  /*7850*/  @P3 LDC.64 R4, c[0x0][0x9a8] ;  /* 0x00026a00ff043b82 */ /* 0x000ea20000000a00 */
[----:B------:R-:W-:Y:S04]  /*7860*/  @P3 IMAD R0, R42, UR48, RZ ;  /* 0x000000302a003c24 */ /* 0x000fe8000f8e02ff */
[----:B--2---:R-:W-:Y:S05]  /*7870*/  @P3 IMAD.WIDE R4, R0, 0x4, R4 ;  /* 0x0000000400043825 */ /* 0x004fea00078e0204 */
[----:B-1---5:R1:W5:Y:S02]  /*7880*/  @P3 LDG.E R24, desc[UR4][R4.64] ;  /* 0x0000000404183981 */ /* 0x022364000c1e1900 */
[----:B-1----:R-:W2:Y:S02]  /*7890*/  @!P3 LDC R24, c[0x0][0x9a0] ;  /* 0x00026800ff18bb82 */ /* 0x002ea40000000800 */
.L_x_123:
[----:B-----5:R-:W-:Y:S01]  /*78a0*/  FSETP.NEU.AND P3, PT, R27, RZ, PT ;  /* 0x000000ff1b00720b */ /* 0x020fe20003f6d000 */
[----:B------:R-:W1:Y:S01]  /*78b0*/  LDCU.128 UR12, c[0x0][0xb90] ;  /* 0x00017200ff0c77ac */ /* 0x000e620008000c00 */
[----:B------:R-:W-:Y:S01]  /*78c0*/  SEL R3, RZ, 0xffffffff, P2 ;  /* 0xffffffffff037807 */ /* 0x000fe20001000000 */
[----:B------:R-:W-:Y:S01]  /*78d0*/  IMAD.SHL.U32 R67, R54, 0x2, RZ ;  /* 0x0000000236437824 */ /* 0x000fe200078e00ff */
[----:B------:R-:W-:Y:S01]  /*78e0*/  @P1 LOP3.LUT P2, RZ, R45, 0xff, RZ, 0xc0, !PT ;  /* 0x000000ff2dff1812 */ /* 0x000fe2000784c0ff */
[----:B------:R-:W-:Y:S01]  /*78f0*/  BSSY B1, `(.L_x_124) ;  /* 0x0000052000017945 */ /* 0x000fe20003800000 */
[----:B------:R-:W-:Y:S01]  /*7900*/  @P1 SEL R0, RZ, 0xffffffff, P3 ;  /* 0xffffffffff001807 */ /* 0x000fe20001800000 */
[----:B------:R-:W-:Y:S01]  /*7910*/  IMAD.MOV.U32 R69, RZ, RZ, 0x1 ;  /* 0x00000001ff457424 */ /* 0x000fe200078e00ff */
[----:B------:R-:W-:Y:S01]  /*7920*/  LOP3.LUT R53, R53, 0x1, RZ, 0x3c, !PT ;  /* 0x0000000135357812 */ /* 0x000fe200078e3cff */
[----:B------:R-:W3:Y:S01]  /*7930*/  LDCU UR11, c[0x0][0xba0] ;  /* 0x00017400ff0b77ac */ /* 0x000ee20008000800 */
[----:B------:R-:W-:Y:S01]  /*7940*/  @P0 SEL R0, R3, R0, !P2 ;  /* 0x0000000003000207 */ /* 0x000fe20005000000 */
[----:B------:R-:W-:Y:S01]  /*7950*/  IMAD.IADD R25, R23, 0x1, R2 ;  /* 0x0000000117197824 */ /* 0x000fe200078e0202 */
[----:B------:R-:W-:Y:S01]  /*7960*/  LEA R64, R22, UR44, 0x3 ;  /* 0x0000002c16407c11 */ /* 0x000fe2000f8e18ff */
[----:B------:R-:W-:Y:S01]  /*7970*/  USHF.L.U32 UR8, UR45, 0x6, URZ ;  /* 0x000000062d087899 */ /* 0x000fe200080006ff */
[----:B------:R-:W-:Y:S01]  /*7980*/  @P1 LOP3.LUT R0, R0, 0x1, RZ, 0xc0, !PT ;  /* 0x0000000100001812 */ /* 0x000fe200078ec0ff */
[----:B------:R-:W-:Y:S01]  /*7990*/  IMAD.MOV.U32 R26, RZ, RZ, RZ ;  /* 0x000000ffff1a7224 */ /* 0x000fe200078e00ff */
[----:B------:R-:W-:Y:S02]  /*79a0*/  R2UR UR4, R58 ;  /* 0x000000003a0472ca */ /* 0x000fe400000e0000 */
[----:B------:R-:W-:Y:S02]  /*79b0*/  CS2R R38, SRZ ;  /* 0x0000000000267805 */ /* 0x000fe4000001ff00 */
[----:B------:R-:W-:Y:S01]  /*79c0*/  ISETP.NE.U32.OR P6, PT, R0, 0x1, !P1 ;  /* 0x000000010000780c */ /* 0x000fe20004fc5470 */
[----:B------:R-:W-:Y:S01]  /*79d0*/  IMAD.U32 R63, RZ, RZ, UR8 ;  /* 0x00000008ff3f7e24 */ /* 0x000fe2000f8e00ff */
[----:B------:R-:W-:Y:S02]  /*79e0*/  R2UR UR6, R57 ;  /* 0x00000000390672ca */ /* 0x000fe400000e0000 */
[----:B------:R-:W-:Y:S02]  /*79f0*/  CS2R R36, SRZ ;  /* 0x0000000000247805 */ /* 0x000fe4000001ff00 */
[----:B------:R-:W-:Y:S02]  /*7a00*/  R2UR UR10, R59 ;  /* 0x000000003b0a72ca */ /* 0x000fe400000e0000 */
[----:B------:R-:W-:Y:S02]  /*7a10*/  CS2R R30, SRZ ;  /* 0x00000000001e7805 */ /* 0x000fe4000001ff00 */
[----:B------:R-:W-:Y:S02]  /*7a20*/  R2UR UR9, R56 ;  /* 0x00000000380972ca */ /* 0x000fe400000e0000 */
[----:B------:R-:W-:Y:S02]  /*7a30*/  CS2R R28, SRZ ;  /* 0x00000000001c7805 */ /* 0x000fe4000001ff00 */
[----:B------:R-:W-:Y:S01]  /*7a40*/  PLOP3.LUT P2, PT, PT, PT, UP1, 0x80, 0x8 ;  /* 0x000000000008781c */ /* 0x000fe20003f4f018 */
[----:B------:R-:W-:Y:S01]  /*7a50*/  VIADD R68, R67, UR44 ;  /* 0x0000002c43447c36 */ /* 0x000fe20008000000 */
[----:B------:R-:W-:Y:S01]  /*7a60*/  LOP3.LUT P4, R65, R45, 0xff, RZ, 0xc0, !PT ;  /* 0x000000ff2d417812 */ /* 0x000fe2000788c0ff */
[----:B------:R-:W-:Y:S01]  /*7a70*/  UIMAD.WIDE.U32 UR4, UR8, UR4, URZ ;  /* 0x00000004080472a5 */ /* 0x000fe2000f8e00ff */
[----:B------:R-:W-:Y:S02]  /*7a80*/  SEL R4, RZ, 0xffffffff, P3 ;  /* 0xffffffffff047807 */ /* 0x000fe40001800000 */
[----:B------:R-:W-:Y:S01]  /*7a90*/  @P6 SHF.L.U32 R0, R53, 0x1f, RZ ;  /* 0x0000001f35006819 */ /* 0x000fe200000006ff */
[----:B------:R-:W-:Y:S01]  /*7aa0*/  USHF.R.U32.HI UR5, URZ, UR6, UR5 ;  /* 0x00000006ff057299 */ /* 0x000fe20008011605 */
[----:B------:R-:W-:Y:S01]  /*7ab0*/  P2R R66, PR, RZ, 0x40 ;  /* 0x00000040ff427803 */ /* 0x000fe20000000000 */
[----:B------:R-:W-:Y:S01]  /*7ac0*/  UISETP.NE.AND UP0, UPT, UR10, 0x1, UPT ;  /* 0x000000010a00788c */ /* 0x000fe2000bf05270 */
[----:B------:R4:W2:Y:S03]  /*7ad0*/  @P6 SYNCS.PHASECHK.TRANS64.TRYWAIT P1, [UR44+0x1a0], R0 ;  /* 0x0001a000ff0065a7 */ /* 0x0008a6000802112c */
[----:B------:R-:W-:Y:S01]  /*7ae0*/  USEL UR5, UR8, UR5, !UP0 ;  /* 0x0000000508057287 */ /* 0x000fe2000c000000 */
[----:B------:R-:W-:Y:S01]  /*7af0*/  @P2 SEL R4, R3, R4, !P4 ;  /* 0x0000000403042207 */ /* 0x000fe20006000000 */
[----:B------:R-:W-:Y:S03]  /*7b00*/  UISETP.NE.AND UP0, UPT, UR9, 0x1, UPT ;  /* 0x000000010900788c */ /* 0x000fe6000bf05270 */
[----:B------:R-:W-:Y:S01]  /*7b10*/  LOP3.LUT R4, R4, 0x1, RZ, 0xc0, !PT ;  /* 0x0000000104047812 */ /* 0x000fe200078ec0ff */
[----:B------:R-:W-:Y:S02]  /*7b20*/  IMAD R6, RZ, RZ, -UR5 ;  /* 0x80000005ff067e24 */ /* 0x000fe4000f8e02ff */
[----:B------:R-:W-:Y:S01]  /*7b30*/  IMAD.U32 R62, RZ, RZ, UR5 ;  /* 0x00000005ff3e7e24 */ /* 0x000fe2000f8e00ff */
[----:B------:R-:W-:Y:S01]  /*7b40*/  ISETP.NE.U32.AND P5, PT, R4, 0x1, PT ;  /* 0x000000010400780c */ /* 0x000fe20003fa5070 */
[----:B------:R-:W-:Y:S03]  /*7b50*/  IMAD R63, R6, UR10, R63 ;  /* 0x0000000a063f7c24 */ /* 0x000fe6000f8e023f */
[----:B------:R-:W-:Y:S02]  /*7b60*/  P2R R70, PR, RZ, 0x20 ;  /* 0x00000020ff467803 */ /* 0x000fe40000000000 */
[----:B----4-:R-:W-:Y:S04]  /*7b70*/  SHF.L.U32 R0, R52, 0x1f, RZ ;  /* 0x0000001f34007819 */ /* 0x010fe800000006ff */
[----:B------:R4:W4:Y:S01]  /*7b80*/  SYNCS.PHASECHK.TRANS64.TRYWAIT P0, [R64+URZ+0x200], R0 ;  /* 0x00020000400075a7 */ /* 0x00092200080011ff */
[----:B-1----:R-:W-:Y:S07]  /*7b90*/  UIMAD.WIDE.U32 UR6, UR5, UR12, URZ ;  /* 0x0000000c050672a5 */ /* 0x002fee000f8e00ff */
[----:B------:R-:W-:Y:S02]  /*7ba0*/  UMOV UR4, UR7 ;  /* 0x0000000700047c82 */ /* 0x000fe40008000000 */
[----:B------:R-:W-:Y:S04]  /*7bb0*/  USHF.R.U32.HI UR4, URZ, UR13, UR4 ;  /* 0x0000000dff047299 */ /* 0x000fe80008011604 */
[----:B------:R-:W-:Y:S02]  /*7bc0*/  USEL UR4, UR5, UR4, !UP0 ;  /* 0x0000000405047287 */ /* 0x000fe4000c000000 */
[----:B------:R-:W-:Y:S02]  /*7bd0*/  UISETP.NE.AND UP0, UPT, UR14, 0x1, UPT ;  /* 0x000000010e00788c */ /* 0x000fe4000bf05270 */
[----:B------:R-:W-:Y:S02]  /*7be0*/  UIMAD.WIDE.U32 UR6, UR4, UR15, URZ ;  /* 0x0000000f040672a5 */ /* 0x000fe4000f8e00ff */
[----:B------:R-:W-:Y:S02]  /*7bf0*/  IMAD.U32 R61, RZ, RZ, UR4 ;  /* 0x00000004ff3d7e24 */ /* 0x000fe4000f8e00ff */
[----:B------:R-:W-:Y:S01]  /*7c00*/  IMAD R5, RZ, RZ, -UR4 ;  /* 0x80000004ff057e24 */ /* 0x000fe2000f8e02ff */
[----:B------:R-:W-:Y:S01]  /*7c10*/  PLOP3.LUT P2, PT, PT, PT, UP0, 0x80, 0x8 ;  /* 0x000000000008781c */ /* 0x000fe20003f4f008 */
[----:B------:R-:W-:Y:S01]  /*7c20*/  IMAD.U32 R60, RZ, RZ, UR4 ;  /* 0x00000004ff3c7e24 */ /* 0x000fe2000f8e00ff */
[----:B------:R-:W-:Y:S01]  /*7c30*/  UMOV UR6, UR7 ;  /* 0x0000000700067c82 */ /* 0x000fe20008000000 */
[----:B------:R-:W-:Y:S01]  /*7c40*/  IMAD R62, R5, UR9, R62 ;  /* 0x00000009053e7c24 */ /* 0x000fe2000f8e023e */
[----:B---3--:R-:W-:Y:S06]  /*7c50*/  USHF.R.U32.HI UR6, URZ, UR11, UR6 ;  /* 0x0000000bff067299 */ /* 0x008fec0008011606 */
[----:B------:R-:W-:Y:S05]  /*7c60*/  SEL R61, R61, UR6, !P2 ;  /* 0x000000063d3d7c07 */ /* 0x000fea000d000000 */
[----:B------:R-:W-:Y:S04]  /*7c70*/  IMAD.MOV R3, RZ, RZ, -R61 ;  /* 0x000000ffff037224 */ /* 0x000fe800078e0a3d */
[----:B------:R-:W-:Y:S01]  /*7c80*/  IMAD R60, R3, UR14, R60 ;  /* 0x0000000e033c7c24 */ /* 0x000fe2000f8e023c */
[----:B--2---:R-:W-:Y:S01]  /*7c90*/  @P6 SEL R69, RZ, 0x1, !P1 ;  /* 0x00000001ff456807 */ /* 0x004fe20004800000 */
[----:B------:R-:W-:Y:S06]  /*7ca0*/  @!P6 BRA `(.L_x_125) ;  /* 0x000000000058e947 */ /* 0x000fec0003800000 */
[----:B------:R-:W-:Y:S01]  /*7cb0*/  VIADD R2, R68, 0x300 ;  /* 0x0000030044027836 */ /* 0x000fe20000000000 */
[----:B------:R-:W-:Y:S01]  /*7cc0*/  LOP3.LUT P6, RZ, R44, 0x40, RZ, 0xc0, !PT ;  /* 0x000000402cff7812 */ /* 0x000fe200078cc0ff */
[----:B------:R-:W-:Y:S01]  /*7cd0*/  BSSY B0, `(.L_x_126) ;  /* 0x000000e000007945 */ /* 0x000fe20003800000 */
[----:B------:R-:W-:Y:S01]  /*7ce0*/  ISETP.NE.AND P2, PT, R69, RZ, PT ;  /* 0x000000ff4500720c */ /* 0x000fe20003f45270 */
[----:B------:R-:W-:Y:S01]  /*7cf0*/  @P5 VIADD R4, R68, 0x310 ;  /* 0x0000031044045836 */ /* 0x000fe20000000000 */
[----:B------:R-:W-:Y:S01]  /*7d00*/  PLOP3.LUT P1, PT, PT, PT, PT, 0x8, 0x80 ;  /* 0x000000000080781c */ /* 0x000fe20003f2e170 */
[----:B------:R-:W-:Y:S01]  /*7d10*/  IMAD.MOV.U32 R39, RZ, RZ, RZ ;  /* 0x000000ffff277224 */ /* 0x000fe200078e00ff */
[----:B------:R-:W-:Y:S02]  /*7d20*/  @P5 PLOP3.LUT P1, PT, P6, PT, PT, 0x80, 0x8 ;  /* 0x000000000008581c */ /* 0x000fe4000372f070 */
[----:B------:R-:W-:Y:S02]  /*7d30*/  CS2R R36, SRZ ;  /* 0x0000000000247805 */ /* 0x000fe4000001ff00 */
[----:B------:R-:W-:Y:S02]  /*7d40*/  CS2R R30, SRZ ;  /* 0x00000000001e7805 */ /* 0x000fe4000001ff00 */
[----:B------:R-:W-:Y:S07]  /*7d50*/  CS2R R28, SRZ ;  /* 0x00000000001c7805 */ /* 0x000fee000001ff00 */
[----:B------:R-:W-:Y:S01]  /*7d60*/  @P1 VIADD R4, R2, 0xfffffff0 ;  /* 0xfffffff002041836 */ /* 0x000fe20000000000 */
[----:B------:R-:W-:Y:S06]  /*7d70*/  @P2 BRA `(.L_x_127) ;  /* 0x00000000000c2947 */ /* 0x000fec0003800000 */
[----:B------:R-:W-:Y:S04]  /*7d80*/  SHF.L.U32 R3, R53, 0x1f, RZ ;  /* 0x0000001f35037819 */ /* 0x000fe800000006ff */
[----:B------:R-:W1:Y:S02]  /*7d90*/  SYNCS.PHASECHK.TRANS64.TRYWAIT P1, [UR44+0x1a0], R3 ;  /* 0x0001a003ff0075a7 */ /* 0x000e64000802112c */
[----:B-1----:R-:W-:Y:S05]  /*7da0*/  @!P1 BRA `(.L_x_128) ;  /* 0x0000003800109947 */ /* 0x002fea0003800000 */
.L_x_127:
[----:B------:R-:W-:Y:S05]  /*7db0*/  BSYNC B0 ;  /* 0x0000000000007941 */ /* 0x000fea0003800000 */
.L_x_126:
[----:B------:R-:W-:Y:S01]  /*7dc0*/  ISETP.NE.AND P1, PT, R70, RZ, PT ;  /* 0x000000ff4600720c */ /* 0x000fe20003f25270 */
[----:B------:R-:W-:Y:S11]  /*7dd0*/  HFMA2 R26, -RZ, RZ, 0, 5.9604644775390625e-08 ;  /* 0x00000001ff1a7431 */ /* 0x000ff600000001ff */
[----:B------:R-:W-:Y:S01]  /*7de0*/  @!UPT UIADD3 URZ, UPT, UPT, URZ, URZ, URZ ;  /* 0x000000fffffff290 */ /* 0x000fe2000fffe0ff */
[----:B------:R2:W3:Y:S04]  /*7df0*/  @P1 LDS.128 R36, [R4] ;  /* 0x0000000004241984 */ /* 0x0004e80000000c00 */
[----:B------:R2:W1:Y:S02]  /*7e00*/  @P1 LDS.128 R28, [R67+UR44+0x300] ;  /* 0x0003002c431c1984 */ /* 0x0004640008000c00 */
.L_x_125:
[----:B------:R-:W-:Y:S05]  /*7e10*/  BSYNC B1 ;  /* 0x0000000000017941 */ /* 0x000fea0003800000 */
.L_x_124:
[----:B-1----:R-:W-:Y:S04]  /*7e20*/  SHF.R.U32.HI R2, RZ, 0x15, R25 ;  /* 0x00000015ff027819 */ /* 0x002fe80000011619 */
[----:B------:R-:W-:Y:S01]  /*7e30*/  LOP3.LUT P1, RZ, R2, 0x3, R46, 0x48, !PT ;  /* 0x0000000302ff7812 */ /* 0x000fe2000782482e */
[----:B------:R-:W-:Y:S01]  /*7e40*/  @!UPT UIADD3 URZ, UPT, UPT, URZ, URZ, URZ ;  /* 0x000000fffffff290 */ /* 0x000fe2000fffe0ff */
[----:B----4-:R-:W-:Y:S11]  /*7e50*/  @P0 BRA `(.L_x_129) ;  /* 0x0000000000080947 */ /* 0x010ff60003800000 */
[----:B------:R-:W1:Y:S02]  /*7e60*/  SYNCS.PHASECHK.TRANS64.TRYWAIT P0, [R64+URZ+0x200], R0 ;  /* 0x00020000400075a7 */ /* 0x000e6400080011ff */
[----:B-1----:R-:W-:Y:S05]  /*7e70*/  @!P0 BRA `(.L_x_130) ;  /* 0x0000003400f48947 */ /* 0x002fea0003800000 */
.L_x_129:
[----:B------:R-:W-:Y:S05]  /*7e80*/  @!P1 BRA `(.L_x_131) ;  /* 0x0000000000409947 */ /* 0x000fea0003800000 */
[----:B------:R-:W4:Y:S01]  /*7e90*/  LDCU.64 UR8, c[0x4][0x70] ;  /* 0x01000e00ff0877ac */ /* 0x000f220008000a00 */
[----:B------:R-:W-:Y:S01]  /*7ea0*/  MOV R3, 0x0 ;  /* 0x0000000000037802 */ /* 0x000fe20000000f00 */
[----:B------:R-:W-:Y:S02]  /*7eb0*/  HFMA2 R12, -RZ, RZ, 0, 5.9604644775390625e-08 ;  /* 0x00000001ff0c7431 */ /* 0x000fe400000001ff */
[----:B------:R-:W-:Y:S02]  /*7ec0*/  IMAD.MOV.U32 R8, RZ, RZ, 0x192 ;  /* 0x00000192ff087424 */ /* 0x000fe400078e00ff */
[----:B------:R-:W-:Y:S01]  /*7ed0*/  IMAD.MOV.U32 R13, RZ, RZ, RZ ;  /* 0x000000ffff0d7224 */ /* 0x000fe200078e00ff */
[----:B------:R-:W5:Y:S01]  /*7ee0*/  LDCU.64 UR6, c[0x4][0x78] ;  /* 0x01000f00ff0677ac */ /* 0x000f620008000a00 */
[----:B------:R-:W1:Y:S01]  /*7ef0*/  LDC.64 R2, c[0x4][R3] ;  /* 0x0100000003027b82 */ /* 0x000e620000000a00 */
[----:B------:R-:W3:Y:S01]  /*7f00*/  LDCU.64 UR4, c[0x4][0x10] ;  /* 0x01000200ff0477ac */ /* 0x000ee20008000a00 */
[----:B----4-:R-:W-:Y:S01]  /*7f10*/  MOV R5, UR9 ;  /* 0x0000000900057c02 */ /* 0x010fe20008000f00 */
[----:B--2---:R-:W-:Y:S01]  /*7f20*/  IMAD.U32 R4, RZ, RZ, UR8 ;  /* 0x00000008ff047e24 */ /* 0x004fe2000f8e00ff */
[----:B-----5:R-:W-:Y:S01]  /*7f30*/  MOV R7, UR7 ;  /* 0x0000000700077c02 */ /* 0x020fe20008000f00 */
[----:B------:R-:W-:Y:S01]  /*7f40*/  IMAD.U32 R6, RZ, RZ, UR6 ;  /* 0x00000006ff067e24 */ /* 0x000fe2000f8e00ff */
[----:B---3--:R-:W-:Y:S01]  /*7f50*/  MOV R11, UR5 ;  /* 0x00000005000b7c02 */ /* 0x008fe20008000f00 */
[----:B------:R-:W-:Y:S02]  /*7f60*/  IMAD.U32 R10, RZ, RZ, UR4 ;  /* 0x00000004ff0a7e24 */ /* 0x000fe4000f8e00ff */
[----:B------:R-:W-:Y:S07]  /*7f70*/  LEPC R20, `(.L_x_131) ;  /* 0x000000001014794e */ /* 0x000fee0000000000 */
[----:B-1----:R-:W-:Y:S05]  /*7f80*/  CALL.ABS.NOINC R2 ;  /* 0x0000000002007343 */ /* 0x002fea0003c00000 */
.L_x_131:
[----:B------:R-:W-:Y:S05]  /*7f90*/  WARPSYNC.ALL ;  /* 0x0000000000007948 */ /* 0x000fea0003800000 */
[----:B------:R-:W-:Y:S01]  /*7fa0*/  R2UR UR4, R25 ;  /* 0x00000000190472ca */ /* 0x000fe200000e0000 */
[--C-:B------:R-:W-:Y:S01]  /*7fb0*/  HADD2.F32 R3, -RZ, R28.reuse.H0_H0 ;  /* 0x2000001cff037230 */ /* 0x100fe20000004100 */
[----:B------:R-:W-:Y:S01]  /*7fc0*/  MOV R72, 0x10 ;  /* 0x0000001000487802 */ /* 0x000fe20000000f00 */
[--C-:B------:R-:W-:Y:S01]  /*7fd0*/  HADD2.F32 R20, -RZ, R29.reuse.H0_H0 ;  /* 0x2000001dff147230 */ /* 0x100fe20000004100 */
[----:B------:R-:W-:Y:S01]  /*7fe0*/  LOP3.LUT P6, RZ, R44, 0x40, RZ, 0xc0, !PT ;  /* 0x000000402cff7812 */ /* 0x000fe200078cc0ff */
[----:B------:R-:W-:Y:S01]  /*7ff0*/  BSSY.RECONVERGENT B0, `(.L_x_132) ;  /* 0x0000058000007945 */ /* 0x000fe20003800200 */
[----:B------:R-:W-:Y:S02]  /*8000*/  ISETP.NE.AND P0, PT, R55, RZ, PT ;  /* 0x000000ff3700720c */ /* 0x000fe40003f05270 */
[----:B------:R-:W-:Y:S04]  /*8010*/  SEL R72, R72, 0xfffffff0, !P6 ;  /* 0xfffffff048487807 */ /* 0x000fe80007000000 */
[----:B------:R-:W-:Y:S01]  /*8020*/  IADD3 R68, PT, PT, R68, R72, RZ ;  /* 0x0000004844447210 */ /* 0x000fe20007ffe0ff */
[----:B--2---:R-:W1:Y:S02]  /*8030*/  LDTM.x16 R4, tmem[UR4] ;  /* 0x00000004000479ee */ /* 0x004e640008240000 */
[C---:B-1----:R-:W-:Y:S01]  /*8040*/  FMUL R0, R24.reuse, R4 ;  /* 0x0000000418007220 */ /* 0x042fe20000400000 */
[----:B------:R-:W-:Y:S02]  /*8050*/  HADD2.F32 R4, -RZ, R28.H1_H1 ;  /* 0x3000001cff047230 */ /* 0x000fe40000004100 */
[C---:B------:R-:W-:Y:S01]  /*8060*/  FMUL R2, R24.reuse, R5 ;  /* 0x0000000518027220 */ /* 0x040fe20000400000 */
[C---:B------:R-:W-:Y:S01]  /*8070*/  FMUL R5, R24.reuse, R9 ;  /* 0x0000000918057220 */ /* 0x040fe20000400000 */
[C---:B------:R-:W-:Y:S01]  /*8080*/  FFMA R0, R27.reuse, R3, R0 ;  /* 0x000000031b007223 */ /* 0x040fe20000000000 */
[C---:B------:R-:W-:Y:S01]  /*8090*/  FMUL R9, R24.reuse, R13 ;  /* 0x0000000d18097220 */ /* 0x040fe20000400000 */
[C---:B------:R-:W-:Y:S01]  /*80a0*/  FFMA R2, R27.reuse, R4, R2 ;  /* 0x000000041b027223 */ /* 0x040fe20000000002 */
[C---:B------:R-:W-:Y:S01]  /*80b0*/  FMUL R4, R24.reuse, R8 ;  /* 0x0000000818047220 */ /* 0x040fe20000400000 */
[C---:B------:R-:W-:Y:S01]  /*80c0*/  FMUL R8, R24.reuse, R12 ;  /* 0x0000000c18087220 */ /* 0x040fe20000400000 */
[C---:B------:R-:W-:Y:S01]  /*80d0*/  FMUL R12, R24.reuse, R16 ;  /* 0x00000010180c7220 */ /* 0x040fe20000400000 */
[C---:B------:R-:W-:Y:S01]  /*80e0*/  FMUL R3, R24.reuse, R6 ;  /* 0x0000000618037220 */ /* 0x040fe20000400000 */
[----:B------:R-:W-:Y:S01]  /*80f0*/  FMUL R13, R24, R17 ;  /* 0x00000011180d7220 */ /* 0x000fe20000400000 */
[----:B------:R-:W-:Y:S01]  /*8100*/  HADD2.F32 R16, -RZ, R29.H1_H1 ;  /* 0x3000001dff107230 */ /* 0x000fe20000004100 */
[----:B------:R-:W-:Y:S01]  /*8110*/  F2FP.F16.F32.PACK_AB R32, R2, R0 ;  /* 0x000000000220723e */ /* 0x000fe200000000ff */
[C---:B------:R-:W-:Y:S01]  /*8120*/  FMUL R7, R24.reuse, R7 ;  /* 0x0000000718077220 */ /* 0x040fe20000400000 */
[--C-:B------:R-:W-:Y:S02]  /*8130*/  HADD2.F32 R17, -RZ, R30.reuse.H0_H0 ;  /* 0x2000001eff117230 */ /* 0x100fe40000004100 */
[C---:B------:R-:W-:Y:S01]  /*8140*/  FFMA R3, R27.reuse, R20, R3 ;  /* 0x000000141b037223 */ /* 0x040fe20000000003 */
[----:B------:R-:W-:Y:S02]  /*8150*/  HADD2.F32 R0, -RZ, R30.H1_H1 ;  /* 0x3000001eff007230 */ /* 0x000fe40000004100 */
[C---:B------:R-:W-:Y:S01]  /*8160*/  FFMA R7, R27.reuse, R16, R7 ;  /* 0x000000101b077223 */ /* 0x040fe20000000007 */
[--C-:B------:R-:W-:Y:S02]  /*8170*/  HADD2.F32 R2, -RZ, R31.reuse.H0_H0 ;  /* 0x2000001fff027230 */ /* 0x100fe40000004100 */
[C---:B------:R-:W-:Y:S01]  /*8180*/  FFMA R4, R27.reuse, R17, R4 ;  /* 0x000000111b047223 */ /* 0x040fe20000000004 */
[C---:B------:R-:W-:Y:S01]  /*8190*/  FMUL R6, R24.reuse, R10 ;  /* 0x0000000a18067220 */ /* 0x040fe20000400000 */
[C---:B------:R-:W-:Y:S01]  /*81a0*/  FFMA R5, R27.reuse, R0, R5 ;  /* 0x000000001b057223 */ /* 0x040fe20000000005 */
[----:B------:R-:W-:Y:S02]  /*81b0*/  HADD2.F32 R16, -RZ, R31.H1_H1 ;  /* 0x3000001fff107230 */ /* 0x000fe40000004100 */
[C---:B------:R-:W-:Y:S01]  /*81c0*/  FMUL R11, R24.reuse, R11 ;  /* 0x0000000b180b7220 */ /* 0x040fe20000400000 */
[--C-:B---3--:R-:W-:Y:S02]  /*81d0*/  HADD2.F32 R0, -RZ, R36.reuse.H0_H0 ;  /* 0x20000024ff007230 */ /* 0x108fe40000004100 */
[----:B------:R-:W-:Y:S01]  /*81e0*/  FFMA R6, R27, R2, R6 ;  /* 0x000000021b067223 */ /* 0x000fe20000000006 */
[----:B------:R-:W-:Y:S01]  /*81f0*/  F2FP.F16.F32.PACK_AB R33, R7, R3 ;  /* 0x000000030721723e */ /* 0x000fe200000000ff */
[C---:B------:R-:W-:Y:S01]  /*8200*/  FFMA R11, R27.reuse, R16, R11 ;  /* 0x000000101b0b7223 */ /* 0x040fe2000000000b */
[----:B------:R-:W-:Y:S02]  /*8210*/  HADD2.F32 R2, -RZ, R36.H1_H1 ;  /* 0x30000024ff027230 */ /* 0x000fe40000004100 */
[C---:B------:R-:W-:Y:S01]  /*8220*/  FFMA R8, R27.reuse, R0, R8 ;  /* 0x000000001b087223 */ /* 0x040fe20000000008 */
[--C-:B------:R-:W-:Y:S02]  /*8230*/  HADD2.F32 R3, -RZ, R37.reuse.H0_H0 ;  /* 0x20000025ff037230 */ /* 0x100fe40000004100 */
[C---:B------:R-:W-:Y:S01]  /*8240*/  FMUL R10, R24.reuse, R14 ;  /* 0x0000000e180a7220 */ /* 0x040fe20000400000 */
[----:B------:R-:W-:Y:S02]  /*8250*/  HADD2.F32 R0, -RZ, R37.H1_H1 ;  /* 0x30000025ff007230 */ /* 0x000fe40000004100 */
[C---:B------:R-:W-:Y:S01]  /*8260*/  FMUL R15, R24.reuse, R15 ;  /* 0x0000000f180f7220 */ /* 0x040fe20000400000 */
[C---:B------:R-:W-:Y:S01]  /*8270*/  FFMA R9, R27.reuse, R2, R9 ;  /* 0x000000021b097223 */ /* 0x040fe20000000009 */
[C---:B------:R-:W-:Y:S01]  /*8280*/  FFMA R10, R27.reuse, R3, R10 ;  /* 0x000000031b0a7223 */ /* 0x040fe2000000000a */
[--C-:B------:R-:W-:Y:S02]  /*8290*/  HADD2.F32 R2, -RZ, R38.reuse.H0_H0 ;  /* 0x20000026ff027230 */ /* 0x100fe40000004100 */
[----:B------:R-:W-:Y:S01]  /*82a0*/  FFMA R15, R27, R0, R15 ;  /* 0x000000001b0f7223 */ /* 0x000fe2000000000f */
[----:B------:R-:W-:Y:S01]  /*82b0*/  HADD2.F32 R3, -RZ, R38.H1_H1 ;  /* 0x30000026ff037230 */ /* 0x000fe20000004100 */
[----:B------:R-:W-:Y:S01]  /*82c0*/  F2FP.F16.F32.PACK_AB R34, R5, R4 ;  /* 0x000000040522723e */ /* 0x000fe200000000ff */
[--C-:B------:R-:W-:Y:S02]  /*82d0*/  HADD2.F32 R0, -RZ, R39.reuse.H0_H0 ;  /* 0x20000027ff007230 */ /* 0x100fe40000004100 */
[C---:B------:R-:W-:Y:S01]  /*82e0*/  FMUL R14, R24.reuse, R18 ;  /* 0x00000012180e7220 */ /* 0x040fe20000400000 */
[----:B------:R-:W-:Y:S02]  /*82f0*/  HADD2.F32 R4, -RZ, R39.H1_H1 ;  /* 0x30000027ff047230 */ /* 0x000fe40000004100 */
[----:B------:R-:W-:Y:S01]  /*8300*/  FMUL R19, R24, R19 ;  /* 0x0000001318137220 */ /* 0x000fe20000400000 */
[----:B------:R-:W-:Y:S01]  /*8310*/  F2FP.F16.F32.PACK_AB R35, R11, R6 ;  /* 0x000000060b23723e */ /* 0x000fe200000000ff */
[C---:B------:R-:W-:Y:S01]  /*8320*/  FFMA R12, R27.reuse, R2, R12 ;  /* 0x000000021b0c7223 */ /* 0x040fe2000000000c */
[C---:B------:R-:W-:Y:S01]  /*8330*/  FFMA R13, R27.reuse, R3, R13 ;  /* 0x000000031b0d7223 */ /* 0x040fe2000000000d */
[C---:B------:R-:W-:Y:S01]  /*8340*/  FFMA R14, R27.reuse, R0, R14 ;  /* 0x000000001b0e7223 */ /* 0x040fe2000000000e */
[----:B------:R-:W-:Y:S01]  /*8350*/  FFMA R19, R27, R4, R19 ;  /* 0x000000041b137223 */ /* 0x000fe20000000013 */
[----:B------:R1:W-:Y:S01]  /*8360*/  STS.128 [R67+UR44+0x300], R32 ;  /* 0x0003002043007988 */ /* 0x0003e20008000c2c */
[----:B------:R-:W-:Y:S02]  /*8370*/  F2FP.F16.F32.PACK_AB R8, R9, R8 ;  /* 0x000000080908723e */ /* 0x000fe400000000ff */
[----:B------:R-:W-:Y:S02]  /*8380*/  F2FP.F16.F32.PACK_AB R9, R15, R10 ;  /* 0x0000000a0f09723e */ /* 0x000fe400000000ff */
[----:B------:R-:W-:Y:S02]  /*8390*/  F2FP.F16.F32.PACK_AB R10, R13, R12 ;  /* 0x0000000c0d0a723e */ /* 0x000fe400000000ff */
[----:B------:R-:W-:Y:S05]  /*83a0*/  F2FP.F16.F32.PACK_AB R11, R19, R14 ;  /* 0x0000000e130b723e */ /* 0x000fea00000000ff */
[----:B------:R1:W-:Y:S01]  /*83b0*/  STS.128 [R68+0x300], R8 ;  /* 0x0003000844007388 */ /* 0x0003e20000000c00 */
[----:B------:R-:W-:Y:S01]  /*83c0*/  @!PT LDS RZ, [RZ] ;  /* 0x00000000fffff984 */ /* 0x000fe20000000800 */
[----:B------:R-:W-:Y:S01]  /*83d0*/  @!PT LDS RZ, [RZ] ;  /* 0x00000000fffff984 */ /* 0x000fe20000000800 */
[----:B------:R-:W-:Y:S01]  /*83e0*/  @!PT LDS RZ, [RZ] ;  /* 0x00000000fffff984 */ /* 0x000fe20000000800 */
[----:B------:R-:W-:Y:S01]  /*83f0*/  @!PT LDS RZ, [RZ] ;  /* 0x00000000fffff984 */ /* 0x000fe20000000800 */
[----:B------:R2:W-:Y:S07]  /*8400*/  MEMBAR.ALL.CTA ;  /* 0x0000000000007992 */ /* 0x0005ee0000008000 */
[----:B--2---:R-:W2:Y:S02]  /*8410*/  FENCE.VIEW.ASYNC.S ;  /* 0x00000000000073c6 */ /* 0x004ea40000000000 */
[----:B--2---:R-:W-:Y:S06]  /*8420*/  BAR.SYNC.DEFER_BLOCKING 0x1, 0x80 ;  /* 0x0042000000007b1d */ /* 0x004fec0000010000 */
[----:B------:R-:W-:Y:S05]  /*8430*/  @P0 BRA `(.L_x_133) ;  /* 0x00000000004c0947 */ /* 0x000fea0003800000 */
[----:B------:R-:W-:Y:S01]  /*8440*/  UIADD3 UR4, UPT, UPT, UR44, 0x300, URZ ;  /* 0x000003002c047890 */ /* 0x000fe2000fffe0ff */
[----:B------:R-:W-:Y:S01]  /*8450*/  R2UR UR10, R63 ;  /* 0x000000003f0a72ca */ /* 0x000fe200000e0000 */
[----:B------:R-:W-:Y:S01]  /*8460*/  UMOV UR9, UR46 ;  /* 0x0000002e00097c82 */ /* 0x000fe20008000000 */
[----:B------:R-:W-:Y:S01]  /*8470*/  R2UR UR11, R62 ;  /* 0x000000003e0b72ca */ /* 0x000fe200000e0000 */
[----:B------:R-:W-:Y:S01]  /*8480*/  UIADD3 UR6, UPT, UPT, UR44, 0xb00, URZ ;  /* 0x00000b002c067890 */ /* 0x000fe2000fffe0ff */
[----:B------:R-:W-:Y:S01]  /*8490*/  R2UR UR12, R60 ;  /* 0x000000003c0c72ca */ /* 0x000fe200000e0000 */
[----:B------:R-:W-:Y:S01]  /*84a0*/  IMAD.U32 R50, RZ, RZ, UR4 ;  /* 0x00000004ff327e24 */ /* 0x000fe2000f8e00ff */
[----:B------:R-:W-:Y:S01]  /*84b0*/  R2UR UR13, R61 ;  /* 0x000000003d0d72ca */ /* 0x000fe200000e0000 */
[----:B------:R-:W-:Y:S02]  /*84c0*/  UIADD3 UR4, UP0, UPT, UR62, 0x780, URZ ;  /* 0x000007803e047890 */ /* 0x000fe4000ff1e0ff */
[----:B------:R-:W-:Y:S01]  /*84d0*/  UIADD3 UR7, UPT, UPT, UR46, 0x40, URZ ;  /* 0x000000402e077890 */ /* 0x000fe2000fffe0ff */
[----:B------:R-:W-:Y:S01]  /*84e0*/  R2UR UR8, R50 ;  /* 0x00000000320872ca */ /* 0x000fe200000e0000 */
[----:B------:R-:W-:Y:S11]  /*84f0*/  UIADD3.X UR5, UPT, UPT, URZ, UR63, URZ, UP0, !UPT ;  /* 0x0000003fff057290 */ /* 0x000ff600087fe4ff */
[----:B------:R-:W-:Y:S01]  /*8500*/  @!UPT UIADD3 URZ, UPT, UPT, URZ, URZ, URZ ;  /* 0x000000fffffff290 */ /* 0x000fe2000fffe0ff */
[----:B------:R2:W-:Y:S02]  /*8510*/  UTMASTG.5D.IM2COL [UR8], [UR4] ;  /* 0x00000008040073b5 */ /* 0x0005e40008060000 */
[----:B--2---:R-:W-:Y:S01]  /*8520*/  UMOV UR8, UR6 ;  /* 0x0000000600087c82 */ /* 0x004fe20008000000 */
[----:B------:R-:W-:Y:S02]  /*8530*/  UMOV UR9, UR7 ;  /* 0x0000000700097c82 */ /* 0x000fe40008000000 */
[----:B------:R2:W-:Y:S01]  /*8540*/  UTMASTG.5D.IM2COL [UR8], [UR4] ;  /* 0x00000008040073b5 */ /* 0x0005e20008060000 */
[----:B------:R0:W-:Y:S01]  /*8550*/  UTMACMDFLUSH ;  /* 0x00000000000079b7 */ /* 0x0001e20000000000 */
[----:B--2---:R-:W-:Y:S04]  /*8560*/  DEPBAR.LE SB0, 0x1 ;  /* 0x000080400000791a */ /* 0x004fe80000000000 */
.L_x_133:
[----:B------:R-:W-:Y:S05]  /*8570*/  BSYNC.RECONVERGENT B0 ;  /* 0x0000000000007941 */ /* 0x000fea0003800200 */
.L_x_132:
[----:B------:R-:W-:Y:S01]  /*8580*/  BAR.SYNC.DEFER_BLOCKING 0x1, 0x80 ;  /* 0x0042000000007b1d */ /* 0x000fe20000010000 */
[----:B------:R-:W-:Y:S01]  /*8590*/  ISETP.NE.AND P1, PT, R66, RZ, PT ;  /* 0x000000ff4200720c */ /* 0x000fe20003f25270 */
[----:B------:R-:W-:Y:S01]  /*85a0*/  UISETP.NE.AND UP0, UPT, UR49, URZ, UPT ;  /* 0x000000ff3100728c */ /* 0x000fe2000bf05270 */
[----:B------:R-:W-:Y:S11]  /*85b0*/  LEA R4, R26, UR44, 0x3 ;  /* 0x0000002c1a047c11 */ /* 0x000ff6000f8e18ff */
[----:B------:R-:W-:Y:S01]  /*85c0*/  @P1 SHF.L.U32 R3, R53, 0x1f, RZ ;  /* 0x0000001f35031819 */ /* 0x000fe200000006ff */
[----:B------:R-:W-:Y:S06]  /*85d0*/  BRA.U !UP0, `(.L_x_134) ;  /* 0x0000000108247547 */ /* 0x000fec000b800000 */
[----:B------:R-:W2:Y:S01]  /*85e0*/  S2R R0, SR_CgaCtaId ;  /* 0x0000000000007919 */ /* 0x000ea20000008800 */
[----:B------:R-:W-:Y:S01]  /*85f0*/  IMAD.U32 R2, RZ, RZ, UR47 ;  /* 0x0000002fff027e24 */ /* 0x000fe2000f8e00ff */
[----:B------:R-:W-:Y:S04]  /*8600*/  UIADD3 UR4, UPT, UPT, UR47, 0x1, URZ ;  /* 0x000000012f047890 */ /* 0x000fe8000fffe0ff */
[----:B------:R-:W-:Y:S01]  /*8610*/  @P1 LEA R2, R2, UR44, 0x3 ;  /* 0x0000002c02021c11 */ /* 0x000fe2000f8e18ff */
[----:B------:R-:W-:Y:S04]  /*8620*/  UISETP.NE.AND UP0, UPT, UR4, 0x4, UPT ;  /* 0x000000040400788c */ /* 0x000fe8000bf05270 */
[----:B------:R-:W-:Y:S01]  /*8630*/  @P1 VIADD R2, R2, 0x1c0 ;  /* 0x000001c002021836 */ /* 0x000fe20000000000 */
[----:B------:R-:W-:Y:S04]  /*8640*/  USEL UR47, UR4, URZ, UP0 ;  /* 0x000000ff042f7287 */ /* 0x000fe80008000000 */
[----:B--2---:R-:W-:Y:S04]  /*8650*/  @P1 PRMT R0, R0, 0x654, R2 ;  /* 0x0000065400001816 */ /* 0x004fe80000000002 */
[----:B------:R2:W-:Y:S04]  /*8660*/  @P1 SYNCS.ARRIVE.TRANS64.RED.A1T0 RZ, [R0+URZ], RZ ;  /* 0x000000ff00ff19a7 */ /* 0x0005e800081004ff */
.L_x_134:
[----:B------:R-:W3:Y:S01]  /*8670*/  @P1 SYNCS.PHASECHK.TRANS64.TRYWAIT P0, [R4+URZ+0x1a0], R3 ;  /* 0x0001a003040015a7 */ /* 0x000ee200080011ff */
[----:B------:R-:W-:Y:S01]  /*8680*/  BSSY B1, `(.L_x_135) ;  /* 0x0000012000017945 */ /* 0x000fe20003800000 */
[----:B---3--:R-:W-:Y:S03]  /*8690*/  @P1 SEL R69, RZ, 0x1, !P0 ;  /* 0x00000001ff451807 */ /* 0x008fe60004000000 */
[----:B------:R-:W-:Y:S05]  /*86a0*/  @!P1 BRA `(.L_x_136) ;  /* 0x00000000003c9947 */ /* 0x000fea0003800000 */
[----:B------:R-:W-:Y:S01]  /*86b0*/  ISETP.NE.AND P1, PT, R70, RZ, PT ;  /* 0x000000ff4600720c */ /* 0x000fe20003f25270 */
[----:B------:R-:W-:Y:S01]  /*86c0*/  BSSY B0, `(.L_x_137) ;  /* 0x0000009000007945 */ /* 0x000fe20003800000 */
[----:B------:R-:W-:Y:S11]  /*86d0*/  ISETP.NE.AND P0, PT, R69, RZ, PT ;  /* 0x000000ff4500720c */ /* 0x000ff60003f05270 */
[----:B------:R-:W-:Y:S05]  /*86e0*/  @P1 IMAD R3, R26, 0x1000, R67 ;  /* 0x000010001a031824 */ /* 0x000fea00078e0243 */
[----:B------:R-:W-:Y:S05]  /*86f0*/  @P1 IADD3 R2, PT, PT, R3, UR44, RZ ;  /* 0x0000002c03021c10 */ /* 0x000fea000fffe0ff */
[----:B------:R-:W-:Y:S01]  /*8700*/  @P1 IMAD.IADD R2, R72, 0x1, R2 ;  /* 0x0000000148021824 */ /* 0x000fe200078e0202 */
[----:B------:R-:W-:Y:S06]  /*8710*/  @P0 BRA `(.L_x_138) ;  /* 0x00000000000c0947 */ /* 0x000fec0003800000 */
[----:B--2---:R-:W-:Y:S04]  /*8720*/  SHF.L.U32 R0, R53, 0x1f, RZ ;  /* 0x0000001f35007819 */ /* 0x004fe800000006ff */
[----:B------:R-:W2:Y:S02]  /*8730*/  SYNCS.PHASECHK.TRANS64.TRYWAIT P0, [R4+URZ+0x1a0], R0 ;  /* 0x0001a000040075a7 */ /* 0x000ea400080011ff */
[----:B--2---:R-:W-:Y:S05]  /*8740*/  @!P0 BRA `(.L_x_139) ;  /* 0x0000002c00d48947 */ /* 0x004fea0003800000 */
.L_x_138:
[----:B------:R-:W-:Y:S05]  /*8750*/  BSYNC B0 ;  /* 0x0000000000007941 */ /* 0x000fea0003800000 */
.L_x_137:
[----:B------:R-:W-:Y:S02]  /*8760*/  ISETP.NE.AND P0, PT, R70, RZ, PT ;  /* 0x000000ff4600720c */ /* 0x000fe40003f05270 */
[----:B------:R-:W-:Y:S11]  /*8770*/  IADD3 R26, PT, PT, R26, 0x1, RZ ;  /* 0x000000011a1a7810 */ /* 0x000ff60007ffe0ff */
[----:B------:R3:W4:Y:S04]  /*8780*/  @P0 LDS.128 R28, [R3+UR44+0x300] ;  /* 0x0003002c031c0984 */ /* 0x0007280008000c00 */
[----:B------:R3:W1:Y:S02]  /*8790*/  @P0 LDS.128 R36, [R2+0x300] ;  /* 0x0003000002240984 */ /* 0x0006640000000c00 */
.L_x_136:
[----:B------:R-:W-:Y:S05]  /*87a0*/  BSYNC B1 ;  /* 0x0000000000017941 */ /* 0x000fea0003800000 */
.L_x_135:
[----:B--2---:R-:W-:Y:S05]  /*87b0*/  VIADD R0, R25, 0x10 ;  /* 0x0000001019007836 */ /* 0x004fea0000000000 */
[----:B------:R-:W-:Y:S04]  /*87c0*/  SHF.R.U32.HI R0, RZ, 0x15, R0 ;  /* 0x00000015ff007819 */ /* 0x000fe80000011600 */
[----:B------:R-:W-:Y:S11]  /*87d0*/  LOP3.LUT P0, RZ, R0, 0x3, R46, 0x48, !PT ;  /* 0x0000000300ff7812 */ /* 0x000ff6000780482e */
[----:B------:R-:W-:Y:S02]  /*87e0*/  @!UPT UIADD3 URZ, UPT, UPT, URZ, URZ, URZ ;  /* 0x000000fffffff290 */ /* 0x000fe4000fffe0ff */
[----:B------:R-:W-:Y:S05]  /*87f0*/  @!P0 BRA `(.L_x_140) ;  /* 0x0000000000408947 */ /* 0x000fea0003800000 */
[----:B------:R-:W2:Y:S01]  /*8800*/  LDCU.64 UR8, c[0x4][0x70] ;  /* 0x01000e00ff0877ac */ /* 0x000ea20008000a00 */
[----:B---3--:R-:W-:Y:S01]  /*8810*/  MOV R3, 0x0 ;  /* 0x0000000000037802 */ /* 0x008fe20000000f00 */
[----:B------:R-:W-:Y:S02]  /*8820*/  HFMA2 R12, -RZ, RZ, 0, 5.9604644775390625e-08 ;  /* 0x00000001ff0c7431 */ /* 0x000fe400000001ff */
[----:B-1----:R-:W-:Y:S02]  /*8830*/  IMAD.MOV.U32 R8, RZ, RZ, 0x192 ;  /* 0x00000192ff087424 */ /* 0x002fe400078e00ff */
[----:B------:R-:W-:Y:S01]  /*8840*/  IMAD.MOV.U32 R13, RZ, RZ, RZ ;  /* 0x000000ffff0d7224 */ /* 0x000fe200078e00ff */
[----:B------:R-:W1:Y:S01]  /*8850*/  LDCU.64 UR6, c[0x4][0x78] ;  /* 0x01000f00ff0677ac */ /* 0x000e620008000a00 */
[----:B------:R-:W3:Y:S01]  /*8860*/  LDC.64 R2, c[0x4][R3] ;  /* 0x0100000003027b82 */ /* 0x000ee20000000a00 */
[----:B------:R-:W5:Y:S01]  /*8870*/  LDCU.64 UR4, c[0x4][0x10] ;  /* 0x01000200ff0477ac */ /* 0x000f620008000a00 */
[----:B--2---:R-:W-:Y:S01]  /*8880*/  MOV R5, UR9 ;  /* 0x0000000900057c02 */ /* 0x004fe20008000f00 */
[----:B------:R-:W-:Y:S01]  /*8890*/  IMAD.U32 R4, RZ, RZ, UR8 ;  /* 0x00000008ff047e24 */ /* 0x000fe2000f8e00ff */
[----:B-1----:R-:W-:Y:S01]  /*88a0*/  MOV R7, UR7 ;  /* 0x0000000700077c02 */ /* 0x002fe20008000f00 */
[----:B------:R-:W-:Y:S01]  /*88b0*/  IMAD.U32 R6, RZ, RZ, UR6 ;  /* 0x00000006ff067e24 */ /* 0x000fe2000f8e00ff */
[----:B-----5:R-:W-:Y:S01]  /*88c0*/  MOV R11, UR5 ;  /* 0x00000005000b7c02 */ /* 0x020fe20008000f00 */
[----:B------:R-:W-:Y:S02]  /*88d0*/  IMAD.U32 R10, RZ, RZ, UR4 ;  /* 0x00000004ff0a7e24 */ /* 0x000fe4000f8e00ff */
[----:B------:R-:W-:Y:S07]  /*88e0*/  LEPC R20, `(.L_x_140) ;  /* 0x000000001014794e */ /* 0x000fee0000000000 */
[----:B---34-:R-:W-:Y:S05]  /*88f0*/  CALL.ABS.NOINC R2 ;  /* 0x0000000002007343 */ /* 0x018fea0003c00000 */
.L_x_140:
[----:B------:R-:W-:Y:S01]  /*8900*/  ISETP.NE.AND P6, PT, R66, RZ, PT ;  /* 0x000000ff4200720c */ /* 0x000fe20003fc5270 */
[----:B------:R-:W2:Y:S01]  /*8910*/  S2R R71, SR_CgaCtaId ;  /* 0x0000000000477919 */ /* 0x000ea20000008800 */
[----:B------:R-:W-:Y:S05]  /*8920*/  WARPSYNC.ALL ;  /* 0x0000000000007948 */ /* 0x000fea0003800000 */
[----:B------:R-:W-:Y:S01]  /*8930*/  R2UR UR4, R25 ;  /* 0x00000000190472ca */ /* 0x000fe200000e0000 */
[--C-:B---34-:R-:W-:Y:S01]  /*8940*/  HADD2.F32 R3, -RZ, R28.reuse.H0_H0 ;  /* 0x2000001cff037230 */ /* 0x118fe20000004100 */
[----:B------:R-:W-:Y:S01]  /*8950*/  ISETP.NE.AND P0, PT, R55, RZ, PT ;  /* 0x000000ff3700720c */ /* 0x000fe20003f05270 */
[--C-:B------:R-:W-:Y:S01]  /*8960*/  HADD2.F32 R20, -RZ, R29.reuse.H0_H0 ;  /* 0x2000001dff147230 */ /* 0x100fe20000004100 */
[----:B------:R-:W-:Y:S01]  /*8970*/  BSSY.RECONVERGENT B0, `(.L_x_141) ;  /* 0x0000058000007945 */ /* 0x000fe20003800200 */
[----:B------:R-:W-:Y:S08]  /*8980*/  HADD2.F32 R21, -RZ, R29.H1_H1 ;  /* 0x3000001dff157230 */ /* 0x000ff00000004100 */
[----:B-1----:R-:W1:Y:S02]  /*8990*/  LDTM.x16 R4, tmem[UR4+0x10] ;  /* 0x00001004000479ee */ /* 0x002e640008240000 */
        /* <DEDUP_REMOVED lines=9> */
[C---:B------:R-:W-:Y:S01]  /*8a30*/  FFMA R3, R27.reuse, R20, R3 ;  /* 0x000000141b037223 */ /* 0x040fe20000000003 */
[----:B------:R-:W-:Y:S01]  /*8a40*/  FFMA R7, R27, R21, R7 ;  /* 0x000000151b077223 */ /* 0x000fe20000000007 */
[----:B------:R-:W-:Y:S01]  /*8a50*/  FMUL R12, R24, R16 ;  /* 0x00000010180c7220 */ /* 0x000fe20000400000 */
[----:B------:R-:W-:Y:S01]  /*8a60*/  F2FP.F16.F32.PACK_AB R32, R2, R0 ;  /* 0x000000000220723e */ /* 0x000fe200000000ff */
[--C-:B------:R-:W-:Y:S02]  /*8a70*/  HADD2.F32 R16, -RZ, R30.reuse.H0_H0 ;  /* 0x2000001eff107230 */ /* 0x100fe40000004100 */
[C---:B------:R-:W-:Y:S01]  /*8a80*/  FMUL R5, R24.reuse, R9 ;  /* 0x0000000918057220 */ /* 0x040fe20000400000 */
[----:B------:R-:W-:Y:S01]  /*8a90*/  HADD2.F32 R0, -RZ, R30.H1_H1 ;  /* 0x3000001eff007230 */ /* 0x000fe20000004100 */
[----:B------:R-:W-:Y:S01]  /*8aa0*/  F2FP.F16.F32.PACK_AB R33, R7, R3 ;  /* 0x000000030721723e */ /* 0x000fe200000000ff */
[--C-:B------:R-:W-:Y:S02]  /*8ab0*/  HADD2.F32 R2, -RZ, R31.reuse.H0_H0 ;  /* 0x2000001fff027230 */ /* 0x100fe40000004100 */
[C---:B------:R-:W-:Y:S01]  /*8ac0*/  FMUL R6, R24.reuse, R10 ;  /* 0x0000000a18067220 */ /* 0x040fe20000400000 */
[----:B------:R-:W-:Y:S02]  /*8ad0*/  HADD2.F32 R3, -RZ, R31.H1_H1 ;  /* 0x3000001fff037230 */ /* 0x000fe40000004100 */
[C---:B------:R-:W-:Y:S01]  /*8ae0*/  FMUL R11, R24.reuse, R11 ;  /* 0x0000000b180b7220 */ /* 0x040fe20000400000 */
[C---:B------:R-:W-:Y:S01]  /*8af0*/  FFMA R4, R27.reuse, R16, R4 ;  /* 0x000000101b047223 */ /* 0x040fe20000000004 */
[C---:B------:R-:W-:Y:S01]  /*8b00*/  FFMA R5, R27.reuse, R0, R5 ;  /* 0x000000001b057223 */ /* 0x040fe20000000005 */
[C---:B------:R-:W-:Y:S01]  /*8b10*/  FFMA R6, R27.reuse, R2, R6 ;  /* 0x000000021b067223 */ /* 0x040fe20000000006 */
[--C-:B------:R-:W-:Y:S02]  /*8b20*/  HADD2.F32 R0, -RZ, R36.reuse.H0_H0 ;  /* 0x20000024ff007230 */ /* 0x100fe40000004100 */
[C---:B------:R-:W-:Y:S01]  /*8b30*/  FFMA R11, R27.reuse, R3, R11 ;  /* 0x000000031b0b7223 */ /* 0x040fe2000000000b */
[----:B------:R-:W-:Y:S02]  /*8b40*/  HADD2.F32 R2, -RZ, R36.H1_H1 ;  /* 0x30000024ff027230 */ /* 0x000fe40000004100 */
[C---:B------:R-:W-:Y:S01]  /*8b50*/  FMUL R9, R24.reuse, R13 ;  /* 0x0000000d18097220 */ /* 0x040fe20000400000 */
[--C-:B------:R-:W-:Y:S02]  /*8b60*/  HADD2.F32 R3, -RZ, R37.reuse.H0_H0 ;  /* 0x20000025ff037230 */ /* 0x100fe40000004100 */
[C---:B------:R-:W-:Y:S01]  /*8b70*/  FMUL R10, R24.reuse, R14 ;  /* 0x0000000e180a7220 */ /* 0x040fe20000400000 */
[C---:B------:R-:W-:Y:S01]  /*8b80*/  FFMA R8, R27.reuse, R0, R8 ;  /* 0x000000001b087223 */ /* 0x040fe20000000008 */
[C---:B------:R-:W-:Y:S01]  /*8b90*/  FFMA R9, R27.reuse, R2, R9 ;  /* 0x000000021b097223 */ /* 0x040fe20000000009 */
[----:B------:R-:W-:Y:S02]  /*8ba0*/  HADD2.F32 R0, -RZ, R37.H1_H1 ;  /* 0x30000025ff007230 */ /* 0x000fe40000004100 */
[----:B------:R-:W-:Y:S01]  /*8bb0*/  FFMA R10, R27, R3, R10 ;  /* 0x000000031b0a7223 */ /* 0x000fe2000000000a */
[C---:B------:R-:W-:Y:S01]  /*8bc0*/  FMUL R15, R24.reuse, R15 ;  /* 0x0000000f180f7220 */ /* 0x040fe20000400000 */
[--C-:B------:R-:W-:Y:S01]  /*8bd0*/  HADD2.F32 R2, -RZ, R38.reuse.H0_H0 ;  /* 0x20000026ff027230 */ /* 0x100fe20000004100 */
[----:B------:R-:W-:Y:S01]  /*8be0*/  F2FP.F16.F32.PACK_AB R34, R5, R4 ;  /* 0x000000040522723e */ /* 0x000fe200000000ff */
[----:B------:R-:W-:Y:S02]  /*8bf0*/  HADD2.F32 R3, -RZ, R38.H1_H1 ;  /* 0x30000026ff037230 */ /* 0x000fe40000004100 */
[C---:B------:R-:W-:Y:S01]  /*8c00*/  FMUL R13, R24.reuse, R17 ;  /* 0x00000011180d7220 */ /* 0x040fe20000400000 */
[--C-:B------:R-:W-:Y:S02]  /*8c10*/  HADD2.F32 R4, -RZ, R39.reuse.H0_H0 ;  /* 0x20000027ff047230 */ /* 0x100fe40000004100 */
[C---:B------:R-:W-:Y:S01]  /*8c20*/  FMUL R14, R24.reuse, R18 ;  /* 0x00000012180e7220 */ /* 0x040fe20000400000 */
[----:B------:R-:W-:Y:S02]  /*8c30*/  HADD2.F32 R5, -RZ, R39.H1_H1 ;  /* 0x30000027ff057230 */ /* 0x000fe40000004100 */
[----:B------:R-:W-:Y:S01]  /*8c40*/  FFMA R15, R27, R0, R15 ;  /* 0x000000001b0f7223 */ /* 0x000fe2000000000f */
        /* <DEDUP_REMOVED lines=10> */
[----:B------:R-:W-:Y:S02]  /*8cf0*/  F2FP.F16.F32.PACK_AB R11, R19, R14 ;  /* 0x0000000e130b723e */ /* 0x000fe400000000ff */
[----:B------:R-:W-:Y:S02]  /*8d00*/  MOV R0, UR47 ;  /* 0x0000002f00007c02 */ /* 0x000fe40008000f00 */
[----:B------:R-:W-:Y:S01]  /*8d10*/  LEA R2, R26, UR44, 0x3 ;  /* 0x0000002c1a027c11 */ /* 0x000fe2000f8e18ff */
[----:B------:R1:W-:Y:S01]  /*8d20*/  STS.128 [R68+0x1300], R8 ;  /* 0x0013000844007388 */ /* 0x0003e20000000c00 */
[----:B------:R-:W-:Y:S02]  /*8d30*/  @P6 LEA R0, R0, UR44, 0x3 ;  /* 0x0000002c00006c11 */ /* 0x000fe4000f8e18ff */
[----:B------:R-:W-:Y:S02]  /*8d40*/  @P6 SHF.L.U32 R3, R53, 0x1f, RZ ;  /* 0x0000001f35036819 */ /* 0x000fe400000006ff */
[----:B------:R-:W-:Y:S01]  /*8d50*/  @P6 IADD3 R0, PT, PT, R0, 0x1c0, RZ ;  /* 0x000001c000006810 */ /* 0x000fe20007ffe0ff */
[----:B------:R-:W-:Y:S01]  /*8d60*/  @!PT LDS RZ, [RZ] ;  /* 0x00000000fffff984 */ /* 0x000fe20000000800 */
[----:B------:R-:W-:Y:S01]  /*8d70*/  @!PT LDS RZ, [RZ] ;  /* 0x00000000fffff984 */ /* 0x000fe20000000800 */
[----:B------:R-:W-:Y:S01]  /*8d80*/  @!PT LDS RZ, [RZ] ;  /* 0x00000000fffff984 */ /* 0x000fe20000000800 */
[----:B------:R-:W-:Y:S01]  /*8d90*/  @!PT LDS RZ, [RZ] ;  /* 0x00000000fffff984 */ /* 0x000fe20000000800 */
[----:B------:R3:W-:Y:S06]  /*8da0*/  MEMBAR.ALL.CTA ;  /* 0x0000000000007992 */ /* 0x0007ec0000008000 */
[----:B---3--:R-:W3:Y:S01]  /*8db0*/  FENCE.VIEW.ASYNC.S ;  /* 0x00000000000073c6 */ /* 0x008ee20000000000 */
[----:B--2---:R-:W-:Y:S01]  /*8dc0*/  @P6 PRMT R0, R71, 0x654, R0 ;  /* 0x0000065447006816 */ /* 0x004fe20000000000 */
[----:B---3--:R-:W-:Y:S06]  /*8dd0*/  BAR.SYNC.DEFER_BLOCKING 0x1, 0x80 ;  /* 0x0042000000007b1d */ /* 0x008fec0000010000 */
[----:B------:R-:W-:Y:S05]  /*8de0*/  @P0 BRA `(.L_x_142) ;  /* 0x0000000000400947 */ /* 0x000fea0003800000 */
[----:B------:R-:W-:Y:S01]  /*8df0*/  R2UR UR10, R63 ;  /* 0x000000003f0a72ca */ /* 0x000fe200000e0000 */
[----:B------:R-:W-:Y:S01]  /*8e00*/  UIADD3 UR4, UP0, UPT, UR62, 0x780, URZ ;  /* 0x000007803e047890 */ /* 0x000fe2000ff1e0ff */
[----:B------:R-:W-:Y:S01]  /*8e10*/  R2UR UR11, R62 ;  /* 0x000000003e0b72ca */ /* 0x000fe200000e0000 */
[----:B------:R-:W-:Y:S01]  /*8e20*/  UIADD3 UR8, UPT, UPT, UR44, 0x1300, URZ ;  /* 0x000013002c087890 */ /* 0x000fe2000fffe0ff */
[----:B------:R-:W-:Y:S01]  /*8e30*/  R2UR UR12, R60 ;  /* 0x000000003c0c72ca */ /* 0x000fe200000e0000 */
[----:B------:R-:W-:Y:S01]  /*8e40*/  UIADD3 UR9, UPT, UPT, UR46, 0x10, URZ ;  /* 0x000000102e097890 */ /* 0x000fe2000fffe0ff */
[----:B------:R-:W-:Y:S01]  /*8e50*/  R2UR UR13, R61 ;  /* 0x000000003d0d72ca */ /* 0x000fe200000e0000 */
[----:B------:R-:W-:Y:S02]  /*8e60*/  UIADD3.X UR5, UPT, UPT, URZ, UR63, URZ, UP0, !UPT ;  /* 0x0000003fff057290 */ /* 0x000fe400087fe4ff */
[----:B------:R-:W-:Y:S02]  /*8e70*/  UIADD3 UR6, UPT, UPT, UR44, 0x1b00, URZ ;  /* 0x00001b002c067890 */ /* 0x000fe4000fffe0ff */
[----:B------:R-:W-:Y:S08]  /*8e80*/  UIADD3 UR7, UPT, UPT, UR46, 0x50, URZ ;  /* 0x000000502e077890 */ /* 0x000ff0000fffe0ff */
[----:B------:R2:W-:Y:S02]  /*8e90*/  UTMASTG.5D.IM2COL [UR8], [UR4] ;  /* 0x00000008040073b5 */ /* 0x0005e40008060000 */
[----:B--2---:R-:W-:Y:S01]  /*8ea0*/  UMOV UR8, UR6 ;  /* 0x0000000600087c82 */ /* 0x004fe20008000000 */
[----:B------:R-:W-:Y:S02]  /*8eb0*/  UMOV UR9, UR7 ;  /* 0x0000000700097c82 */ /* 0x000fe40008000000 */
[----:B------:R2:W-:Y:S01]  /*8ec0*/  UTMASTG.5D.IM2COL [UR8], [UR4] ;  /* 0x00000008040073b5 */ /* 0x0005e20008060000 */
[----:B------:R0:W-:Y:S01]  /*8ed0*/  UTMACMDFLUSH ;  /* 0x00000000000079b7 */ /* 0x0001e20000000000 */
[----:B--2---:R-:W-:Y:S04]  /*8ee0*/  DEPBAR.LE SB0, 0x1 ;  /* 0x000080400000791a */ /* 0x004fe80000000000 */
.L_x_142:
[----:B------:R-:W-:Y:S05]  /*8ef0*/  BSYNC.RECONVERGENT B0 ;  /* 0x0000000000007941 */ /* 0x000fea0003800200 */
.L_x_141:
[----:B------:R-:W-:Y:S01]  /*8f00*/  BAR.SYNC.DEFER_BLOCKING 0x1, 0x80 ;  /* 0x0042000000007b1d */ /* 0x000fe20000010000 */
[----:B------:R-:W-:Y:S04]  /*8f10*/  UIADD3 UR4, UPT, UPT, UR47, 0x1, URZ ;  /* 0x000000012f047890 */ /* 0x000fe8000fffe0ff */
[----:B------:R-:W-:Y:S04]  /*8f20*/  UISETP.NE.AND UP0, UPT, UR4, 0x4, UPT ;  /* 0x000000040400788c */ /* 0x000fe8000bf05270 */
[----:B------:R-:W-:Y:S01]  /*8f30*/  USEL UR45, UR4, URZ, UP0 ;  /* 0x000000ff042d7287 */ /* 0x000fe20008000000 */
[----:B------:R2:W-:Y:S01]  /*8f40*/  @P6 SYNCS.ARRIVE.TRANS64.RED.A1T0 RZ, [R0+URZ], RZ ;  /* 0x000000ff00ff69a7 */ /* 0x0005e200081004ff */
[----:B------:R-:W-:Y:S01]  /*8f50*/  BSSY B1, `(.L_x_143) ;  /* 0x0000013000017945 */ /* 0x000fe20003800000 */
[----:B------:R-:W3:Y:S02]  /*8f60*/  @P6 SYNCS.PHASECHK.TRANS64.TRYWAIT P0, [R2+URZ+0x1a0], R3 ;  /* 0x0001a003020065a7 */ /* 0x000ee400080011ff */
[----:B---3--:R-:W-:Y:S01]  /*8f70*/  @P6 SEL R69, RZ, 0x1, !P0 ;  /* 0x00000001ff456807 */ /* 0x008fe20004000000 */
[----:B--2---:R-:W-:Y:S06]  /*8f80*/  @!P6 BRA `(.L_x_144) ;  /* 0x00000000003ce947 */ /* 0x004fec0003800000 */
[----:B------:R-:W-:Y:S01]  /*8f90*/  ISETP.NE.AND P1, PT, R70, RZ, PT ;  /* 0x000000ff4600720c */ /* 0x000fe20003f25270 */
[----:B------:R-:W-:Y:S01]  /*8fa0*/  BSSY B0, `(.L_x_145) ;  /* 0x0000009000007945 */ /* 0x000fe20003800000 */
[----:B------:R-:W-:Y:S11]  /*8fb0*/  ISETP.NE.AND P0, PT, R69, RZ, PT ;  /* 0x000000ff4500720c */ /* 0x000ff60003f05270 */
[----:B------:R-:W-:Y:S05]  /*8fc0*/  @P1 IMAD R3, R26, 0x1000, R67 ;  /* 0x000010001a031824 */ /* 0x000fea00078e0243 */
[----:B------:R-:W-:Y:S05]  /*8fd0*/  @P1 IADD3 R0, PT, PT, R3, UR44, RZ ;  /* 0x0000002c03001c10 */ /* 0x000fea000fffe0ff */
[----:B------:R-:W-:Y:S01]  /*8fe0*/  @P1 IMAD.IADD R0, R72, 0x1, R0 ;  /* 0x0000000148001824 */ /* 0x000fe200078e0200 */
[----:B------:R-:W-:Y:S06]  /*8ff0*/  @P0 BRA `(.L_x_146) ;  /* 0x00000000000c0947 */ /* 0x000fec0003800000 */
[----:B------:R-:W-:Y:S04]  /*9000*/  SHF.L.U32 R4, R53, 0x1f, RZ ;  /* 0x0000001f35047819 */ /* 0x000fe800000006ff */
[----:B------:R-:W2:Y:S02]  /*9010*/  SYNCS.PHASECHK.TRANS64.TRYWAIT P0, [R2+URZ+0x1a0], R4 ;  /* 0x0001a004020075a7 */ /* 0x000ea400080011ff */
[----:B--2---:R-:W-:Y:S05]  /*9020*/  @!P0 BRA `(.L_x_147) ;  /* 0x0000002400b08947 */ /* 0x004fea0003800000 */
.L_x_146:
[----:B------:R-:W-:Y:S05]  /*9030*/  BSYNC B0 ;  /* 0x0000000000007941 */ /* 0x000fea0003800000 */
.L_x_145:
[----:B------:R-:W-:Y:S02]  /*9040*/  ISETP.NE.AND P0, PT, R70, RZ, PT ;  /* 0x000000ff4600720c */ /* 0x000fe40003f05270 */
[----:B------:R-:W-:Y:S11]  /*9050*/  IADD3 R26, PT, PT, R26, 0x1, RZ ;  /* 0x000000011a1a7810 */ /* 0x000ff60007ffe0ff */
[----:B------:R3:W4:Y:S04]  /*9060*/  @P0 LDS.128 R28, [R3+UR44+0x300] ;  /* 0x0003002c031c0984 */ /* 0x0007280008000c00 */
[----:B------:R3:W1:Y:S02]  /*9070*/  @P0 LDS.128 R36, [R0+0x300] ;  /* 0x0003000000240984 */ /* 0x0006640000000c00 */
.L_x_144:
[----:B------:R-:W-:Y:S05]  /*9080*/  BSYNC B1 ;  /* 0x0000000000017941 */ /* 0x000fea0003800000 */
.L_x_143:
[----:B---3--:R-:W-:Y:S05]  /*9090*/  VIADD R0, R25, 0x20 ;  /* 0x0000002019007836 */ /* 0x008fea0000000000 */
[----:B------:R-:W-:Y:S04]  /*90a0*/  SHF.R.U32.HI R0, RZ, 0x15, R0 ;  /* 0x00000015ff007819 */ /* 0x000fe80000011600 */
[----:B------:R-:W-:Y:S11]  /*90b0*/  LOP3.LUT P0, RZ, R0, 0x3, R46, 0x48, !PT ;  /* 0x0000000300ff7812 */ /* 0x000ff6000780482e */
[----:B------:R-:W-:Y:S02]  /*90c0*/  @!UPT UIADD3 URZ, UPT, UPT, URZ, URZ, URZ ;  /* 0x000000fffffff290 */ /* 0x000fe4000fffe0ff */
[----:B------:R-:W-:Y:S05]  /*90d0*/  @!P0 BRA `(.L_x_148) ;  /* 0x0000000000408947 */ /* 0x000fea0003800000 */
[----:B------:R-:W3:Y:S01]  /*90e0*/  LDCU.64 UR8, c[0x4][0x70] ;  /* 0x01000e00ff0877ac */ /* 0x000ee20008000a00 */
[----:B------:R-:W-:Y:S01]  /*90f0*/  MOV R3, 0x0 ;  /* 0x0000000000037802 */ /* 0x000fe20000000f00 */
[----:B------:R-:W-:Y:S02]  /*9100*/  HFMA2 R12, -RZ, RZ, 0, 5.9604644775390625e-08 ;  /* 0x00000001ff0c7431 */ /* 0x000fe400000001ff */
[----:B-1----:R-:W-:Y:S02]  /*9110*/  IMAD.MOV.U32 R8, RZ, RZ, 0x192 ;  /* 0x00000192ff087424 */ /* 0x002fe400078e00ff */
[----:B------:R-:W-:Y:S01]  /*9120*/  IMAD.MOV.U32 R13, RZ, RZ, RZ ;  /* 0x000000ffff0d7224 */ /* 0x000fe200078e00ff */
[----:B------:R-:W1:Y:S01]  /*9130*/  LDCU.64 UR6, c[0x4][0x78] ;  /* 0x01000f00ff0677ac */ /* 0x000e620008000a00 */
[----:B--2---:R-:W2:Y:S01]  /*9140*/  LDC.64 R2, c[0x4][R3] ;  /* 0x0100000003027b82 */ /* 0x004ea20000000a00 */
[----:B------:R-:W5:Y:S01]  /*9150*/  LDCU.64 UR4, c[0x4][0x10] ;  /* 0x01000200ff0477ac */ /* 0x000f620008000a00 */
[----:B---3--:R-:W-:Y:S01]  /*9160*/  MOV R5, UR9 ;  /* 0x0000000900057c02 */ /* 0x008fe20008000f00 */
[----:B------:R-:W-:Y:S01]  /*9170*/  IMAD.U32 R4, RZ, RZ, UR8 ;  /* 0x00000008ff047e24 */ /* 0x000fe2000f8e00ff */
[----:B-1----:R-:W-:Y:S01]  /*9180*/  MOV R7, UR7 ;  /* 0x0000000700077c02 */ /* 0x002fe20008000f00 */
[----:B------:R-:W-:Y:S01]  /*9190*/  IMAD.U32 R6, RZ, RZ, UR6 ;  /* 0x00000006ff067e24 */ /* 0x000fe2000f8e00ff */
[----:B-----5:R-:W-:Y:S01]  /*91a0*/  MOV R11, UR5 ;  /* 0x00000005000b7c02 */ /* 0x020fe20008000f00 */
[----:B------:R-:W-:Y:S02]  /*91b0*/  IMAD.U32 R10, RZ, RZ, UR4 ;  /* 0x00000004ff0a7e24 */ /* 0x000fe4000f8e00ff */
[----:B------:R-:W-:Y:S07]  /*91c0*/  LEPC R20, `(.L_x_148) ;  /* 0x000000001014794e */ /* 0x000fee0000000000 */
[----:B--2-4-:R-:W-:Y:S05]  /*91d0*/  CALL.ABS.NOINC R2 ;  /* 0x0000000002007343 */ /* 0x014fea0003c00000 */
.L_x_148:
[----:B------:R-:W-:Y:S01]  /*91e0*/  ISETP.NE.AND P6, PT, R66, RZ, PT ;  /* 0x000000ff4200720c */ /* 0x000fe20003fc5270 */
[----:B------:R-:W-:Y:S05]  /*91f0*/  WARPSYNC.ALL ;  /* 0x0000000000007948 */ /* 0x000fea0003800000 */
[----:B------:R-:W-:Y:S01]  /*9200*/  R2UR UR4, R25 ;  /* 0x00000000190472ca */ /* 0x000fe200000e0000 */
[--C-:B----4-:R-:W-:Y:S01]  /*9210*/  HADD2.F32 R3, -RZ, R28.reuse.H0_H0 ;  /* 0x2000001cff037230 */ /* 0x110fe20000004100 */
[----:B------:R-:W-:Y:S01]  /*9220*/  ISETP.NE.AND P0, PT, R55, RZ, PT ;  /* 0x000000ff3700720c */ /* 0x000fe20003f05270 */
[--C-:B------:R-:W-:Y:S01]  /*9230*/  HADD2.F32 R20, -RZ, R29.reuse.H0_H0 ;  /* 0x2000001dff147230 */ /* 0x100fe20000004100 */
[----:B------:R-:W-:Y:S01]  /*9240*/  BSSY.RECONVERGENT B0, `(.L_x_149) ;  /* 0x0000058000007945 */ /* 0x000fe20003800200 */
[----:B------:R-:W-:Y:S08]  /*9250*/  HADD2.F32 R21, -RZ, R29.H1_H1 ;  /* 0x3000001dff157230 */ /* 0x000ff00000004100 */
[----:B-12---:R-:W1:Y:S02]  /*9260*/  LDTM.x16 R4, tmem[UR4+0x20] ;  /* 0x00002004000479ee */ /* 0x006e640008240000 */
        /* <DEDUP_REMOVED lines=9> */
[----:B------:R-:W-:Y:S01]  /*9300*/  FMUL R12, R24, R16 ;  /* 0x00000010180c7220 */ /* 0x000fe20000400000 */
[--C-:B------:R-:W-:Y:S01]  /*9310*/  HADD2.F32 R16, -RZ, R30.reuse.H0_H0 ;  /* 0x2000001eff107230 */ /* 0x100fe20000004100 */
[----:B------:R-:W-:Y:S01]  /*9320*/  F2FP.F16.F32.PACK_AB R32, R2, R0 ;  /* 0x000000000220723e */ /* 0x000fe200000000ff */
[----:B------:R-:W-:Y:S02]  /*9330*/  HADD2.F32 R0, -RZ, R30.H1_H1 ;  /* 0x3000001eff007230 */ /* 0x000fe40000004100 */
[C---:B------:R-:W-:Y:S01]  /*9340*/  FFMA R3, R27.reuse, R20, R3 ;  /* 0x000000141b037223 */ /* 0x040fe20000000003 */
[C---:B------:R-:W-:Y:S01]  /*9350*/  FMUL R5, R24.reuse, R9 ;  /* 0x0000000918057220 */ /* 0x040fe20000400000 */
[--C-:B------:R-:W-:Y:S02]  /*9360*/  HADD2.F32 R2, -RZ, R31.reuse.H0_H0 ;  /* 0x2000001fff027230 */ /* 0x100fe40000004100 */
[C---:B------:R-:W-:Y:S01]  /*9370*/  FFMA R7, R27.reuse, R21, R7 ;  /* 0x000000151b077223 */ /* 0x040fe20000000007 */
        /* <DEDUP_REMOVED lines=12> */
[C---:B------:R-:W-:Y:S01]  /*9440*/  FFMA R11, R27.reuse, R16, R11 ;  /* 0x000000101b0b7223 */ /* 0x040fe2000000000b */
        /* <DEDUP_REMOVED lines=35> */
[----:B--2---:R-:W2:Y:S01]  /*9680*/  FENCE.VIEW.ASYNC.S ;  /* 0x00000000000073c6 */ /* 0x004ea20000000000 */
[----:B------:R-:W-:Y:S01]  /*9690*/  @P6 PRMT R0, R71, 0x654, R0 ;  /* 0x0000065447006816 */ /* 0x000fe20000000000 */
[----:B--2---:R-:W-:Y:S06]  /*96a0*/  BAR.SYNC.DEFER_BLOCKING 0x1, 0x80 ;  /* 0x0042000000007b1d */ /* 0x004fec0000010000 */
        /* <DEDUP_REMOVED lines=17> */
.L_x_150:
[----:B------:R-:W-:Y:S05]  /*97c0*/  BSYNC.RECONVERGENT B0 ;  /* 0x0000000000007941 */ /* 0x000fea0003800200 */
.L_x_149:
        /* <DEDUP_REMOVED lines=19> */
.L_x_154:
[----:B------:R-:W-:Y:S05]  /*9900*/  BSYNC B0 ;  /* 0x0000000000007941 */ /* 0x000fea0003800000 */
.L_x_153:
[----:B------:R-:W-:Y:S11]  /*9910*/  ISETP.NE.AND P0, PT, R70, RZ, PT ;  /* 0x000000ff4600720c */ /* 0x000ff60003f05270 */
[----:B------:R-:W-:Y:S02]  /*9920*/  @!UPT UIADD3 URZ, UPT, UPT, URZ, URZ, URZ ;  /* 0x000000fffffff290 */ /* 0x000fe4000fffe0ff */
[----:B------:R3:W4:Y:S04]  /*9930*/  @P0 LDS.128 R28, [R26+UR44+0x300] ;  /* 0x0003002c1a1c0984 */ /* 0x0007280008000c00 */
[----:B------:R3:W1:Y:S02]  /*9940*/  @P0 LDS.128 R36, [R72+0x300] ;  /* 0x0003000048240984 */ /* 0x0006640000000c00 */
.L_x_152:
[----:B------:R-:W-:Y:S05]  /*9950*/  BSYNC B1 ;  /* 0x0000000000017941 */ /* 0x000fea0003800000 */
.L_x_151:
[----:B--2---:R-:W-:Y:S05]  /*9960*/  VIADD R0, R25, 0x30 ;  /* 0x0000003019007836 */ /* 0x004fea0000000000 */
[----:B------:R-:W-:Y:S04]  /*9970*/  SHF.R.U32.HI R0, RZ, 0x15, R0 ;  /* 0x00000015ff007819 */ /* 0x000fe80000011600 */
[----:B------:R-:W-:Y:S11]  /*9980*/  LOP3.LUT P0, RZ, R0, 0x3, R46, 0x48, !PT ;  /* 0x0000000300ff7812 */ /* 0x000ff6000780482e */
[----:B------:R-:W-:Y:S02]  /*9990*/  @!UPT UIADD3 URZ, UPT, UPT, URZ, URZ, URZ ;  /* 0x000000fffffff290 */ /* 0x000fe4000fffe0ff */
[----:B------:R-:W-:Y:S05]  /*99a0*/  @!P0 BRA `(.L_x_156) ;  /* 0x0000000000408947 */ /* 0x000fea0003800000 */
[----:B------:R-:W2:Y:S01]  /*99b0*/  LDCU.64 UR8, c[0x4][0x70] ;  /* 0x01000e00ff0877ac */ /* 0x000ea20008000a00 */
[----:B------:R-:W-:Y:S01]  /*99c0*/  MOV R3, 0x0 ;  /* 0x0000000000037802 */ /* 0x000fe20000000f00 */
        /* <DEDUP_REMOVED lines=14> */
.L_x_156:
[----:B------:R-:W-:Y:S01]  /*9ab0*/  ISETP.NE.AND P0, PT, R55, RZ, PT ;  /* 0x000000ff3700720c */ /* 0x000fe20003f05270 */
[----:B------:R-:W-:Y:S05]  /*9ac0*/  WARPSYNC.ALL ;  /* 0x0000000000007948 */ /* 0x000fea0003800000 */
[----:B------:R-:W-:Y:S01]  /*9ad0*/  R2UR UR4, R25 ;  /* 0x00000000190472ca */ /* 0x000fe200000e0000 */
[--C-:B----4-:R-:W-:Y:S01]  /*9ae0*/  HADD2.F32 R20, -RZ, R28.reuse.H0_H0 ;  /* 0x2000001cff147230 */ /* 0x110fe20000004100 */
[----:B------:R-:W-:Y:S01]  /*9af0*/  IADD3 R64, PT, PT, R64, 0x210, RZ ;  /* 0x0000021040407810 */ /* 0x000fe20007ffe0ff */
[----:B------:R-:W-:Y:S01]  /*9b00*/  HADD2.F32 R21, -RZ, R28.H1_H1 ;  /* 0x3000001cff157230 */ /* 0x000fe20000004100 */
[----:B------:R-:W-:Y:S01]  /*9b10*/  BSSY.RECONVERGENT B0, `(.L_x_157) ;  /* 0x0000055000007945 */ /* 0x000fe20003800200 */
[--C-:B------:R-:W-:Y:S01]  /*9b20*/  HADD2.F32 R25, -RZ, R29.reuse.H0_H0 ;  /* 0x2000001dff197230 */ /* 0x100fe20000004100 */
[----:B------:R-:W-:Y:S01]  /*9b30*/  LOP3.LUT R64, R64, 0xfefffff8, RZ, 0xc0, !PT ;  /* 0xfefffff840407812 */ /* 0x000fe200078ec0ff */
[----:B---3--:R-:W-:Y:S02]  /*9b40*/  HADD2.F32 R26, -RZ, R29.H1_H1 ;  /* 0x3000001dff1a7230 */ /* 0x008fe40000004100 */
[--C-:B------:R-:W-:Y:S02]  /*9b50*/  HADD2.F32 R28, -RZ, R30.reuse.H0_H0 ;  /* 0x2000001eff1c7230 */ /* 0x100fe40000004100 */
[----:B------:R-:W-:Y:S02]  /*9b60*/  HADD2.F32 R29, -RZ, R30.H1_H1 ;  /* 0x3000001eff1d7230 */ /* 0x000fe40000004100 */
[----:B-1----:R-:W1:Y:S01]  /*9b70*/  LDTM.x16 R4, tmem[UR4+0x30] ;  /* 0x00003004000479ee */ /* 0x002e620008240000 */
[----:B------:R-:W-:Y:S01]  /*9b80*/  NOP ;  /* 0x0000000000007918 */ /* 0x000fe20000000000 */
[----:B-1----:R1:W-:Y:S01]  /*9b90*/  SYNCS.ARRIVE.TRANS64.RED.A1T0 RZ, [R64+URZ], RZ ;  /* 0x000000ff40ff79a7 */ /* 0x0023e200081004ff */
[--C-:B------:R-:W-:Y:S02]  /*9ba0*/  HADD2.F32 R30, -RZ, R31.reuse.H0_H0 ;  /* 0x2000001fff1e7230 */ /* 0x100fe40000004100 */
[----:B------:R-:W-:Y:S02]  /*9bb0*/  HADD2.F32 R31, -RZ, R31.H1_H1 ;  /* 0x3000001fff1f7230 */ /* 0x000fe40000004100 */
        /* <DEDUP_REMOVED lines=8> */
[C---:B------:R-:W-:Y:S01]  /*9c40*/  FMUL R4, R24.reuse, R4 ;  /* 0x0000000418047220 */ /* 0x040fe20000400000 */
[C---:B------:R-:W-:Y:S01]  /*9c50*/  FMUL R5, R24.reuse, R5 ;  /* 0x0000000518057220 */ /* 0x040fe20000400000 */
[C---:B------:R-:W-:Y:S01]  /*9c60*/  FMUL R6, R24.reuse, R6 ;  /* 0x0000000618067220 */ /* 0x040fe20000400000 */
[C---:B------:R-:W-:Y:S01]  /*9c70*/  FMUL R7, R24.reuse, R7 ;  /* 0x0000000718077220 */ /* 0x040fe20000400000 */
[C---:B------:R-:W-:Y:S01]  /*9c80*/  FFMA R4, R27.reuse, R20, R4 ;  /* 0x000000141b047223 */ /* 0x040fe20000000004 */
        /* <DEDUP_REMOVED lines=15> */
[C---:B------:R-:W-:Y:S01]  /*9d80*/  FMUL R12, R24.reuse, R16 ;  /* 0x00000010180c7220 */ /* 0x040fe20000400000 */
[C---:B------:R-:W-:Y:S01]  /*9d90*/  FFMA R0, R27.reuse, R32, R0 ;  /* 0x000000201b007223 */ /* 0x040fe20000000000 */
[C---:B------:R-:W-:Y:S01]  /*9da0*/  FMUL R13, R24.reuse, R17 ;  /* 0x00000011180d7220 */ /* 0x040fe20000400000 */
[----:B------:R-:W-:Y:S01]  /*9db0*/  FFMA R2, R27, R33, R2 ;  /* 0x000000211b027223 */ /* 0x000fe20000000002 */
[----:B------:R-:W-:Y:S01]  /*9dc0*/  F2FP.F16.F32.PACK_AB R4, R5, R4 ;  /* 0x000000040504723e */ /* 0x000fe200000000ff */
[C---:B------:R-:W-:Y:S01]  /*9dd0*/  FMUL R14, R24.reuse, R18 ;  /* 0x00000012180e7220 */ /* 0x040fe20000400000 */
[----:B------:R-:W-:Y:S01]  /*9de0*/  FFMA R3, R27, R34, R3 ;  /* 0x000000221b037223 */ /* 0x000fe20000000003 */
[----:B------:R-:W-:Y:S01]  /*9df0*/  F2FP.F16.F32.PACK_AB R5, R7, R6 ;  /* 0x000000060705723e */ /* 0x000fe200000000ff */
[----:B------:R-:W-:Y:S01]  /*9e00*/  FFMA R15, R27, R35, R15 ;  /* 0x000000231b0f7223 */ /* 0x000fe2000000000f */
[----:B------:R-:W-:Y:S01]  /*9e10*/  FMUL R19, R24, R19 ;  /* 0x0000001318137220 */ /* 0x000fe20000400000 */
[----:B------:R-:W-:Y:S01]  /*9e20*/  F2FP.F16.F32.PACK_AB R6, R9, R8 ;  /* 0x000000080906723e */ /* 0x000fe200000000ff */
[----:B------:R-:W-:Y:S01]  /*9e30*/  FFMA R12, R27, R36, R12 ;  /* 0x000000241b0c7223 */ /* 0x000fe2000000000c */
[----:B------:R-:W-:Y:S01]  /*9e40*/  F2FP.F16.F32.PACK_AB R7, R11, R10 ;  /* 0x0000000a0b07723e */ /* 0x000fe200000000ff */
[C---:B------:R-:W-:Y:S01]  /*9e50*/  FFMA R13, R27.reuse, R37, R13 ;  /* 0x000000251b0d7223 */ /* 0x040fe2000000000d */
[C---:B------:R-:W-:Y:S01]  /*9e60*/  FFMA R14, R27.reuse, R38, R14 ;  /* 0x000000261b0e7223 */ /* 0x040fe2000000000e */
[----:B------:R-:W-:Y:S01]  /*9e70*/  FFMA R19, R27, R39, R19 ;  /* 0x000000271b137223 */ /* 0x000fe20000000013 */
[----:B------:R-:W-:Y:S01]  /*9e80*/  F2FP.F16.F32.PACK_AB R16, R2, R0 ;  /* 0x000000000210723e */ /* 0x000fe200000000ff */
[----:B------:R1:W-:Y:S01]  /*9e90*/  STS.128 [R67+UR44+0x3300], R4 ;  /* 0x0033000443007988 */ /* 0x0003e20008000c2c */
        /* <DEDUP_REMOVED lines=28> */
.L_x_158:
[----:B------:R-:W-:Y:S05]  /*a060*/  BSYNC.RECONVERGENT B0 ;  /* 0x0000000000007941 */ /* 0x000fea0003800200 */
.L_x_157:
[----:B------:R-:W-:Y:S01]  /*a070*/  BAR.SYNC.DEFER_BLOCKING 0x1, 0x80 ;  /* 0x0042000000007b1d */ /* 0x000fe20000010000 */
[----:B------:R-:W-:Y:S01]  /*a080*/  UISETP.NE.AND UP0, UPT, UR49, -0x4, UPT ;  /* 0xfffffffc3100788c */ /* 0x000fe2000bf05270 */
[----:B------:R-:W-:Y:S08]  /*a090*/  IADD3 R22, PT, PT, R22, 0x1, RZ ;  /* 0x0000000116167810 */ /* 0x000ff00007ffe0ff */
[----:B------:R-:W-:Y:S05]  /*a0a0*/  BRA.U !UP0, `(.L_x_159) ;  /* 0x0000000108247547 */ /* 0x000fea000b800000 */
[----:B------:R-:W-:Y:S01]  /*a0b0*/  ISETP.NE.AND P0, PT, R66, RZ, PT ;  /* 0x000000ff4200720c */ /* 0x000fe20003f05270 */
[----:B------:R-:W-:Y:S01]  /*a0c0*/  IMAD.U32 R0, RZ, RZ, UR47 ;  /* 0x0000002fff007e24 */ /* 0x000fe2000f8e00ff */
[----:B------:R-:W-:Y:S04]  /*a0d0*/  UIADD3 UR4, UPT, UPT, UR47, 0x1, URZ ;  /* 0x000000012f047890 */ /* 0x000fe8000fffe0ff */
[----:B------:R-:W-:Y:S04]  /*a0e0*/  UISETP.NE.AND UP0, UPT, UR4, 0x4, UPT ;  /* 0x000000040400788c */ /* 0x000fe8000bf05270 */
[----:B------:R-:W-:Y:S03]  /*a0f0*/  USEL UR47, UR4, URZ, UP0 ;  /* 0x000000ff042f7287 */ /* 0x000fe60008000000 */
[----:B------:R-:W-:Y:S05]  /*a100*/  @P0 LEA R0, R0, UR44, 0x3 ;  /* 0x0000002c00000c11 */ /* 0x000fea000f8e18ff */
[----:B------:R-:W-:Y:S05]  /*a110*/  @P0 VIADD R0, R0, 0x1c0 ;  /* 0x000001c000000836 */ /* 0x000fea0000000000 */
[----:B------:R-:W-:Y:S04]  /*a120*/  @P0 PRMT R0, R71, 0x654, R0 ;  /* 0x0000065447000816 */ /* 0x000fe80000000000 */
[----:B------:R2:W-:Y:S03]  /*a130*/  @P0 SYNCS.ARRIVE.TRANS64.RED.A1T0 RZ, [R0+URZ], RZ ;  /* 0x000000ff00ff09a7 */ /* 0x0005e600081004ff */
.L_x_159:
[----:B------:R-:W-:Y:S01]  /*a140*/  R2UR UR5, R47 ;  /* 0x000000002f0572ca */ /* 0x000fe200000e0000 */
[----:B------:R-:W-:Y:S01]  /*a150*/  UISETP.NE.AND UP0, UPT, UR58, URZ, UPT ;  /* 0x000000ff3a00728c */ /* 0x000fe2000bf05270 */
[----:B------:R-:W-:Y:S01]  /*a160*/  R2UR UR4, R48 ;  /* 0x00000000300472ca */ /* 0x000fe200000e0000 */
[----:B------:R-:W-:Y:S01]  /*a170*/  UIADD3 UR49, UPT, UPT, UR49, 0x4, URZ ;  /* 0x0000000431317890 */ /* 0x000fe2000fffe0ff */
[C---:B------:R-:W-:Y:S01]  /*a180*/  ISETP.NE.AND P0, PT, R22.reuse, 0x2, PT ;  /* 0x000000021600780c */ /* 0x040fe20003f05270 */
[----:B------:R-:W-:Y:S01]  /*a190*/  UMOV UR48, UR59 ;  /* 0x0000003b00307c82 */ /* 0x000fe20008000000 */
[----:B------:R-:W-:Y:S02]  /*a1a0*/  LOP3.LUT R51, R51, 0x1, RZ, 0x3c, !PT ;  /* 0x0000000133337812 */ /* 0x000fe400078e3cff */
[----:B--2---:R-:W-:Y:S02]  /*a1b0*/  SEL R0, RZ, 0x1, P0 ;  /* 0x00000001ff007807 */ /* 0x004fe40000000000 */
[----:B------:R-:W-:Y:S02]  /*a1c0*/  SEL R22, R22, RZ, P0 ;  /* 0x000000ff16167207 */ /* 0x000fe40000000000 */
[----:B------:R-:W-:Y:S01]  /*a1d0*/  LOP3.LUT R52, R52, R0, RZ, 0x3c, !PT ;  /* 0x0000000034347212 */ /* 0x000fe200078e3cff */
[----:B------:R-:W-:Y:S02]  /*a1e0*/  UIADD3 UR19, UPT, UPT, UR36, UR5, URZ ;  /* 0x0000000524137290 */ /* 0x000fe4000fffe0ff */
[----:B------:R-:W-:Y:S01]  /*a1f0*/  UIADD3 UR45, UPT, UPT, UR37, UR4, URZ ;  /* 0x00000004252d7290 */ /* 0x000fe2000fffe0ff */
[----:B------:R-:W-:Y:S11]  /*a200*/  BRA.U UP0, `(.L_x_160) ;  /* 0xffffffc900e87547 */ /* 0x000ff6000b83ffff */
[----:B------:R-:W-:-:S13]  /*a210*/  R2UR UR4, R49 ;  /* 0x00000000310472ca */ /* 0x000fda00000e0000 */
[----:B------:R-:W-:-:S09]  /*a220*/  UISETP.NE.AND UP0, UPT, UR4, URZ, UPT ;  /* 0x000000ff0400728c */ /* 0x000fd2000bf05270 */
[----:B------:R-:W-:Y:S05]  /*a230*/  BRA.U !UP0, `(.L_x_161) ;  /* 0x0000000108487547 */ /* 0x000fea000b800000 */
[----:B------:R-:W2:Y:S02]  /*a240*/  LDCU.64 UR4, c[0x0][0x990] ;  /* 0x00013200ff0477ac */ /* 0x000ea40008000a00 */
[----:B--2---:R-:W-:-:S04]  /*a250*/  UISETP.NE.U32.AND UP0, UPT, UR4, URZ, UPT ;  /* 0x000000ff0400728c */ /* 0x004fc8000bf05070 */
[----:B------:R-:W-:-:S09]  /*a260*/  UISETP.NE.AND.EX UP0, UPT, UR5, URZ, UPT, UP0 ;  /* 0x000000ff0500728c */ /* 0x000fd2000bf05300 */
[----:B------:R-:W-:Y:S05]  /*a270*/  BRA.U UP0, `(.L_x_162) ;  /* 0x00000001000c7547 */ /* 0x000fea000b800000 */
[----:B------:R-:W-:-:S13]  /*a280*/  FSETP.NEU.AND P0, PT, R27, RZ, PT ;  /* 0x000000ff1b00720b */ /* 0x000fda0003f0d000 */
[----:B------:R-:W-:Y:S05]  /*a290*/  @!P0 EXIT ;  /* 0x000000000000894d */ /* 0x000fea0003800000 */
[----:B------:R-:W-:Y:S05]  /*a2a0*/  BRA `(.L_x_161) ;  /* 0x00000000002c7947 */ /* 0x000fea0003800000 */
.L_x_162:
[----:B------:R-:W-:Y:S01]  /*a2b0*/  ISETP.NE.AND P0, PT, R65, RZ, PT ;  /* 0x000000ff4100720c */ /* 0x000fe20003f05270 */
[----:B------:R-:W-:-:S12]  /*a2c0*/  BSSY.RECONVERGENT B0, `(.L_x_161) ;  /* 0x0000009000007945 */ /* 0x000fd80003800200 */
[----:B------:R-:W-:Y:S05]  /*a2d0*/  @P0 BRA `(.L_x_163) ;  /* 0x0000000000140947 */ /* 0x000fea0003800000 */
[----:B------:R-:W2:Y:S02]  /*a2e0*/  LDCU.64 UR4, c[0x0][0x988] ;  /* 0x00013100ff0477ac */ /* 0x000ea40008000a00 */
[----:B--2---:R-:W-:-:S04]  /*a2f0*/  ISETP.NE.U32.AND P0, PT, RZ, UR4, PT ;  /* 0x00000004ff007c0c */ /* 0x004fc8000bf05070 */
[----:B------:R-:W-:-:S13]  /*a300*/  ISETP.NE.AND.EX P0, PT, RZ, UR5, PT, P0 ;  /* 0x00000005ff007c0c */ /* 0x000fda000bf05300 */
[----:B------:R-:W-:Y:S05]  /*a310*/  @!P0 EXIT ;  /* 0x000000000000894d */ /* 0x000fea0003800000 */
[----:B------:R-:W-:Y:S05]  /*a320*/  BRA `(.L_x_164) ;  /* 0x0000000000087947 */ /* 0x000fea0003800000 */
.L_x_163:
[----:B------:R-:W-:-:S13]  /*a330*/  FSETP.NEU.AND P0, PT, R27, RZ, PT ;  /* 0x000000ff1b00720b */ /* 0x000fda0003f0d000 */
[----:B------:R-:W-:Y:S05]  /*a340*/  @!P0 EXIT ;  /* 0x000000000000894d */ /* 0x000fea0003800000 */
.L_x_164:
[----:B------:R-:W-:Y:S05]  /*a350*/  BSYNC.RECONVERGENT B0 ;  /* 0x0000000000007941 */ /* 0x000fea0003800200 */
.L_x_161:
[----:B------:R-:W2:Y:S01]  /*a360*/  S2UR UR5, SR_CgaCtaId ;  /* 0x00000000000579c3 */ /* 0x000ea20000008800 */
[----:B------:R-:W-:Y:S01]  /*a370*/  ULEA UR4, UR47, UR44, 0x3 ;  /* 0x0000002c2f047291 */ /* 0x000fe2000f8e18ff */
[----:B------:R-:W-:-:S04]  /*a380*/  DEPBAR.LE SB0, 0x0 ;  /* 0x000080000000791a */ /* 0x000fc80000000000 */
[----:B------:R-:W-:-:S04]  /*a390*/  UIADD3 UR4, UPT, UPT, UR4, 0x1c0, URZ ;  /* 0x000001c004047890 */ /* 0x000fc8000fffe0ff */
[----:B--2---:R-:W-:-:S09]  /*a3a0*/  UPRMT UR4, UR5, 0x654, UR4 ;  /* 0x0000065405047896 */ /* 0x004fd20008000004 */
[----:B------:R-:W-:Y:S01]  /*a3b0*/  SYNCS.ARRIVE.TRANS64.RED.A1T0 RZ, [UR4], RZ ;  /* 0x000000ffffff79a7 */ /* 0x000fe20008100404 */
[----:B------:R-:W-:Y:S05]  /*a3c0*/  EXIT ;  /* 0x000000000000794d */ /* 0x000fea0003800000 */
.L_x_25:
[----:B------:R-:W-:Y:S07]  /*a3d0*/  MOV R0, UR9 ;  /* 0x0000000900007c02 */ /* 0x000fee0008000f00 */
.L_x_165:
[----:B--2---:R2:W3:Y:S02]  /*a3e0*/  SYNCS.PHASECHK.TRANS64.TRYWAIT P0, [R0+URZ+0xd0], R4 ;  /* 0x0000d004000075a7 */ /* 0x0044e400080011ff */
[----:B---3--:R-:W-:Y:S05]  /*a3f0*/  @!P0 NANOSLEEP.SYNCS 0x989680 ;  /* 0x009896800000895d */ /* 0x008fea0003900000 */
[----:B------:R-:W3:Y:S02]  /*a400*/  @!P0 SYNCS.PHASECHK.TRANS64 P0, [R0+URZ+0xd0], R4 ;  /* 0x0000d004000085a7 */ /* 0x000ee400080010ff */
[----:B---3--:R-:W-:Y:S05]  /*a410*/  @!P0 BRA `(.L_x_165) ;  /* 0xfffffffc00f08947 */ /* 0x008fea000383ffff */
[----:B------:R-:W-:Y:S05]  /*a420*/  BRA `(.L_x_24) ;  /* 0xffffff7800a47947 */ /* 0x000fea000383ffff */
.L_x_32:
[----:B------:R-:W-:Y:S07]  /*a430*/  MOV R0, UR9 ;  /* 0x0000000900007c02 */ /* 0x000fee0008000f00 */
.L_x_166:
[----:B-1----:R1:W2:Y:S02]  /*a440*/  SYNCS.PHASECHK.TRANS64.TRYWAIT P0, [R0+URZ+0xd0], R4 ;  /* 0x0000d004000075a7 */ /* 0x0022a400080011ff */
[----:B--2---:R-:W-:Y:S05]  /*a450*/  @!P0 NANOSLEEP.SYNCS 0x989680 ;  /* 0x009896800000895d */ /* 0x004fea0003900000 */
[----:B------:R-:W2:Y:S02]  /*a460*/  @!P0 SYNCS.PHASECHK.TRANS64 P0, [R0+URZ+0xd0], R4 ;  /* 0x0000d004000085a7 */ /* 0x000ea400080010ff */
[----:B--2---:R-:W-:Y:S05]  /*a470*/  @!P0 BRA `(.L_x_166) ;  /* 0xfffffffc00f08947 */ /* 0x004fea000383ffff */
[----:B------:R-:W-:Y:S05]  /*a480*/  BRA `(.L_x_31) ;  /* 0xffffff8000447947 */ /* 0x000fea000383ffff */
.L_x_37:
[----:B-1----:R-:W-:-:S07]  /*a490*/  MOV R0, UR36 ;  /* 0x0000002400007c02 */ /* 0x002fce0008000f00 */
.L_x_167:
[----:B-1----:R1:W2:Y:S02]  /*a4a0*/  SYNCS.PHASECHK.TRANS64.TRYWAIT P0, [R0+URZ+0x1f0], R3 ;  /* 0x0001f003000075a7 */ /* 0x0022a400080011ff */
[----:B--2---:R-:W-:Y:S05]  /*a4b0*/  @!P0 NANOSLEEP.SYNCS 0x989680 ;  /* 0x009896800000895d */ /* 0x004fea0003900000 */
[----:B------:R-:W2:Y:S02]  /*a4c0*/  @!P0 SYNCS.PHASECHK.TRANS64 P0, [R0+URZ+0x1f0], R3 ;  /* 0x0001f003000085a7 */ /* 0x000ea400080010ff */
[----:B--2---:R-:W-:Y:S05]  /*a4d0*/  @!P0 BRA `(.L_x_167) ;  /* 0xfffffffc00f08947 */ /* 0x004fea000383ffff */
[----:B------:R-:W-:Y:S05]  /*a4e0*/  BRA `(.L_x_168) ;  /* 0xffffff8400247947 */ /* 0x000fea000383ffff */
.L_x_41:
[----:B------:R-:W-:-:S07]  /*a4f0*/  MOV R0, UR4 ;  /* 0x0000000400007c02 */ /* 0x000fce0008000f00 */
.L_x_169:
[----:B-1----:R1:W2:Y:S02]  /*a500*/  SYNCS.PHASECHK.TRANS64.TRYWAIT P0, [R0+URZ], R2 ;  /* 0x00000002000075a7 */ /* 0x0022a400080011ff */
[----:B--2---:R-:W-:Y:S05]  /*a510*/  @!P0 NANOSLEEP.SYNCS 0x989680 ;  /* 0x009896800000895d */ /* 0x004fea0003900000 */
[----:B------:R-:W2:Y:S02]  /*a520*/  @!P0 SYNCS.PHASECHK.TRANS64 P0, [R0+URZ], R2 ;  /* 0x00000002000085a7 */ /* 0x000ea400080010ff */
[----:B--2---:R-:W-:Y:S05]  /*a530*/  @!P0 BRA `(.L_x_169) ;  /* 0xfffffffc00f08947 */ /* 0x004fea000383ffff */
[----:B------:R-:W-:Y:S05]  /*a540*/  BRA `(.L_x_170) ;  /* 0xffffff8800bc7947 */ /* 0x000fea000383ffff */
.L_x_42:
[----:B------:R-:W-:-:S07]  /*a550*/  MOV R0, UR5 ;  /* 0x0000000500007c02 */ /* 0x000fce0008000f00 */
.L_x_171:
[----:B-1----:R1:W2:Y:S02]  /*a560*/  SYNCS.PHASECHK.TRANS64.TRYWAIT P0, [R0+URZ], R2 ;  /* 0x00000002000075a7 */ /* 0x0022a400080011ff */
[----:B--2---:R-:W-:Y:S05]  /*a570*/  @!P0 NANOSLEEP.SYNCS 0x989680 ;  /* 0x009896800000895d */ /* 0x004fea0003900000 */
[----:B------:R-:W2:Y:S02]  /*a580*/  @!P0 SYNCS.PHASECHK.TRANS64 P0, [R0+URZ], R2 ;  /* 0x00000002000085a7 */ /* 0x000ea400080010ff */
[----:B--2---:R-:W-:Y:S05]  /*a590*/  @!P0 BRA `(.L_x_171) ;  /* 0xfffffffc00f08947 */ /* 0x004fea000383ffff */
[----:B------:R-:W-:Y:S05]  /*a5a0*/  BRA `(.L_x_172) ;  /* 0xffffff8800cc7947 */ /* 0x000fea000383ffff */
.L_x_43:
[----:B------:R-:W-:-:S07]  /*a5b0*/  MOV R0, UR5 ;  /* 0x0000000500007c02 */ /* 0x000fce0008000f00 */
.L_x_173:
[----:B-1----:R1:W2:Y:S02]  /*a5c0*/  SYNCS.PHASECHK.TRANS64.TRYWAIT P0, [R0+URZ], R2 ;  /* 0x00000002000075a7 */ /* 0x0022a400080011ff */
[----:B--2---:R-:W-:Y:S05]  /*a5d0*/  @!P0 NANOSLEEP.SYNCS 0x989680 ;  /* 0x009896800000895d */ /* 0x004fea0003900000 */
[----:B------:R-:W2:Y:S02]  /*a5e0*/  @!P0 SYNCS.PHASECHK.TRANS64 P0, [R0+URZ], R2 ;  /* 0x00000002000085a7 */ /* 0x000ea400080010ff */
[----:B--2---:R-:W-:Y:S05]  /*a5f0*/  @!P0 BRA `(.L_x_173) ;  /* 0xfffffffc00f08947 */ /* 0x004fea000383ffff */
[----:B------:R-:W-:Y:S05]  /*a600*/  BRA `(.L_x_174) ;  /* 0xffffff8800dc7947 */ /* 0x000fea000383ffff */
.L_x_44:
[----:B------:R-:W-:-:S07]  /*a610*/  MOV R0, UR5 ;  /* 0x0000000500007c02 */ /* 0x000fce0008000f00 */
.L_x_175:
[----:B-1----:R1:W2:Y:S02]  /*a620*/  SYNCS.PHASECHK.TRANS64.TRYWAIT P0, [R0+URZ], R2 ;  /* 0x00000002000075a7 */ /* 0x0022a400080011ff */
[----:B--2---:R-:W-:Y:S05]  /*a630*/  @!P0 NANOSLEEP.SYNCS 0x989680 ;  /* 0x009896800000895d */ /* 0x004fea0003900000 */
[----:B------:R-:W2:Y:S02]  /*a640*/  @!P0 SYNCS.PHASECHK.TRANS64 P0, [R0+URZ], R2 ;  /* 0x00000002000085a7 */ /* 0x000ea400080010ff */
[----:B--2---:R-:W-:Y:S05]  /*a650*/  @!P0 BRA `(.L_x_175) ;  /* 0xfffffffc00f08947 */ /* 0x004fea000383ffff */
[----:B------:R-:W-:Y:S05]  /*a660*/  BRA `(.L_x_176) ;  /* 0xffffff8800ec7947 */ /* 0x000fea000383ffff */
.L_x_45:
[----:B------:R-:W-:-:S07]  /*a670*/  MOV R0, UR5 ;  /* 0x0000000500007c02 */ /* 0x000fce0008000f00 */
.L_x_177:
[----:B-1----:R1:W2:Y:S02]  /*a680*/  SYNCS.PHASECHK.TRANS64.TRYWAIT P0, [R0+URZ], R2 ;  /* 0x00000002000075a7 */ /* 0x0022a400080011ff */
[----:B--2---:R-:W-:Y:S05]  /*a690*/  @!P0 NANOSLEEP.SYNCS 0x989680 ;  /* 0x009896800000895d */ /* 0x004fea0003900000 */
[----:B------:R-:W2:Y:S02]  /*a6a0*/  @!P0 SYNCS.PHASECHK.TRANS64 P0, [R0+URZ], R2 ;  /* 0x00000002000085a7 */ /* 0x000ea400080010ff */
[----:B--2---:R-:W-:Y:S05]  /*a6b0*/  @!P0 BRA `(.L_x_177) ;  /* 0xfffffffc00f08947 */ /* 0x004fea000383ffff */
[----:B------:R-:W-:Y:S05]  /*a6c0*/  BRA `(.L_x_178) ;  /* 0xffffff8800fc7947 */ /* 0x000fea000383ffff */
.L_x_46:
[----:B------:R-:W-:-:S07]  /*a6d0*/  MOV R0, UR5 ;  /* 0x0000000500007c02 */ /* 0x000fce0008000f00 */
.L_x_179:
[----:B-1----:R1:W2:Y:S02]  /*a6e0*/  SYNCS.PHASECHK.TRANS64.TRYWAIT P0, [R0+URZ], R2 ;  /* 0x00000002000075a7 */ /* 0x0022a400080011ff */
[----:B--2---:R-:W-:Y:S05]  /*a6f0*/  @!P0 NANOSLEEP.SYNCS 0x989680 ;  /* 0x009896800000895d */ /* 0x004fea0003900000 */
[----:B------:R-:W2:Y:S02]  /*a700*/  @!P0 SYNCS.PHASECHK.TRANS64 P0, [R0+URZ], R2 ;  /* 0x00000002000085a7 */ /* 0x000ea400080010ff */
[----:B--2---:R-:W-:Y:S05]  /*a710*/  @!P0 BRA `(.L_x_179) ;  /* 0xfffffffc00f08947 */ /* 0x004fea000383ffff */
[----:B------:R-:W-:Y:S05]  /*a720*/  BRA `(.L_x_180) ;  /* 0xffffff8c000c7947 */ /* 0x000fea000383ffff */
.L_x_47:
[----:B------:R-:W-:-:S07]  /*a730*/  MOV R0, UR5 ;  /* 0x0000000500007c02 */ /* 0x000fce0008000f00 */
.L_x_181:
[----:B-1----:R1:W2:Y:S02]  /*a740*/  SYNCS.PHASECHK.TRANS64.TRYWAIT P0, [R0+URZ], R2 ;  /* 0x00000002000075a7 */ /* 0x0022a400080011ff */
[----:B--2---:R-:W-:Y:S05]  /*a750*/  @!P0 NANOSLEEP.SYNCS 0x989680 ;  /* 0x009896800000895d */ /* 0x004fea0003900000 */
[----:B------:R-:W2:Y:S02]  /*a760*/  @!P0 SYNCS.PHASECHK.TRANS64 P0, [R0+URZ], R2 ;  /* 0x00000002000085a7 */ /* 0x000ea400080010ff */
[----:B--2---:R-:W-:Y:S05]  /*a770*/  @!P0 BRA `(.L_x_181) ;  /* 0xfffffffc00f08947 */ /* 0x004fea000383ffff */
[----:B------:R-:W-:Y:S05]  /*a780*/  BRA `(.L_x_182) ;  /* 0xffffff8c001c7947 */ /* 0x000fea000383ffff */
.L_x_48:
[----:B------:R-:W-:-:S07]  /*a790*/  MOV R0, UR5 ;  /* 0x0000000500007c02 */ /* 0x000fce0008000f00 */
.L_x_183:
[----:B-1----:R1:W2:Y:S02]  /*a7a0*/  SYNCS.PHASECHK.TRANS64.TRYWAIT P0, [R0+URZ], R2 ;  /* 0x00000002000075a7 */ /* 0x0022a400080011ff */
[----:B--2---:R-:W-:Y:S05]  /*a7b0*/  @!P0 NANOSLEEP.SYNCS 0x989680 ;  /* 0x009896800000895d */ /* 0x004fea0003900000 */
[----:B------:R-:W2:Y:S02]  /*a7c0*/  @!P0 SYNCS.PHASECHK.TRANS64 P0, [R0+URZ], R2 ;  /* 0x00000002000085a7 */ /* 0x000ea400080010ff */
[----:B--2---:R-:W-:Y:S05]  /*a7d0*/  @!P0 BRA `(.L_x_183) ;  /* 0xfffffffc00f08947 */ /* 0x004fea000383ffff */
[----:B------:R-:W-:Y:S05]  /*a7e0*/  BRA `(.L_x_184) ;  /* 0xffffff8c002c7947 */ /* 0x000fea000383ffff */
.L_x_49:
[----:B------:R-:W-:-:S07]  /*a7f0*/  MOV R0, UR5 ;  /* 0x0000000500007c02 */ /* 0x000fce0008000f00 */
.L_x_185:
[----:B-1----:R1:W2:Y:S02]  /*a800*/  SYNCS.PHASECHK.TRANS64.TRYWAIT P0, [R0+URZ], R2 ;  /* 0x00000002000075a7 */ /* 0x0022a400080011ff */
[----:B--2---:R-:W-:Y:S05]  /*a810*/  @!P0 NANOSLEEP.SYNCS 0x989680 ;  /* 0x009896800000895d */ /* 0x004fea0003900000 */
[----:B------:R-:W2:Y:S02]  /*a820*/  @!P0 SYNCS.PHASECHK.TRANS64 P0, [R0+URZ], R2 ;  /* 0x00000002000085a7 */ /* 0x000ea400080010ff */
[----:B--2---:R-:W-:Y:S05]  /*a830*/  @!P0 BRA `(.L_x_185) ;  /* 0xfffffffc00f08947 */ /* 0x004fea000383ffff */
[----:B------:R-:W-:Y:S05]  /*a840*/  BRA `(.L_x_186) ;  /* 0xffffff8c003c7947 */ /* 0x000fea000383ffff */
.L_x_50:
[----:B------:R-:W-:-:S07]  /*a850*/  MOV R0, UR5 ;  /* 0x0000000500007c02 */ /* 0x000fce0008000f00 */
.L_x_187:
[----:B-1----:R1:W2:Y:S02]  /*a860*/  SYNCS.PHASECHK.TRANS64.TRYWAIT P0, [R0+URZ], R2 ;  /* 0x00000002000075a7 */ /* 0x0022a400080011ff */
[----:B--2---:R-:W-:Y:S05]  /*a870*/  @!P0 NANOSLEEP.SYNCS 0x989680 ;  /* 0x009896800000895d */ /* 0x004fea0003900000 */
[----:B------:R-:W2:Y:S02]  /*a880*/  @!P0 SYNCS.PHASECHK.TRANS64 P0, [R0+URZ], R2 ;  /* 0x00000002000085a7 */ /* 0x000ea400080010ff */
[----:B--2---:R-:W-:Y:S05]  /*a890*/  @!P0 BRA `(.L_x_187) ;  /* 0xfffffffc00f08947 */ /* 0x004fea000383ffff */
[----:B------:R-:W-:Y:S05]  /*a8a0*/  BRA `(.L_x_188) ;  /* 0xffffff8c004c7947 */ /* 0x000fea000383ffff */
.L_x_51:
[----:B------:R-:W-:-:S07]  /*a8b0*/  MOV R0, UR5 ;  /* 0x0000000500007c02 */ /* 0x000fce0008000f00 */
.L_x_189:
[----:B-1----:R1:W2:Y:S02]  /*a8c0*/  SYNCS.PHASECHK.TRANS64.TRYWAIT P0, [R0+URZ], R2 ;  /* 0x00000002000075a7 */ /* 0x0022a400080011ff */
[----:B--2---:R-:W-:Y:S05]  /*a8d0*/  @!P0 NANOSLEEP.SYNCS 0x989680 ;  /* 0x009896800000895d */ /* 0x004fea0003900000 */
[----:B------:R-:W2:Y:S02]  /*a8e0*/  @!P0 SYNCS.PHASECHK.TRANS64 P0, [R0+URZ], R2 ;  /* 0x00000002000085a7 */ /* 0x000ea400080010ff */
[----:B--2---:R-:W-:Y:S05]  /*a8f0*/  @!P0 BRA `(.L_x_189) ;  /* 0xfffffffc00f08947 */ /* 0x004fea000383ffff */
[----:B------:R-:W-:Y:S05]  /*a900*/  BRA `(.L_x_190) ;  /* 0xffffff8c005c7947 */ /* 0x000fea000383ffff */
.L_x_52:
[----:B------:R-:W-:-:S07]  /*a910*/  MOV R0, UR5 ;  /* 0x0000000500007c02 */ /* 0x000fce0008000f00 */
.L_x_191:
[----:B-1----:R1:W2:Y:S02]  /*a920*/  SYNCS.PHASECHK.TRANS64.TRYWAIT P0, [R0+URZ], R2 ;  /* 0x00000002000075a7 */ /* 0x0022a400080011ff */
[----:B--2---:R-:W-:Y:S05]  /*a930*/  @!P0 NANOSLEEP.SYNCS 0x989680 ;  /* 0x009896800000895d */ /* 0x004fea0003900000 */
[----:B------:R-:W2:Y:S02]  /*a940*/  @!P0 SYNCS.PHASECHK.TRANS64 P0, [R0+URZ], R2 ;  /* 0x00000002000085a7 */ /* 0x000ea400080010ff */
[----:B--2---:R-:W-:Y:S05]  /*a950*/  @!P0 BRA `(.L_x_191) ;  /* 0xfffffffc00f08947 */ /* 0x004fea000383ffff */
[----:B------:R-:W-:Y:S05]  /*a960*/  BRA `(.L_x_192) ;  /* 0xffffff8c006c7947 */ /* 0x000fea000383ffff */
.L_x_53:
[----:B------:R-:W-:-:S07]  /*a970*/  MOV R0, UR5 ;  /* 0x0000000500007c02 */ /* 0x000fce0008000f00 */
.L_x_193:
[----:B-1----:R1:W2:Y:S02]  /*a980*/  SYNCS.PHASECHK.TRANS64.TRYWAIT P0, [R0+URZ], R2 ;  /* 0x00000002000075a7 */ /* 0x0022a400080011ff */
[----:B--2---:R-:W-:Y:S05]  /*a990*/  @!P0 NANOSLEEP.SYNCS 0x989680 ;  /* 0x009896800000895d */ /* 0x004fea0003900000 */
[----:B------:R-:W2:Y:S02]  /*a9a0*/  @!P0 SYNCS.PHASECHK.TRANS64 P0, [R0+URZ], R2 ;  /* 0x00000002000085a7 */ /* 0x000ea400080010ff */
[----:B--2---:R-:W-:Y:S05]  /*a9b0*/  @!P0 BRA `(.L_x_193) ;  /* 0xfffffffc00f08947 */ /* 0x004fea000383ffff */
[----:B------:R-:W-:Y:S05]  /*a9c0*/  BRA `(.L_x_194) ;  /* 0xffffff8c007c7947 */ /* 0x000fea000383ffff */
.L_x_54:
[----:B------:R-:W-:-:S07]  /*a9d0*/  MOV R0, UR5 ;  /* 0x0000000500007c02 */ /* 0x000fce0008000f00 */
.L_x_195:
[----:B-1----:R1:W2:Y:S02]  /*a9e0*/  SYNCS.PHASECHK.TRANS64.TRYWAIT P0, [R0+URZ], R2 ;  /* 0x00000002000075a7 */ /* 0x0022a400080011ff */
[----:B--2---:R-:W-:Y:S05]  /*a9f0*/  @!P0 NANOSLEEP.SYNCS 0x989680 ;  /* 0x009896800000895d */ /* 0x004fea0003900000 */
[----:B------:R-:W2:Y:S02]  /*aa00*/  @!P0 SYNCS.PHASECHK.TRANS64 P0, [R0+URZ], R2 ;  /* 0x00000002000085a7 */ /* 0x000ea400080010ff */
[----:B--2---:R-:W-:Y:S05]  /*aa10*/  @!P0 BRA `(.L_x_195) ;  /* 0xfffffffc00f08947 */ /* 0x004fea000383ffff */
[----:B------:R-:W-:Y:S05]  /*aa20*/  BRA `(.L_x_196) ;  /* 0xffffff8c008c7947 */ /* 0x000fea000383ffff */
.L_x_55:
[----:B------:R-:W-:-:S07]  /*aa30*/  MOV R0, UR5 ;  /* 0x0000000500007c02 */ /* 0x000fce0008000f00 */
.L_x_197:
[----:B-1----:R1:W2:Y:S02]  /*aa40*/  SYNCS.PHASECHK.TRANS64.TRYWAIT P0, [R0+URZ], R2 ;  /* 0x00000002000075a7 */ /* 0x0022a400080011ff */
[----:B--2---:R-:W-:Y:S05]  /*aa50*/  @!P0 NANOSLEEP.SYNCS 0x989680 ;  /* 0x009896800000895d */ /* 0x004fea0003900000 */
[----:B------:R-:W2:Y:S02]  /*aa60*/  @!P0 SYNCS.PHASECHK.TRANS64 P0, [R0+URZ], R2 ;  /* 0x00000002000085a7 */ /* 0x000ea400080010ff */
[----:B--2---:R-:W-:Y:S05]  /*aa70*/  @!P0 BRA `(.L_x_197) ;  /* 0xfffffffc00f08947 */ /* 0x004fea000383ffff */
[----:B------:R-:W-:Y:S05]  /*aa80*/  BRA `(.L_x_198) ;  /* 0xffffff8c009c7947 */ /* 0x000fea000383ffff */
.L_x_56:
[----:B------:R-:W-:-:S07]  /*aa90*/  MOV R0, UR5 ;  /* 0x0000000500007c02 */ /* 0x000fce0008000f00 */
.L_x_199:
[----:B-1----:R1:W2:Y:S02]  /*aaa0*/  SYNCS.PHASECHK.TRANS64.TRYWAIT P0, [R0+URZ], R2 ;  /* 0x00000002000075a7 */ /* 0x0022a400080011ff */
[----:B--2---:R-:W-:Y:S05]  /*aab0*/  @!P0 NANOSLEEP.SYNCS 0x989680 ;  /* 0x009896800000895d */ /* 0x004fea0003900000 */
[----:B------:R-:W2:Y:S02]  /*aac0*/  @!P0 SYNCS.PHASECHK.TRANS64 P0, [R0+URZ], R2 ;  /* 0x00000002000085a7 */ /* 0x000ea400080010ff */
[----:B--2---:R-:W-:Y:S05]  /*aad0*/  @!P0 BRA `(.L_x_199) ;  /* 0xfffffffc00f08947 */ /* 0x004fea000383ffff */
[----:B------:R-:W-:Y:S05]  /*aae0*/  BRA `(.L_x_200) ;  /* 0xffffff8c00ac7947 */ /* 0x000fea000383ffff */
.L_x_57:
[----:B------:R-:W-:-:S07]  /*aaf0*/  MOV R0, UR5 ;  /* 0x0000000500007c02 */ /* 0x000fce0008000f00 */
.L_x_201:
[----:B-1----:R1:W2:Y:S02]  /*ab00*/  SYNCS.PHASECHK.TRANS64.TRYWAIT P0, [R0+URZ], R2 ;  /* 0x00000002000075a7 */ /* 0x0022a400080011ff */
[----:B--2---:R-:W-:Y:S05]  /*ab10*/  @!P0 NANOSLEEP.SYNCS 0x989680 ;  /* 0x009896800000895d */ /* 0x004fea0003900000 */
[----:B------:R-:W2:Y:S02]  /*ab20*/  @!P0 SYNCS.PHASECHK.TRANS64 P0, [R0+URZ], R2 ;  /* 0x00000002000085a7 */ /* 0x000ea400080010ff */
[----:B--2---:R-:W-:Y:S05]  /*ab30*/  @!P0 BRA `(.L_x_201) ;  /* 0xfffffffc00f08947 */ /* 0x004fea000383ffff */
[----:B------:R-:W-:Y:S05]  /*ab40*/  BRA `(.L_x_202) ;  /* 0xffffff8c00bc7947 */ /* 0x000fea000383ffff */
.L_x_58:
[----:B------:R-:W-:-:S07]  /*ab50*/  MOV R0, UR5 ;  /* 0x0000000500007c02 */ /* 0x000fce0008000f00 */
.L_x_203:
[----:B-1----:R1:W2:Y:S02]  /*ab60*/  SYNCS.PHASECHK.TRANS64.TRYWAIT P0, [R0+URZ], R2 ;  /* 0x00000002000075a7 */ /* 0x0022a400080011ff */
[----:B--2---:R-:W-:Y:S05]  /*ab70*/  @!P0 NANOSLEEP.SYNCS 0x989680 ;  /* 0x009896800000895d */ /* 0x004fea0003900000 */
[----:B------:R-:W2:Y:S02]  /*ab80*/  @!P0 SYNCS.PHASECHK.TRANS64 P0, [R0+URZ], R2 ;  /* 0x00000002000085a7 */ /* 0x000ea400080010ff */
[----:B--2---:R-:W-:Y:S05]  /*ab90*/  @!P0 BRA `(.L_x_203) ;  /* 0xfffffffc00f08947 */ /* 0x004fea000383ffff */
[----:B------:R-:W-:Y:S05]  /*aba0*/  BRA `(.L_x_204) ;  /* 0xffffff8c00cc7947 */ /* 0x000fea000383ffff */
.L_x_59:
[----:B------:R-:W-:-:S07]  /*abb0*/  MOV R0, UR5 ;  /* 0x0000000500007c02 */ /* 0x000fce0008000f00 */
.L_x_205:
[----:B-1----:R1:W2:Y:S02]  /*abc0*/  SYNCS.PHASECHK.TRANS64.TRYWAIT P0, [R0+URZ], R2 ;  /* 0x00000002000075a7 */ /* 0x0022a400080011ff */
[----:B--2---:R-:W-:Y:S05]  /*abd0*/  @!P0 NANOSLEEP.SYNCS 0x989680 ;  /* 0x009896800000895d */ /* 0x004fea0003900000 */
[----:B------:R-:W2:Y:S02]  /*abe0*/  @!P0 SYNCS.PHASECHK.TRANS64 P0, [R0+URZ], R2 ;  /* 0x00000002000085a7 */ /* 0x000ea400080010ff */
[----:B--2---:R-:W-:Y:S05]  /*abf0*/  @!P0 BRA `(.L_x_205) ;  /* 0xfffffffc00f08947 */ /* 0x004fea000383ffff */
[----:B------:R-:W-:Y:S05]  /*ac00*/  BRA `(.L_x_206) ;  /* 0xffffff8c00dc7947 */ /* 0x000fea000383ffff */
.L_x_60:
[----:B------:R-:W-:-:S07]  /*ac10*/  MOV R0, UR5 ;  /* 0x0000000500007c02 */ /* 0x000fce0008000f00 */
.L_x_207:
[----:B-1----:R1:W2:Y:S02]  /*ac20*/  SYNCS.PHASECHK.TRANS64.TRYWAIT P0, [R0+URZ], R2 ;  /* 0x00000002000075a7 */ /* 0x0022a400080011ff */
[----:B--2---:R-:W-:Y:S05]  /*ac30*/  @!P0 NANOSLEEP.SYNCS 0x989680 ;  /* 0x009896800000895d */ /* 0x004fea0003900000 */
[----:B------:R-:W2:Y:S02]  /*ac40*/  @!P0 SYNCS.PHASECHK.TRANS64 P0, [R0+URZ], R2 ;  /* 0x00000002000085a7 */ /* 0x000ea400080010ff */
[----:B--2---:R-:W-:Y:S05]  /*ac50*/  @!P0 BRA `(.L_x_207) ;  /* 0xfffffffc00f08947 */ /* 0x004fea000383ffff */
[----:B------:R-:W-:Y:S05]  /*ac60*/  BRA `(.L_x_208) ;  /* 0xffffff8c00ec7947 */ /* 0x000fea000383ffff */
.L_x_61:
[----:B------:R-:W-:-:S07]  /*ac70*/  MOV R0, UR5 ;  /* 0x0000000500007c02 */ /* 0x000fce0008000f00 */
.L_x_209:
[----:B-1----:R1:W2:Y:S02]  /*ac80*/  SYNCS.PHASECHK.TRANS64.TRYWAIT P0, [R0+URZ], R2 ;  /* 0x00000002000075a7 */ /* 0x0022a400080011ff */
[----:B--2---:R-:W-:Y:S05]  /*ac90*/  @!P0 NANOSLEEP.SYNCS 0x989680 ;  /* 0x009896800000895d */ /* 0x004fea0003900000 */
[----:B------:R-:W2:Y:S02]  /*aca0*/  @!P0 SYNCS.PHASECHK.TRANS64 P0, [R0+URZ], R2 ;  /* 0x00000002000085a7 */ /* 0x000ea400080010ff */
[----:B--2---:R-:W-:Y:S05]  /*acb0*/  @!P0 BRA `(.L_x_209) ;  /* 0xfffffffc00f08947 */ /* 0x004fea000383ffff */
[----:B------:R-:W-:Y:S05]  /*acc0*/  BRA `(.L_x_210) ;  /* 0xffffff8c00fc7947 */ /* 0x000fea000383ffff */
.L_x_62:
[----:B------:R-:W-:-:S07]  /*acd0*/  MOV R0, UR5 ;  /* 0x0000000500007c02 */ /* 0x000fce0008000f00 */
.L_x_211:
[----:B-1----:R1:W2:Y:S02]  /*ace0*/  SYNCS.PHASECHK.TRANS64.TRYWAIT P0, [R0+URZ], R2 ;  /* 0x00000002000075a7 */ /* 0x0022a400080011ff */
[----:B--2---:R-:W-:Y:S05]  /*acf0*/  @!P0 NANOSLEEP.SYNCS 0x989680 ;  /* 0x009896800000895d */ /* 0x004fea0003900000 */
[----:B------:R-:W2:Y:S02]  /*ad00*/  @!P0 SYNCS.PHASECHK.TRANS64 P0, [R0+URZ], R2 ;  /* 0x00000002000085a7 */ /* 0x000ea400080010ff */
[----:B--2---:R-:W-:Y:S05]  /*ad10*/  @!P0 BRA `(.L_x_211) ;  /* 0xfffffffc00f08947 */ /* 0x004fea000383ffff */
[----:B------:R-:W-:Y:S05]  /*ad20*/  BRA `(.L_x_212) ;  /* 0xffffff90000c7947 */ /* 0x000fea000383ffff */
.L_x_63:
[----:B------:R-:W-:-:S07]  /*ad30*/  MOV R0, UR5 ;  /* 0x0000000500007c02 */ /* 0x000fce0008000f00 */
.L_x_213:
[----:B-1----:R1:W2:Y:S02]  /*ad40*/  SYNCS.PHASECHK.TRANS64.TRYWAIT P0, [R0+URZ], R2 ;  /* 0x00000002000075a7 */ /* 0x0022a400080011ff */
[----:B--2---:R-:W-:Y:S05]  /*ad50*/  @!P0 NANOSLEEP.SYNCS 0x989680 ;  /* 0x009896800000895d */ /* 0x004fea0003900000 */
[----:B------:R-:W2:Y:S02]  /*ad60*/  @!P0 SYNCS.PHASECHK.TRANS64 P0, [R0+URZ], R2 ;  /* 0x00000002000085a7 */ /* 0x000ea400080010ff */
[----:B--2---:R-:W-:Y:S05]  /*ad70*/  @!P0 BRA `(.L_x_213) ;  /* 0xfffffffc00f08947 */ /* 0x004fea000383ffff */
[----:B------:R-:W-:Y:S05]  /*ad80*/  BRA `(.L_x_214) ;  /* 0xffffff90001c7947 */ /* 0x000fea000383ffff */
.L_x_64:
[----:B------:R-:W-:-:S07]  /*ad90*/  MOV R0, UR5 ;  /* 0x0000000500007c02 */ /* 0x000fce0008000f00 */
.L_x_215:
[----:B-1----:R1:W2:Y:S02]  /*ada0*/  SYNCS.PHASECHK.TRANS64.TRYWAIT P0, [R0+URZ], R2 ;  /* 0x00000002000075a7 */ /* 0x0022a400080011ff */
[----:B--2---:R-:W-:Y:S05]  /*adb0*/  @!P0 NANOSLEEP.SYNCS 0x989680 ;  /* 0x009896800000895d */ /* 0x004fea0003900000 */
[----:B------:R-:W2:Y:S02]  /*adc0*/  @!P0 SYNCS.PHASECHK.TRANS64 P0, [R0+URZ], R2 ;  /* 0x00000002000085a7 */ /* 0x000ea400080010ff */
[----:B--2---:R-:W-:Y:S05]  /*add0*/  @!P0 BRA `(.L_x_215) ;  /* 0xfffffffc00f08947 */ /* 0x004fea000383ffff */
[----:B------:R-:W-:Y:S05]  /*ade0*/  BRA `(.L_x_216) ;  /* 0xffffff90002c7947 */ /* 0x000fea000383ffff */
.L_x_65:
[----:B------:R-:W-:-:S07]  /*adf0*/  MOV R0, UR5 ;  /* 0x0000000500007c02 */ /* 0x000fce0008000f00 */
.L_x_217:
[----:B-1----:R1:W2:Y:S02]  /*ae00*/  SYNCS.PHASECHK.TRANS64.TRYWAIT P0, [R0+URZ], R2 ;  /* 0x00000002000075a7 */ /* 0x0022a400080011ff */
[----:B--2---:R-:W-:Y:S05]  /*ae10*/  @!P0 NANOSLEEP.SYNCS 0x989680 ;  /* 0x009896800000895d */ /* 0x004fea0003900000 */
[----:B------:R-:W2:Y:S02]  /*ae20*/  @!P0 SYNCS.PHASECHK.TRANS64 P0, [R0+URZ], R2 ;  /* 0x00000002000085a7 */ /* 0x000ea400080010ff */
[----:B--2---:R-:W-:Y:S05]  /*ae30*/  @!P0 BRA `(.L_x_217) ;  /* 0xfffffffc00f08947 */ /* 0x004fea000383ffff */
[----:B------:R-:W-:Y:S05]  /*ae40*/  BRA `(.L_x_218) ;  /* 0xffffff90003c7947 */ /* 0x000fea000383ffff */
.L_x_68:
[----:B------:R-:W-:-:S07]  /*ae50*/  MOV R4, UR4 ;  /* 0x0000000400047c02 */ /* 0x000fce0008000f00 */
.L_x_219:
[----:B--2---:R2:W3:Y:S02]  /*ae60*/  SYNCS.PHASECHK.TRANS64.TRYWAIT P1, [R4+URZ+0x1f8], R6 ;  /* 0x0001f806040075a7 */ /* 0x0044e400080211ff */
[----:B---3--:R-:W-:Y:S05]  /*ae70*/  @!P1 NANOSLEEP.SYNCS 0x989680 ;  /* 0x009896800000995d */ /* 0x008fea0003900000 */
[----:B------:R-:W3:Y:S02]  /*ae80*/  @!P1 SYNCS.PHASECHK.TRANS64 P1, [R4+URZ+0x1f8], R6 ;  /* 0x0001f806040095a7 */ /* 0x000ee400080210ff */
[----:B---3--:R-:W-:Y:S05]  /*ae90*/  @!P1 BRA `(.L_x_219) ;  /* 0xfffffffc00f09947 */ /* 0x008fea000383ffff */
[----:B------:R-:W-:Y:S05]  /*aea0*/  BRA `(.L_x_220) ;  /* 0xffffff9000ac7947 */ /* 0x000fea000383ffff */
.L_x_69:
[----:B--2---:R-:W-:-:S07]  /*aeb0*/  MOV R4, UR4 ;  /* 0x0000000400047c02 */ /* 0x004fce0008000f00 */
.L_x_221:
[----:B--2---:R2:W3:Y:S02]  /*aec0*/  SYNCS.PHASECHK.TRANS64.TRYWAIT P1, [R4+URZ+0x1f0], R5 ;  /* 0x0001f005040075a7 */ /* 0x0044e400080211ff */
[----:B---3--:R-:W-:Y:S05]  /*aed0*/  @!P1 NANOSLEEP.SYNCS 0x989680 ;  /* 0x009896800000995d */ /* 0x008fea0003900000 */
[----:B------:R-:W3:Y:S02]  /*aee0*/  @!P1 SYNCS.PHASECHK.TRANS64 P1, [R4+URZ+0x1f0], R5 ;  /* 0x0001f005040095a7 */ /* 0x000ee400080210ff */
[----:B---3--:R-:W-:Y:S05]  /*aef0*/  @!P1 BRA `(.L_x_221) ;  /* 0xfffffffc00f09947 */ /* 0x008fea000383ffff */
[----:B------:R-:W-:Y:S05]  /*af00*/  BRA `(.L_x_222) ;  /* 0xffffff9000b47947 */ /* 0x000fea000383ffff */
.L_x_79:
[----:B--2---:R-:W-:-:S04]  /*af10*/  MOV R5, UR5 ;  /* 0x0000000500057c02 */ /* 0x004fc80008000f00 */
[----:B------:R2:W3:Y:S03]  /*af20*/  SYNCS.PHASECHK.TRANS64.TRYWAIT P0, [R5+URZ+0x8], R6 ;  /* 0x00000806050075a7 */ /* 0x0004e600080011ff */
[----:B---3--:R-:W-:Y:S05]  /*af30*/  @!P0 NANOSLEEP.SYNCS 0x989680 ;  /* 0x009896800000895d */ /* 0x008fea0003900000 */
[----:B------:R-:W3:Y:S02]  /*af40*/  @!P0 SYNCS.PHASECHK.TRANS64 P0, [R5+URZ+0x8], R6 ;  /* 0x00000806050085a7 */ /* 0x000ee400080010ff */
[----:B---3--:R-:W-:Y:S05]  /*af50*/  @!P0 BRA `(.L_x_79) ;  /* 0xfffffffc00ec8947 */ /* 0x008fea000383ffff */
[----:B------:R-:W-:Y:S05]  /*af60*/  BRA `(.L_x_78) ;  /* 0xffffff9400807947 */ /* 0x000fea000383ffff */
.L_x_81:
[----:B------:R-:W-:Y:S01]  /*af70*/  BSSY B0, `(.L_x_223) ;  /* 0x0000006000007945 */ /* 0x000fe20003800000 */
[----:B------:R-:W-:-:S07]  /*af80*/  MOV R15, 0xffffffff ;  /* 0xffffffff000f7802 */ /* 0x000fce0000000f00 */
[----:B-12--5:R-:W-:Y:S05]  /*af90*/  WARPSYNC.COLLECTIVE R15, `(.L_x_224) ;  /* 0x000000000f0c7348 */ /* 0x026fea0003c00000 */
[----:B------:R-:W-:Y:S02]  /*afa0*/  ELECT P6, UR79, PT ;  /* 0x00000000004f782f */ /* 0x000fe400038c0000 */
[----:B------:R-:W-:Y:S01]  /*afb0*/  MOV R14, UR79 ;  /* 0x0000004f000e7c02 */ /* 0x000fe20008000f00 */
[----:B-12--5:R-:W-:Y:S10]  /*afc0*/  ENDCOLLECTIVE ;  /* 0x000000000000791b */ /* 0x026ff40003800000 */
.L_x_224:
[----:B------:R-:W-:Y:S05]  /*afd0*/  BSYNC B0 ;  /* 0x0000000000007941 */ /* 0x000fea0003800000 */
.L_x_223:
[----:B------:R-:W-:Y:S05]  /*afe0*/  BRA `(.L_x_225) ;  /* 0xffffff9400b07947 */ /* 0x000fea000383ffff */
.L_x_83:
[----:B--2---:R-:W-:-:S04]  /*aff0*/  MOV R3, UR5 ;  /* 0x0000000500037c02 */ /* 0x004fc80008000f00 */
[----:B------:R2:W3:Y:S03]  /*b000*/  SYNCS.PHASECHK.TRANS64.TRYWAIT P0, [R3+URZ+0x8], R4 ;  /* 0x00000804030075a7 */ /* 0x0004e600080011ff */
[----:B---3--:R-:W-:Y:S05]  /*b010*/  @!P0 NANOSLEEP.SYNCS 0x989680 ;  /* 0x009896800000895d */ /* 0x008fea0003900000 */
[----:B------:R-:W3:Y:S02]  /*b020*/  @!P0 SYNCS.PHASECHK.TRANS64 P0, [R3+URZ+0x8], R4 ;  /* 0x00000804030085a7 */ /* 0x000ee400080010ff */
[----:B---3--:R-:W-:Y:S05]  /*b030*/  @!P0 BRA `(.L_x_83) ;  /* 0xfffffffc00ec8947 */ /* 0x008fea000383ffff */
[----:B------:R-:W-:Y:S05]  /*b040*/  BRA `(.L_x_82) ;  /* 0xffffff9400b47947 */ /* 0x000fea000383ffff */
.L_x_84:
[----:B------:R-:W-:-:S07]  /*b050*/  MOV R4, UR17 ;  /* 0x0000001100047c02 */ /* 0x000fce0008000f00 */
.L_x_226:
[----:B-1----:R1:W2:Y:S02]  /*b060*/  SYNCS.PHASECHK.TRANS64.TRYWAIT P0, [R4+URZ+0x1f0], R5 ;  /* 0x0001f005040075a7 */ /* 0x0022a400080011ff */
[----:B--2---:R-:W-:Y:S05]  /*b070*/  @!P0 NANOSLEEP.SYNCS 0x989680 ;  /* 0x009896800000895d */ /* 0x004fea0003900000 */
[----:B------:R-:W2:Y:S02]  /*b080*/  @!P0 SYNCS.PHASECHK.TRANS64 P0, [R4+URZ+0x1f0], R5 ;  /* 0x0001f005040085a7 */ /* 0x000ea400080010ff */
[----:B--2---:R-:W-:Y:S05]  /*b090*/  @!P0 BRA `(.L_x_226) ;  /* 0xfffffffc00f08947 */ /* 0x004fea000383ffff */
[----:B------:R-:W-:Y:S05]  /*b0a0*/  BRA `(.L_x_227) ;  /* 0xffffff9800a47947 */ /* 0x000fea000383ffff */
.L_x_86:
[----:B------:R-:W-:-:S07]  /*b0b0*/  MOV R4, UR22 ;  /* 0x0000001600047c02 */ /* 0x000fce0008000f00 */
.L_x_228:
[----:B-1----:R1:W2:Y:S02]  /*b0c0*/  SYNCS.PHASECHK.TRANS64.TRYWAIT P0, [R4+URZ+0x210], R5 ;  /* 0x00021005040075a7 */ /* 0x0022a400080011ff */
[----:B--2---:R-:W-:Y:S05]  /*b0d0*/  @!P0 NANOSLEEP.SYNCS 0x989680 ;  /* 0x009896800000895d */ /* 0x004fea0003900000 */
[----:B------:R-:W2:Y:S02]  /*b0e0*/  @!P0 SYNCS.PHASECHK.TRANS64 P0, [R4+URZ+0x210], R5 ;  /* 0x00021005040085a7 */ /* 0x000ea400080010ff */
[----:B--2---:R-:W-:Y:S05]  /*b0f0*/  @!P0 BRA `(.L_x_228) ;  /* 0xfffffffc00f08947 */ /* 0x004fea000383ffff */
[----:B------:R-:W-:Y:S05]  /*b100*/  BRA `(.L_x_85) ;  /* 0xffffff9800c47947 */ /* 0x000fea000383ffff */
.L_x_90:
[----:B-1----:R-:W-:Y:S07]  /*b110*/  MOV R4, UR10 ;  /* 0x0000000a00047c02 */ /* 0x002fee0008000f00 */
.L_x_229:
[----:B-1----:R1:W2:Y:S02]  /*b120*/  SYNCS.PHASECHK.TRANS64.TRYWAIT P0, [R4+URZ], R6 ;  /* 0x00000006040075a7 */ /* 0x0022a400080011ff */
[----:B--2---:R-:W-:Y:S05]  /*b130*/  @!P0 NANOSLEEP.SYNCS 0x989680 ;  /* 0x009896800000895d */ /* 0x004fea0003900000 */
[----:B------:R-:W2:Y:S02]  /*b140*/  @!P0 SYNCS.PHASECHK.TRANS64 P0, [R4+URZ], R6 ;  /* 0x00000006040085a7 */ /* 0x000ea400080010ff */
[----:B--2---:R-:W-:Y:S05]  /*b150*/  @!P0 BRA `(.L_x_229) ;  /* 0xfffffffc00f08947 */ /* 0x004fea000383ffff */
[----:B------:R-:W-:Y:S05]  /*b160*/  BRA `(.L_x_89) ;  /* 0xffffff9800e87947 */ /* 0x000fea000383ffff */
.L_x_94:
[----:B--2---:R-:W-:-:S07]  /*b170*/  MOV R0, UR4 ;  /* 0x0000000400007c02 */ /* 0x004fce0008000f00 */
.L_x_230:
[----:B-1----:R1:W2:Y:S02]  /*b180*/  SYNCS.PHASECHK.TRANS64.TRYWAIT P0, [R0+URZ], R2 ;  /* 0x00000002000075a7 */ /* 0x0022a400080011ff */
[----:B--2---:R-:W-:Y:S05]  /*b190*/  @!P0 NANOSLEEP.SYNCS 0x989680 ;  /* 0x009896800000895d */ /* 0x004fea0003900000 */
[----:B------:R-:W2:Y:S02]  /*b1a0*/  @!P0 SYNCS.PHASECHK.TRANS64 P0, [R0+URZ], R2 ;  /* 0x00000002000085a7 */ /* 0x000ea400080010ff */
[----:B--2---:R-:W-:Y:S05]  /*b1b0*/  @!P0 BRA `(.L_x_230) ;  /* 0xfffffffc00f08947 */ /* 0x004fea000383ffff */
[----:B------:R-:W-:Y:S05]  /*b1c0*/  BRA `(.L_x_231) ;  /* 0xffffff9c00c07947 */ /* 0x000fea000383ffff */
.L_x_97:
[----:B------:R-:W-:-:S07]  /*b1d0*/  MOV R0, UR17 ;  /* 0x0000001100007c02 */ /* 0x000fce0008000f00 */
.L_x_232:
[----:B-1----:R1:W2:Y:S02]  /*b1e0*/  SYNCS.PHASECHK.TRANS64.TRYWAIT P1, [R0+URZ+0x220], R2 ;  /* 0x00022002000075a7 */ /* 0x0022a400080211ff */
[----:B--2---:R-:W-:Y:S05]  /*b1f0*/  @!P1 NANOSLEEP.SYNCS 0x989680 ;  /* 0x009896800000995d */ /* 0x004fea0003900000 */
[----:B------:R-:W2:Y:S02]  /*b200*/  @!P1 SYNCS.PHASECHK.TRANS64 P1, [R0+URZ+0x220], R2 ;  /* 0x00022002000095a7 */ /* 0x000ea400080210ff */
[----:B--2---:R-:W-:Y:S05]  /*b210*/  @!P1 BRA `(.L_x_232) ;  /* 0xfffffffc00f09947 */ /* 0x004fea000383ffff */
[----:B------:R-:W-:Y:S05]  /*b220*/  BRA `(.L_x_233) ;  /* 0xffffffa0000c7947 */ /* 0x000fea000383ffff */
.L_x_102:
[----:B------:R-:W-:Y:S07]  /*b230*/  MOV R0, UR42 ;  /* 0x0000002a00007c02 */ /* 0x000fee0008000f00 */
.L_x_234:
[----:B-1----:R1:W2:Y:S02]  /*b240*/  SYNCS.PHASECHK.TRANS64.TRYWAIT P0, [R0+URZ+0x1f0], R2 ;  /* 0x0001f002000075a7 */ /* 0x0022a400080011ff */
[----:B--2---:R-:W-:Y:S05]  /*b250*/  @!P0 NANOSLEEP.SYNCS 0x989680 ;  /* 0x009896800000895d */ /* 0x004fea0003900000 */
[----:B------:R-:W2:Y:S02]  /*b260*/  @!P0 SYNCS.PHASECHK.TRANS64 P0, [R0+URZ+0x1f0], R2 ;  /* 0x0001f002000085a7 */ /* 0x000ea400080010ff */
[----:B--2---:R-:W-:Y:S05]  /*b270*/  @!P0 BRA `(.L_x_234) ;  /* 0xfffffffc00f08947 */ /* 0x004fea000383ffff */
[----:B------:R-:W-:Y:S05]  /*b280*/  BRA `(.L_x_235) ;  /* 0xffffffa400687947 */ /* 0x000fea000383ffff */
.L_x_105:
[----:B------:R-:W-:Y:S07]  /*b290*/  MOV R0, UR42 ;  /* 0x0000002a00007c02 */ /* 0x000fee0008000f00 */
.L_x_236:
[----:B-1----:R1:W2:Y:S02]  /*b2a0*/  SYNCS.PHASECHK.TRANS64.TRYWAIT P2, [R0+URZ+0x1e8], R2 ;  /* 0x0001e802000075a7 */ /* 0x0022a400080411ff */
[----:B--2---:R-:W-:Y:S05]  /*b2b0*/  @!P2 NANOSLEEP.SYNCS 0x989680 ;  /* 0x009896800000a95d */ /* 0x004fea0003900000 */
[----:B------:R-:W2:Y:S02]  /*b2c0*/  @!P2 SYNCS.PHASECHK.TRANS64 P2, [R0+URZ+0x1e8], R2 ;  /* 0x0001e8020000a5a7 */ /* 0x000ea400080410ff */
[----:B--2---:R-:W-:Y:S05]  /*b2d0*/  @!P2 BRA `(.L_x_236) ;  /* 0xfffffffc00f0a947 */ /* 0x004fea000383ffff */
[----:B------:R-:W-:Y:S05]  /*b2e0*/  BRA `(.L_x_104) ;  /* 0xffffffa800cc7947 */ /* 0x000fea000383ffff */
.L_x_108:
[----:B------:R-:W-:Y:S07]  /*b2f0*/  MOV R2, UR42 ;  /* 0x0000002a00027c02 */ /* 0x000fee0008000f00 */
.L_x_237:
[----:B-1----:R1:W2:Y:S02]  /*b300*/  SYNCS.PHASECHK.TRANS64.TRYWAIT P1, [R2+URZ+0x1c0], R8 ;  /* 0x0001c008020075a7 */ /* 0x0022a400080211ff */
[----:B--2---:R-:W-:Y:S05]  /*b310*/  @!P1 NANOSLEEP.SYNCS 0x989680 ;  /* 0x009896800000995d */ /* 0x004fea0003900000 */
[----:B------:R-:W2:Y:S02]  /*b320*/  @!P1 SYNCS.PHASECHK.TRANS64 P1, [R2+URZ+0x1c0], R8 ;  /* 0x0001c008020095a7 */ /* 0x000ea400080210ff */
[----:B--2---:R-:W-:Y:S05]  /*b330*/  @!P1 BRA `(.L_x_237) ;  /* 0xfffffffc00f09947 */ /* 0x004fea000383ffff */
[----:B------:R-:W-:Y:S05]  /*b340*/  BRA `(.L_x_238) ;  /* 0xffffffac00807947 */ /* 0x000fea000383ffff */
.L_x_109:
[----:B------:R-:W-:Y:S07]  /*b350*/  MOV R2, UR42 ;  /* 0x0000002a00027c02 */ /* 0x000fee0008000f00 */
.L_x_239:
[----:B-1----:R1:W2:Y:S02]  /*b360*/  SYNCS.PHASECHK.TRANS64.TRYWAIT P1, [R2+URZ+0x1c8], R8 ;  /* 0x0001c808020075a7 */ /* 0x0022a400080211ff */
[----:B--2---:R-:W-:Y:S05]  /*b370*/  @!P1 NANOSLEEP.SYNCS 0x989680 ;  /* 0x009896800000995d */ /* 0x004fea0003900000 */
[----:B------:R-:W2:Y:S02]  /*b380*/  @!P1 SYNCS.PHASECHK.TRANS64 P1, [R2+URZ+0x1c8], R8 ;  /* 0x0001c808020095a7 */ /* 0x000ea400080210ff */
[----:B--2---:R-:W-:Y:S05]  /*b390*/  @!P1 BRA `(.L_x_239) ;  /* 0xfffffffc00f09947 */ /* 0x004fea000383ffff */
[----:B------:R-:W-:Y:S05]  /*b3a0*/  BRA `(.L_x_240) ;  /* 0xffffffac00e47947 */ /* 0x000fea000383ffff */
.L_x_110:
[----:B------:R-:W-:Y:S07]  /*b3b0*/  MOV R2, UR42 ;  /* 0x0000002a00027c02 */ /* 0x000fee0008000f00 */
.L_x_241:
[----:B-1----:R1:W2:Y:S02]  /*b3c0*/  SYNCS.PHASECHK.TRANS64.TRYWAIT P1, [R2+URZ+0x1d0], R8 ;  /* 0x0001d008020075a7 */ /* 0x0022a400080211ff */
[----:B--2---:R-:W-:Y:S05]  /*b3d0*/  @!P1 NANOSLEEP.SYNCS 0x989680 ;  /* 0x009896800000995d */ /* 0x004fea0003900000 */
[----:B------:R-:W2:Y:S02]  /*b3e0*/  @!P1 SYNCS.PHASECHK.TRANS64 P1, [R2+URZ+0x1d0], R8 ;  /* 0x0001d008020095a7 */ /* 0x000ea400080210ff */
[----:B--2---:R-:W-:Y:S05]  /*b3f0*/  @!P1 BRA `(.L_x_241) ;  /* 0xfffffffc00f09947 */ /* 0x004fea000383ffff */
[----:B------:R-:W-:Y:S05]  /*b400*/  BRA `(.L_x_242) ;  /* 0xffffffb0004c7947 */ /* 0x000fea000383ffff */
.L_x_111:
[----:B------:R-:W-:Y:S07]  /*b410*/  MOV R0, UR42 ;  /* 0x0000002a00007c02 */ /* 0x000fee0008000f00 */
.L_x_243:
[----:B-1----:R1:W2:Y:S02]  /*b420*/  SYNCS.PHASECHK.TRANS64.TRYWAIT P0, [R0+URZ+0x1d8], R8 ;  /* 0x0001d808000075a7 */ /* 0x0022a400080011ff */
[----:B--2---:R-:W-:Y:S05]  /*b430*/  @!P0 NANOSLEEP.SYNCS 0x989680 ;  /* 0x009896800000895d */ /* 0x004fea0003900000 */
[----:B------:R-:W2:Y:S02]  /*b440*/  @!P0 SYNCS.PHASECHK.TRANS64 P0, [R0+URZ+0x1d8], R8 ;  /* 0x0001d808000085a7 */ /* 0x000ea400080010ff */
[----:B--2---:R-:W-:Y:S05]  /*b450*/  @!P0 BRA `(.L_x_243) ;  /* 0xfffffffc00f08947 */ /* 0x004fea000383ffff */
[----:B------:R-:W-:Y:S05]  /*b460*/  BRA `(.L_x_244) ;  /* 0xffffffb000b47947 */ /* 0x000fea000383ffff */
.L_x_113:
[----:B------:R-:W-:-:S07]  /*b470*/  MOV R0, UR42 ;  /* 0x0000002a00007c02 */ /* 0x000fce0008000f00 */
.L_x_245:
[----:B-1----:R1:W3:Y:S02]  /*b480*/  SYNCS.PHASECHK.TRANS64.TRYWAIT P0, [R0+URZ+0x1c0], R2 ;  /* 0x0001c002000075a7 */ /* 0x0022e400080011ff */
[----:B---3--:R-:W-:Y:S05]  /*b490*/  @!P0 NANOSLEEP.SYNCS 0x989680 ;  /* 0x009896800000895d */ /* 0x008fea0003900000 */
[----:B------:R-:W3:Y:S02]  /*b4a0*/  @!P0 SYNCS.PHASECHK.TRANS64 P0, [R0+URZ+0x1c0], R2 ;  /* 0x0001c002000085a7 */ /* 0x000ee400080010ff */
[----:B---3--:R-:W-:Y:S05]  /*b4b0*/  @!P0 BRA `(.L_x_245) ;  /* 0xfffffffc00f08947 */ /* 0x008fea000383ffff */
[----:B------:R-:W-:Y:S05]  /*b4c0*/  BRA `(.L_x_246) ;  /* 0xffffffb400407947 */ /* 0x000fea000383ffff */
.L_x_114:
[----:B-1----:R-:W-:-:S07]  /*b4d0*/  MOV R0, UR42 ;  /* 0x0000002a00007c02 */ /* 0x002fce0008000f00 */
.L_x_247:
[----:B-1----:R1:W3:Y:S02]  /*b4e0*/  SYNCS.PHASECHK.TRANS64.TRYWAIT P0, [R0+URZ+0x1c8], R2 ;  /* 0x0001c802000075a7 */ /* 0x0022e400080011ff */
[----:B---3--:R-:W-:Y:S05]  /*b4f0*/  @!P0 NANOSLEEP.SYNCS 0x989680 ;  /* 0x009896800000895d */ /* 0x008fea0003900000 */
[----:B------:R-:W3:Y:S02]  /*b500*/  @!P0 SYNCS.PHASECHK.TRANS64 P0, [R0+URZ+0x1c8], R2 ;  /* 0x0001c802000085a7 */ /* 0x000ee400080010ff */
[----:B---3--:R-:W-:Y:S05]  /*b510*/  @!P0 BRA `(.L_x_247) ;  /* 0xfffffffc00f08947 */ /* 0x008fea000383ffff */
[----:B------:R-:W-:Y:S05]  /*b520*/  BRA `(.L_x_248) ;  /* 0xffffffb400307947 */ /* 0x000fea000383ffff */
.L_x_115:
[----:B-1----:R-:W-:-:S07]  /*b530*/  MOV R0, UR42 ;  /* 0x0000002a00007c02 */ /* 0x002fce0008000f00 */
.L_x_249:
[----:B-1----:R1:W3:Y:S02]  /*b540*/  SYNCS.PHASECHK.TRANS64.TRYWAIT P0, [R0+URZ+0x1d0], R2 ;  /* 0x0001d002000075a7 */ /* 0x0022e400080011ff */
[----:B---3--:R-:W-:Y:S05]  /*b550*/  @!P0 NANOSLEEP.SYNCS 0x989680 ;  /* 0x009896800000895d */ /* 0x008fea0003900000 */
[----:B------:R-:W3:Y:S02]  /*b560*/  @!P0 SYNCS.PHASECHK.TRANS64 P0, [R0+URZ+0x1d0], R2 ;  /* 0x0001d002000085a7 */ /* 0x000ee400080010ff */
[----:B---3--:R-:W-:Y:S05]  /*b570*/  @!P0 BRA `(.L_x_249) ;  /* 0xfffffffc00f08947 */ /* 0x008fea000383ffff */
[----:B------:R-:W-:Y:S05]  /*b580*/  BRA `(.L_x_250) ;  /* 0xffffffb400207947 */ /* 0x000fea000383ffff */
.L_x_117:
[----:B------:R-:W-:Y:S07]  /*b590*/  MOV R0, UR44 ;  /* 0x0000002c00007c02 */ /* 0x000fee0008000f00 */
.L_x_251:
[----:B-1----:R1:W2:Y:S02]  /*b5a0*/  SYNCS.PHASECHK.TRANS64.TRYWAIT P0, [R0+URZ+0x1f0], R2 ;  /* 0x0001f002000075a7 */ /* 0x0022a400080011ff */
[----:B--2---:R-:W-:Y:S05]  /*b5b0*/  @!P0 NANOSLEEP.SYNCS 0x989680 ;  /* 0x009896800000895d */ /* 0x004fea0003900000 */
[----:B------:R-:W2:Y:S02]  /*b5c0*/  @!P0 SYNCS.PHASECHK.TRANS64 P0, [R0+URZ+0x1f0], R2 ;  /* 0x0001f002000085a7 */ /* 0x000ea400080010ff */
[----:B--2---:R-:W-:Y:S05]  /*b5d0*/  @!P0 BRA `(.L_x_251) ;  /* 0xfffffffc00f08947 */ /* 0x004fea000383ffff */
[----:B------:R-:W-:Y:S05]  /*b5e0*/  BRA `(.L_x_252) ;  /* 0xffffffb400fc7947 */ /* 0x000fea000383ffff */
.L_x_128:
[----:B-1----:R-:W-:Y:S04]  /*b5f0*/  MOV R2, UR44 ;  /* 0x0000002c00027c02 */ /* 0x002fe80008000f00 */
[----:B------:R1:W2:Y:S03]  /*b600*/  SYNCS.PHASECHK.TRANS64.TRYWAIT P1, [R2+URZ+0x1a0], R3 ;  /* 0x0001a003020075a7 */ /* 0x0002a600080211ff */
[----:B--2---:R-:W-:Y:S05]  /*b610*/  @!P1 NANOSLEEP.SYNCS 0x989680 ;  /* 0x009896800000995d */ /* 0x004fea0003900000 */
[----:B------:R-:W2:Y:S02]  /*b620*/  @!P1 SYNCS.PHASECHK.TRANS64 P1, [R2+URZ+0x1a0], R3 ;  /* 0x0001a003020095a7 */ /* 0x000ea400080210ff */
[----:B--2---:R-:W-:Y:S05]  /*b630*/  @!P1 BRA `(.L_x_128) ;  /* 0xfffffffc00ec9947 */ /* 0x004fea000383ffff */
[----:B------:R-:W-:Y:S05]  /*b640*/  BRA `(.L_x_127) ;  /* 0xffffffc400d87947 */ /* 0x000fea000383ffff */
.L_x_130:
[----:B-1----:R1:W4:Y:S02]  /*b650*/  SYNCS.PHASECHK.TRANS64.TRYWAIT P0, [R64+URZ+0x200], R0 ;  /* 0x00020000400075a7 */ /* 0x00232400080011ff */
[----:B----4-:R-:W-:Y:S05]  /*b660*/  @!P0 NANOSLEEP.SYNCS 0x989680 ;  /* 0x009896800000895d */ /* 0x010fea0003900000 */
[----:B------:R-:W4:Y:S02]  /*b670*/  @!P0 SYNCS.PHASECHK.TRANS64 P0, [R64+URZ+0x200], R0 ;  /* 0x00020000400085a7 */ /* 0x000f2400080010ff */
[----:B----4-:R-:W-:Y:S05]  /*b680*/  @!P0 BRA `(.L_x_130) ;  /* 0xfffffffc00f08947 */ /* 0x010fea000383ffff */
[----:B------:R-:W-:Y:S05]  /*b690*/  BRA `(.L_x_129) ;  /* 0xffffffc400f87947 */ /* 0x000fea000383ffff */
.L_x_139:
[----:B--2---:R2:W3:Y:S02]  /*b6a0*/  SYNCS.PHASECHK.TRANS64.TRYWAIT P0, [R4+URZ+0x1a0], R0 ;  /* 0x0001a000040075a7 */ /* 0x0044e400080011ff */
[----:B---3--:R-:W-:Y:S05]  /*b6b0*/  @!P0 NANOSLEEP.SYNCS 0x989680 ;  /* 0x009896800000895d */ /* 0x008fea0003900000 */
[----:B------:R-:W3:Y:S02]  /*b6c0*/  @!P0 SYNCS.PHASECHK.TRANS64 P0, [R4+URZ+0x1a0], R0 ;  /* 0x0001a000040085a7 */ /* 0x000ee400080010ff */
[----:B---3--:R-:W-:Y:S05]  /*b6d0*/  @!P0 BRA `(.L_x_139) ;  /* 0xfffffffc00f08947 */ /* 0x008fea000383ffff */
[----:B------:R-:W-:Y:S05]  /*b6e0*/  BRA `(.L_x_138) ;  /* 0xffffffd000187947 */ /* 0x000fea000383ffff */
.L_x_147:
[----:B--2---:R2:W3:Y:S02]  /*b6f0*/  SYNCS.PHASECHK.TRANS64.TRYWAIT P0, [R2+URZ+0x1a0], R4 ;  /* 0x0001a004020075a7 */ /* 0x0044e400080011ff */
[----:B---3--:R-:W-:Y:S05]  /*b700*/  @!P0 NANOSLEEP.SYNCS 0x989680 ;  /* 0x009896800000895d */ /* 0x008fea0003900000 */
[----:B------:R-:W3:Y:S02]  /*b710*/  @!P0 SYNCS.PHASECHK.TRANS64 P0, [R2+URZ+0x1a0], R4 ;  /* 0x0001a004020085a7 */ /* 0x000ee400080010ff */
[----:B---3--:R-:W-:Y:S05]  /*b720*/  @!P0 BRA `(.L_x_147) ;  /* 0xfffffffc00f08947 */ /* 0x008fea000383ffff */
[----:B------:R-:W-:Y:S05]  /*b730*/  BRA `(.L_x_146) ;  /* 0xffffffd8003c7947 */ /* 0x000fea000383ffff */
.L_x_155:
[----:B--2---:R2:W3:Y:S02]  /*b740*/  SYNCS.PHASECHK.TRANS64.TRYWAIT P0, [R3+URZ+0x1a0], R0 ;  /* 0x0001a000030075a7 */ /* 0x0044e400080011ff */
[----:B---3--:R-:W-:Y:S05]  /*b750*/  @!P0 NANOSLEEP.SYNCS 0x989680 ;  /* 0x009896800000895d */ /* 0x008fea0003900000 */
[----:B------:R-:W3:Y:S02]  /*b760*/  @!P0 SYNCS.PHASECHK.TRANS64 P0, [R3+URZ+0x1a0], R0 ;  /* 0x0001a000030085a7 */ /* 0x000ee400080010ff */
[----:B---3--:R-:W-:Y:S05]  /*b770*/  @!P0 BRA `(.L_x_155) ;  /* 0xfffffffc00f08947 */ /* 0x008fea000383ffff */
[----:B------:R-:W-:Y:S05]  /*b780*/  BRA `(.L_x_154) ;  /* 0xffffffe0005c7947 */ /* 0x000fea000383ffff */
        .weak           $__internal_0_$__cuda_sm10x_tcgen05_guardrail_trap_col_being_dealloced_not_returned_by_alloc
        .type           $__internal_0_$__cuda_sm10x_tcgen05_guardrail_trap_col_being_dealloced_not_returned_by_alloc,@function
        .size           $__internal_0_$__cuda_sm10x_tcgen05_guardrail_trap_col_being_dealloced_not_returned_by_alloc,($__internal_1_$__cuda_sm10x_tcgen05_guardrail_trap_phase_invalid_during_alloc - $__internal_0_$__cuda_sm10x_tcgen05_guardrail_trap_col_being_dealloced_not_returned_by_alloc)
$__internal_0_$__cuda_sm10x_tcgen05_guardrail_trap_col_being_dealloced_not_returned_by_alloc:
[----:B------:R-:W-:Y:S05]  /*b790*/  BPT.TRAP 0x1 ;  /* 0x000000040000795c */ /* 0x000fea0000300000 */
[----:B------:R-:W-:-:S04]  /*b7a0*/  HFMA2 R3, -RZ, RZ, 0, 0 ;  /* 0x00000000ff037431 */ /* 0x000fc800000001ff */
[----:B------:R-:W-:Y:S05]  /*b7b0*/  RET.REL.NODEC R2 `(_ZN7cutlass13device_kernelINS_4conv6kernel13ConvUniversalINS1_16ConvProblemShapeILNS1_8OperatorE0ELi3EEENS1_10collective14CollectiveConvINS1_47MainloopSm100TmaUmmaWarpSpecializedImplicitGemmILS5_0ELi26ELi3ELi1ELi2EN4cute5tupleIJNSA_1CILi2EEENSC_ILi1EEESE_EEEEENSB_IJNSC_ILi128EEESH_NSB_IJNSC_ILi32EEEEEEEEENS_6half_tESL_NSA_8TiledMMAINSA_8MMA_AtomIJNSA_26SM100_MMA_F16BF16_2x1SM_SSISL_SL_fLi128ELi128ELNSA_4UMMA5MajorE0ELSQ_0ELNSP_7ScaleInE0ELSR_0EEEEEENSA_6LayoutINSB_IJSE_SE_SE_EEENSB_IJNSC_ILi0EEESW_SW_EEEEENSB_IJNSA_10UnderscoreESZ_SZ_EEEEENS7_6detail27Sm100ImplicitGemmTileTraitsINSA_25SM100_TMA_2SM_LOAD_IM2COLENSA_14ComposedLayoutINSA_7SwizzleILi2ELi4ELi3EEENSA_18smem_ptr_flag_bitsILi16EEENSU_INSB_IJNSC_ILi8EEESI_EEENSB_IJSI_SE_EEEEEEEvEENS13_INSA_18SM100_TMA_2SM_LOADES1E_vEEEENS_8epilogue10collective18CollectiveEpilogueINS1J_23Sm100TmaWarpSpecializedILi4ELi2ELi16ELb1ELb0EEEJNSB_IJNSC_ILi64EEESH_SJ_EEENSB_IJNSU_IS1O_SE_EENSU_INSB_IJNSC_ILi16EEESD_EEENSB_IJSE_S1O_EEEEEEEESL_NSB_IJNSB_IJllllEEESE_SW_EEESL_S1X_NS1J_6fusion15FusionCallbacksIS1N_NS1Y_17LinearCombinationISL_fSL_fLNS_15FloatRoundStyleE2EEES1P_S1V_JEEENSA_5SM1004TMEM4LOAD26SM100_TMEM_LOAD_32dp32b16xENSA_20SM90_TMA_LOAD_IM2COLENS15_INS16_ILi1ELi4ELi3EEES19_NSU_INSB_IJS1A_S1R_EEENSB_IJS1R_SE_EEEEEEENSA_39AutoVectorizingCopyWithAssumedAlignmentILi128EEENSA_21SM90_TMA_STORE_IM2COLES2D_S2F_S2F_EEEvvEEEEvNT_6ParamsE) ;  /* 0xffffff4802107950 */ /* 0x000fea0003c3ffff */
        .weak           $__internal_1_$__cuda_sm10x_tcgen05_guardrail_trap_phase_invalid_during_alloc
        .type           $__internal_1_$__cuda_sm10x_tcgen05_guardrail_trap_phase_invalid_during_alloc,@function
        .size           $__internal_1_$__cuda_sm10x_tcgen05_guardrail_trap_phase_invalid_during_alloc,($__internal_2_$__cuda_sm10x_tcgen05_guardrail_trap_unallocated_columns_being_dealloced - $__internal_1_$__cuda_sm10x_tcgen05_guardrail_trap_phase_invalid_during_alloc)
$__internal_1_$__cuda_sm10x_tcgen05_guardrail_trap_phase_invalid_during_alloc:
[----:B------:R-:W-:Y:S05]  /*b7c0*/  BPT.TRAP 0x1 ;  /* 0x000000040000795c */ /* 0x000fea0000300000 */
[----:B------:R-:W-:-:S04]  /*b7d0*/  MOV R5, 0x0 ;  /* 0x0000000000057802 */ /* 0x000fc80000000f00 */
[----:B------:R-:W-:Y:S05]  /*b7e0*/  RET.REL.NODEC R4 `(_ZN7cutlass13device_kernelINS_4conv6kernel13ConvUniversalINS1_16ConvProblemShapeILNS1_8OperatorE0ELi3EEENS1_10collective14CollectiveConvINS1_47MainloopSm100TmaUmmaWarpSpecializedImplicitGemmILS5_0ELi26ELi3ELi1ELi2EN4cute5tupleIJNSA_1CILi2EEENSC_ILi1EEESE_EEEEENSB_IJNSC_ILi128EEESH_NSB_IJNSC_ILi32EEEEEEEEENS_6half_tESL_NSA_8TiledMMAINSA_8MMA_AtomIJNSA_26SM100_MMA_F16BF16_2x1SM_SSISL_SL_fLi128ELi128ELNSA_4UMMA5MajorE0ELSQ_0ELNSP_7ScaleInE0ELSR_0EEEEEENSA_6LayoutINSB_IJSE_SE_SE_EEENSB_IJNSC_ILi0EEESW_SW_EEEEENSB_IJNSA_10UnderscoreESZ_SZ_EEEEENS7_6detail27Sm100ImplicitGemmTileTraitsINSA_25SM100_TMA_2SM_LOAD_IM2COLENSA_14ComposedLayoutINSA_7SwizzleILi2ELi4ELi3EEENSA_18smem_ptr_flag_bitsILi16EEENSU_INSB_IJNSC_ILi8EEESI_EEENSB_IJSI_SE_EEEEEEEvEENS13_INSA_18SM100_TMA_2SM_LOADES1E_vEEEENS_8epilogue10collective18CollectiveEpilogueINS1J_23Sm100TmaWarpSpecializedILi4ELi2ELi16ELb1ELb0EEEJNSB_IJNSC_ILi64EEESH_SJ_EEENSB_IJNSU_IS1O_SE_EENSU_INSB_IJNSC_ILi16EEESD_EEENSB_IJSE_S1O_EEEEEEEESL_NSB_IJNSB_IJllllEEESE_SW_EEESL_S1X_NS1J_6fusion15FusionCallbacksIS1N_NS1Y_17LinearCombinationISL_fSL_fLNS_15FloatRoundStyleE2EEES1P_S1V_JEEENSA_5SM1004TMEM4LOAD26SM100_TMEM_LOAD_32dp32b16xENSA_20SM90_TMA_LOAD_IM2COLENS15_INS16_ILi1ELi4ELi3EEES19_NSU_INSB_IJS1A_S1R_EEENSB_IJS1R_SE_EEEEEEENSA_39AutoVectorizingCopyWithAssumedAlignmentILi128EEENSA_21SM90_TMA_STORE_IM2COLES2D_S2F_S2F_EEEvvEEEEvNT_6ParamsE) ;  /* 0xffffff4804047950 */ /* 0x000fea0003c3ffff */
        .weak           $__internal_2_$__cuda_sm10x_tcgen05_guardrail_trap_unallocated_columns_being_dealloced
        .type           $__internal_2_$__cuda_sm10x_tcgen05_guardrail_trap_unallocated_columns_being_dealloced,@function
        .size           $__internal_2_$__cuda_sm10x_tcgen05_guardrail_trap_unallocated_columns_being_dealloced,(.L_x_254 - $__internal_2_$__cuda_sm10x_tcgen05_guardrail_trap_unallocated_columns_being_dealloced)
$__internal_2_$__cuda_sm10x_tcgen05_guardrail_trap_unallocated_columns_being_dealloced:
[----:B------:R-:W-:Y:S05]  /*b7f0*/  BPT.TRAP 0x1 ;  /* 0x000000040000795c */ /* 0x000fea0000300000 */
[----:B------:R-:W-:-:S04]  /*b800*/  HFMA2 R3, -RZ, RZ, 0, 0 ;  /* 0x00000000ff037431 */ /* 0x000fc800000001ff */
[----:B------:R-:W-:Y:S05]  /*b810*/  RET.REL.NODEC R2 `(_ZN7cutlass13device_kernelINS_4conv6kernel13ConvUniversalINS1_16ConvProblemShapeILNS1_8OperatorE0ELi3EEENS1_10collective14CollectiveConvINS1_47MainloopSm100TmaUmmaWarpSpecializedImplicitGemmILS5_0ELi26ELi3ELi1ELi2EN4cute5tupleIJNSA_1CILi2EEENSC_ILi1EEESE_EEEEENSB_IJNSC_ILi128EEESH_NSB_IJNSC_ILi32EEEEEEEEENS_6half_tESL_NSA_8TiledMMAINSA_8MMA_AtomIJNSA_26SM100_MMA_F16BF16_2x1SM_SSISL_SL_fLi128ELi128ELNSA_4UMMA5MajorE0ELSQ_0ELNSP_7ScaleInE0ELSR_0EEEEEENSA_6LayoutINSB_IJSE_SE_SE_EEENSB_IJNSC_ILi0EEESW_SW_EEEEENSB_IJNSA_10UnderscoreESZ_SZ_EEEEENS7_6detail27Sm100ImplicitGemmTileTraitsINSA_25SM100_TMA_2SM_LOAD_IM2COLENSA_14ComposedLayoutINSA_7SwizzleILi2ELi4ELi3EEENSA_18smem_ptr_flag_bitsILi16EEENSU_INSB_IJNSC_ILi8EEESI_EEENSB_IJSI_SE_EEEEEEEvEENS13_INSA_18SM100_TMA_2SM_LOADES1E_vEEEENS_8epilogue10collective18CollectiveEpilogueINS1J_23Sm100TmaWarpSpecializedILi4ELi2ELi16ELb1ELb0EEEJNSB_IJNSC_ILi64EEESH_SJ_EEENSB_IJNSU_IS1O_SE_EENSU_INSB_IJNSC_ILi16EEESD_EEENSB_IJSE_S1O_EEEEEEEESL_NSB_IJNSB_IJllllEEESE_SW_EEESL_S1X_NS1J_6fusion15FusionCallbacksIS1N_NS1Y_17LinearCombinationISL_fSL_fLNS_15FloatRoundStyleE2EEES1P_S1V_JEEENSA_5SM1004TMEM4LOAD26SM100_TMEM_LOAD_32dp32b16xENSA_20SM90_TMA_LOAD_IM2COLENS15_INS16_ILi1ELi4ELi3EEES19_NSU_INSB_IJS1A_S1R_EEENSB_IJS1R_SE_EEEEEEENSA_39AutoVectorizingCopyWithAssumedAlignmentILi128EEENSA_21SM90_TMA_STORE_IM2COLES2D_S2F_S2F_EEEvvEEEEvNT_6ParamsE) ;  /* 0xffffff4402f87950 */ /* 0x000fea0003c3ffff */
.L_x_253:
[----:B------:R-:W-:-:S00]  /*b820*/  BRA `(.L_x_253) ;  /* 0xfffffffc00fc7947 */ /* 0x000fc0000383ffff */
[----:B------:R-:W-:-:S00]  /*b830*/  NOP ;  /* 0x0000000000007918 */ /* 0x000fc00000000000 */
        /* <DEDUP_REMOVED lines=12> */
.L_x_254:


//--------------------- .nv.global.init           --------------------------
	.section	.nv.global.init,"aw",@progbits
.nv.global.init:
	.type		$str$29,@object
	.size		$str$29,($str$30 - $str$29)
$str$29:
        /*0000*/ 	.byte	0x28, 0x61, 0x64, 0x64, 0x72, 0x65, 0x73, 0x73, 0x20, 0x26, 0x20, 0x6d, 0x61, 0x73, 0x6b, 0x29
        /*0010*/ 	.byte	0x20, 0x3d, 0x3d, 0x20, 0x30, 0x00
	.type		$str$30,@object
	.size		$str$30,($str$28 - $str$30)
$str$30:
        /*0016*/ 	.byte	0x2f, 0x74, 0x6d, 0x70, 0x2f, 0x63, 0x75, 0x74, 0x6c, 0x61, 0x73, 0x73, 0x5f, 0x73, 0x77, 0x65
        /*0026*/ 	.byte	0x65, 0x70, 0x5f, 0x73, 0x72, 0x63, 0x2f, 0x69, 0x6e, 0x63, 0x6c, 0x75, 0x64, 0x65, 0x2f, 0x63
        /*0036*/ 	.byte	0x75, 0x74, 0x65, 0x2f, 0x70, 0x6f, 0x69, 0x6e, 0x74, 0x65, 0x72, 0x5f, 0x66, 0x6c, 0x61, 0x67
        /*0046*/ 	.byte	0x67, 0x65, 0x64, 0x2e, 0x68, 0x70, 0x70, 0x00
	.type		$str$28,@object
	.size		$str$28,($str$27 - $str$28)
$str$28:
        /*004e*/ 	.byte	0x2f, 0x74, 0x6d, 0x70, 0x2f, 0x63, 0x75, 0x74, 0x6c, 0x61, 0x73, 0x73, 0x5f, 0x73, 0x77, 0x65
        /*005e*/ 	.byte	0x65, 0x70, 0x5f, 0x73, 0x72, 0x63, 0x2f, 0x69, 0x6e, 0x63, 0x6c, 0x75, 0x64, 0x65, 0x2f, 0x63
        /*006e*/ 	.byte	0x75, 0x74, 0x65, 0x2f, 0x61, 0x74, 0x6f, 0x6d, 0x2f, 0x63, 0x6f, 0x70, 0x79, 0x5f, 0x74, 0x72
        /*007e*/ 	.byte	0x61, 0x69, 0x74, 0x73, 0x5f, 0x73, 0x6d, 0x31, 0x30, 0x30, 0x2e, 0x68, 0x70, 0x70, 0x00
	.type		$str$27,@object
	.size		$str$27,(__unnamed_1 - $str$27)
$str$27:
        /*008d*/ 	.byte	0x28, 0x28, 0x75, 0x69, 0x6e, 0x74, 0x33, 0x32, 0x5f, 0x74, 0x28, 0x74, 0x68, 0x72, 0x65, 0x61
        /*009d*/ 	.byte	0x64, 0x49, 0x64, 0x78, 0x2e, 0x78, 0x29, 0x20, 0x2f, 0x20, 0x33, 0x32, 0x29, 0x20, 0x25, 0x20
        /*00ad*/ 	.byte	0x34, 0x29, 0x20, 0x3d, 0x3d, 0x20, 0x28, 0x28, 0x28, 0x74, 0x6d, 0x65, 0x6d, 0x5f, 0x61, 0x64
        /*00bd*/ 	.byte	0x64, 0x72, 0x20, 0x3e, 0x3e, 0x20, 0x31, 0x36, 0x29, 0x20, 0x2f, 0x20, 0x33, 0x32, 0x29, 0x20
        /*00cd*/ 	.byte	0x25, 0x20, 0x34, 0x29, 0x00
	.type		__unnamed_1,@object
	.size		__unnamed_1,(__unnamed_2 - __unnamed_1)
__unnamed_1:
        /*00d2*/ 	.byte	0x61, 0x75, 0x74, 0x6f, 0x20, 0x63, 0x75, 0x74, 0x65, 0x3a, 0x3a, 0x61, 0x73, 0x5f, 0x70, 0x6f
        /* <DEDUP_REMOVED lines=24> */
        /*0262*/ 	.byte	0x34, 0x38, 0x3e, 0x3e, 0x3e, 0x3e, 0x5d, 0x00
	.type		__unnamed_2,@object
	.size		__unnamed_2,(.L_2 - __unnamed_2)
__unnamed_2:
        /* <DEDUP_REMOVED lines=40> */
        /*04ea*/ 	.byte	0x3a, 0x3a, 0x43, 0x3c, 0x30, 0x3e, 0x3e, 0x3e, 0x3e, 0x5d, 0x00
.L_2:


//--------------------- .nv.shared._ZN7cutlass13device_kernelINS_4conv6kernel13ConvUniversalINS1_16ConvProblemShapeILNS1_8OperatorE0ELi3EEENS1_10collective14CollectiveConvINS1_47MainloopSm100TmaUmmaWarpSpecializedImplicitGemmILS5_0ELi26ELi3ELi1ELi2EN4cute5tupleIJNSA_1CILi2EEENSC_ILi1EEESE_EEEEENSB_IJNSC_ILi128EEESH_NSB_IJNSC_ILi32EEEEEEEEENS_6half_tESL_NSA_8TiledMMAINSA_8MMA_AtomIJNSA_26SM100_MMA_F16BF16_2x1SM_SSISL_SL_fLi128ELi128ELNSA_4UMMA5MajorE0ELSQ_0ELNSP_7ScaleInE0ELSR_0EEEEEENSA_6LayoutINSB_IJSE_SE_SE_EEENSB_IJNSC_ILi0EEESW_SW_EEEEENSB_IJNSA_10UnderscoreESZ_SZ_EEEEENS7_6detail27Sm100ImplicitGemmTileTraitsINSA_25SM100_TMA_2SM_LOAD_IM2COLENSA_14ComposedLayoutINSA_7SwizzleILi2ELi4ELi3EEENSA_18smem_ptr_flag_bitsILi16EEENSU_INSB_IJNSC_ILi8EEESI_EEENSB_IJSI_SE_EEEEEEEvEENS13_INSA_18SM100_TMA_2SM_LOADES1E_vEEEENS_8epilogue10collective18CollectiveEpilogueINS1J_23Sm100TmaWarpSpecializedILi4ELi2ELi16ELb1ELb0EEEJNSB_IJNSC_ILi64EEESH_SJ_EEENSB_IJNSU_IS1O_SE_EENSU_INSB_IJNSC_ILi16EEESD_EEENSB_IJSE_S1O_EEEEEEEESL_NSB_IJNSB_IJllllEEESE_SW_EEESL_S1X_NS1J_6fusion15FusionCallbacksIS1N_NS1Y_17LinearCombinationISL_fSL_fLNS_15FloatRoundStyleE2EEES1P_S1V_JEEENSA_5SM1004TMEM4LOAD26SM100_TMEM_LOAD_32dp32b16xENSA_20SM90_TMA_LOAD_IM2COLENS15_INS16_ILi1ELi4ELi3EEES19_NSU_INSB_IJS1A_S1R_EEENSB_IJS1R_SE_EEEEEEENSA_39AutoVectorizingCopyWithAssumedAlignmentILi128EEENSA_21SM90_TMA_STORE_IM2COLES2D_S2F_S2F_EEEvvEEEEvNT_6ParamsE --------------------------
	.section	.nv.shared._ZN7cutlass13device_kernelINS_4conv6kernel13ConvUniversalINS1_16ConvProblemShapeILNS1_8OperatorE0ELi3EEENS1_10collective14CollectiveConvINS1_47MainloopSm100TmaUmmaWarpSpecializedImplicitGemmILS5_0ELi26ELi3ELi1ELi2EN4cute5tupleIJNSA_1CILi2EEENSC_ILi1EEESE_EEEEENSB_IJNSC_ILi128EEESH_NSB_IJNSC_ILi32EEEEEEEEENS_6half_tESL_NSA_8TiledMMAINSA_8MMA_AtomIJNSA_26SM100_MMA_F16BF16_2x1SM_SSISL_SL_fLi128ELi128ELNSA_4UMMA5MajorE0ELSQ_0ELNSP_7ScaleInE0ELSR_0EEEEEENSA_6LayoutINSB_IJSE_SE_SE_EEENSB_IJNSC_ILi0EEESW_SW_EEEEENSB_IJNSA_10UnderscoreESZ_SZ_EEEEENS7_6detail27Sm100ImplicitGemmTileTraitsINSA_25SM100_TMA_2SM_LOAD_IM2COLENSA_14ComposedLayoutINSA_7SwizzleILi2ELi4ELi3EEENSA_18smem_ptr_flag_bitsILi16EEENSU_INSB_IJNSC_ILi8EEESI_EEENSB_IJSI_SE_EEEEEEEvEENS13_INSA_18SM100_TMA_2SM_LOADES1E_vEEEENS_8epilogue10collective18CollectiveEpilogueINS1J_23Sm100TmaWarpSpecializedILi4ELi2ELi16ELb1ELb0EEEJNSB_IJNSC_ILi64EEESH_SJ_EEENSB_IJNSU_IS1O_SE_EENSU_INSB_IJNSC_ILi16EEESD_EEENSB_IJSE_S1O_EEEEEEEESL_NSB_IJNSB_IJllllEEESE_SW_EEESL_S1X_NS1J_6fusion15FusionCallbacksIS1N_NS1Y_17LinearCombinationISL_fSL_fLNS_15FloatRoundStyleE2EEES1P_S1V_JEEENSA_5SM1004TMEM4LOAD26SM100_TMEM_LOAD_32dp32b16xENSA_20SM90_TMA_LOAD_IM2COLENS15_INS16_ILi1ELi4ELi3EEES19_NSU_INSB_IJS1A_S1R_EEENSB_IJS1R_SE_EEEEEEENSA_39AutoVectorizingCopyWithAssumedAlignmentILi128EEENSA_21SM90_TMA_STORE_IM2COLES2D_S2F_S2F_EEEvvEEEEvNT_6ParamsE,"aw",@nobits
	.sectionflags	@""
	.align	16
	.zero		1024


//--------------------- .nv.shared.reserved.0     --------------------------
	.section	.nv.shared.reserved.0,"aw",@nobits
	.weak		__nv_reservedSMEM_offset_0_alias
	.size		__nv_reservedSMEM_offset_0_alias, 0, 64
	.other		__nv_reservedSMEM_offset_0_alias,@"STO_CUDA_RESERVED_SHARED STV_DEFAULT"
__nv_reservedSMEM_offset_0_alias:
	.zero		0
.nv.shared.reserved.0:
	.zero		64
	.weak		__nv_reservedSMEM_tcgen05_partition
	.type		__nv_reservedSMEM_tcgen05_partition,@object
	.size		__nv_reservedSMEM_tcgen05_partition,(.L_0 - __nv_reservedSMEM_tcgen05_partition)
__nv_reservedSMEM_tcgen05_partition:
	.zero		32
.L_0:


//--------------------- .nv.global                --------------------------
	.section	.nv.global,"aw",@nobits
.nv.global:
	.type		_ZN39_INTERNAL_3637b626_4_k_cu_ccc45c67_37224cute1_E,@object
	.size		_ZN39_INTERNAL_3637b626_4_k_cu_ccc45c67_37224cute1_E,(_ZN39_INTERNAL_3637b626_4_k_cu_ccc45c67_37224cuda3std3__45__cpo6cbeginE - _ZN39_INTERNAL_3637b626_4_k_cu_ccc45c67_37224cute1_E)
_ZN39_INTERNAL_3637b626_4_k_cu_ccc45c67_37224cute1_E:
	.zero		1
	.type		_ZN39_INTERNAL_3637b626_4_k_cu_ccc45c67_37224cuda3std3__45__cpo6cbeginE,@object
	.size		_ZN39_INTERNAL_3637b626_4_k_cu_ccc45c67_37224cuda3std3__45__cpo6cbeginE,(_ZN39_INTERNAL_3637b626_4_k_cu_ccc45c67_37224cuda3std3__48in_placeE - _ZN39_INTERNAL_3637b626_4_k_cu_ccc45c67_37224cuda3std3__45__cpo6cbeginE)
_ZN39_INTERNAL_3637b626_4_k_cu_ccc45c67_37224cuda3std3__45__cpo6cbeginE:
	.zero		1
	.type		_ZN39_INTERNAL_3637b626_4_k_cu_ccc45c67_37224cuda3std3__48in_placeE,@object
	.size		_ZN39_INTERNAL_3637b626_4_k_cu_ccc45c67_37224cuda3std3__48in_placeE,(_ZN39_INTERNAL_3637b626_4_k_cu_ccc45c67_37224cuda3std6ranges3__45__cpo9iter_moveE - _ZN39_INTERNAL_3637b626_4_k_cu_ccc45c67_37224cuda3std3__48in_placeE)
_ZN39_INTERNAL_3637b626_4_k_cu_ccc45c67_37224cuda3std3__48in_placeE:
	.zero		1
	.type		_ZN39_INTERNAL_3637b626_4_k_cu_ccc45c67_37224cuda3std6ranges3__45__cpo9iter_moveE,@object
	.size		_ZN39_INTERNAL_3637b626_4_k_cu_ccc45c67_37224cuda3std6ranges3__45__cpo9iter_moveE,(_ZN39_INTERNAL_3637b626_4_k_cu_ccc45c67_37224cuda3std3__45__cpo5beginE - _ZN39_INTERNAL_3637b626_4_k_cu_ccc45c67_37224cuda3std6ranges3__45__cpo9iter_moveE)
_ZN39_INTERNAL_3637b626_4_k_cu_ccc45c67_37224cuda3std6ranges3__45__cpo9iter_moveE:
	.zero		1
	.type		_ZN39_INTERNAL_3637b626_4_k_cu_ccc45c67_37224cuda3std3__45__cpo5beginE,@object
	.size		_ZN39_INTERNAL_3637b626_4_k_cu_ccc45c67_37224cuda3std3__45__cpo5beginE,(_ZN39_INTERNAL_3637b626_4_k_cu_ccc45c67_37224cuda3std3__441_GLOBAL__N__3637b626_4_k_cu_ccc45c67_37226ignoreE - _ZN39_INTERNAL_3637b626_4_k_cu_ccc45c67_37224cuda3std3__45__cpo5beginE)
_ZN39_INTERNAL_3637b626_4_k_cu_ccc45c67_37224cuda3std3__45__cpo5beginE:
	.zero		1
	.type		_ZN39_INTERNAL_3637b626_4_k_cu_ccc45c67_37224cuda3std3__441_GLOBAL__N__3637b626_4_k_cu_ccc45c67_37226ignoreE,@object
	.size		_ZN39_INTERNAL_3637b626_4_k_cu_ccc45c67_37224cuda3std3__441_GLOBAL__N__3637b626_4_k_cu_ccc45c67_37226ignoreE,(_ZN39_INTERNAL_3637b626_4_k_cu_ccc45c67_37224cute7productE - _ZN39_INTERNAL_3637b626_4_k_cu_ccc45c67_37224cuda3std3__441_GLOBAL__N__3637b626_4_k_cu_ccc45c67_37226ignoreE)
_ZN39_INTERNAL_3637b626_4_k_cu_ccc45c67_37224cuda3std3__441_GLOBAL__N__3637b626_4_k_cu_ccc45c67_37226ignoreE:
	.zero		1
	.type		_ZN39_INTERNAL_3637b626_4_k_cu_ccc45c67_37224cute7productE,@object
	.size		_ZN39_INTERNAL_3637b626_4_k_cu_ccc45c67_37224cute7productE,(_ZN39_INTERNAL_3637b626_4_k_cu_ccc45c67_37224cuda3std3__45__cpo3endE - _ZN39_INTERNAL_3637b626_4_k_cu_ccc45c67_37224cute7productE)
_ZN39_INTERNAL_3637b626_4_k_cu_ccc45c67_37224cute7productE:
	.zero		1
	.type		_ZN39_INTERNAL_3637b626_4_k_cu_ccc45c67_37224cuda3std3__45__cpo3endE,@object
	.size		_ZN39_INTERNAL_3637b626_4_k_cu_ccc45c67_37224cuda3std3__45__cpo3endE,(_ZN39_INTERNAL_3637b626_4_k_cu_ccc45c67_37224cuda3std3__419piecewise_constructE - _ZN39_INTERNAL_3637b626_4_k_cu_ccc45c67_37224cuda3std3__45__cpo3endE)
_ZN39_INTERNAL_3637b626_4_k_cu_ccc45c67_37224cuda3std3__45__cpo3endE:
	.zero		1
	.type		_ZN39_INTERNAL_3637b626_4_k_cu_ccc45c67_37224cuda3std3__419piecewise_constructE,@object
	.size		_ZN39_INTERNAL_3637b626_4_k_cu_ccc45c67_37224cuda3std3__419piecewise_constructE,(_ZN39_INTERNAL_3637b626_4_k_cu_ccc45c67_37224cuda3std3__45__cpo4cendE - _ZN39_INTERNAL_3637b626_4_k_cu_ccc45c67_37224cuda3std3__419piecewise_constructE)
_ZN39_INTERNAL_3637b626_4_k_cu_ccc45c67_37224cuda3std3__419piecewise_constructE:
	.zero		1
	.type		_ZN39_INTERNAL_3637b626_4_k_cu_ccc45c67_37224cuda3std3__45__cpo4cendE,@object
	.size		_ZN39_INTERNAL_3637b626_4_k_cu_ccc45c67_37224cuda3std3__45__cpo4cendE,(_ZN39_INTERNAL_3637b626_4_k_cu_ccc45c67_37224cuda3std6ranges3__45__cpo4swapE - _ZN39_INTERNAL_3637b626_4_k_cu_ccc45c67_37224cuda3std3__45__cpo4cendE)
_ZN39_INTERNAL_3637b626_4_k_cu_ccc45c67_37224cuda3std3__45__cpo4cendE:
	.zero		1
	.type		_ZN39_INTERNAL_3637b626_4_k_cu_ccc45c67_37224cuda3std6ranges3__45__cpo4swapE,@object
	.size		_ZN39_INTERNAL_3637b626_4_k_cu_ccc45c67_37224cuda3std6ranges3__45__cpo4swapE,(.L_10 - _ZN39_INTERNAL_3637b626_4_k_cu_ccc45c67_37224cuda3std6ranges3__45__cpo4swapE)
_ZN39_INTERNAL_3637b626_4_k_cu_ccc45c67_37224cuda3std6ranges3__45__cpo4swapE:
	.zero		1
.L_10:


//--------------------- .nv.constant0._ZN7cutlass13device_kernelINS_4conv6kernel13ConvUniversalINS1_16ConvProblemShapeILNS1_8OperatorE0ELi3EEENS1_10collective14CollectiveConvINS1_47MainloopSm100TmaUmmaWarpSpecializedImplicitGemmILS5_0ELi26ELi3ELi1ELi2EN4cute5tupleIJNSA_1CILi2EEENSC_ILi1EEESE_EEEEENSB_IJNSC_ILi128EEESH_NSB_IJNSC_ILi32EEEEEEEEENS_6half_tESL_NSA_8TiledMMAINSA_8MMA_AtomIJNSA_26SM100_MMA_F16BF16_2x1SM_SSISL_SL_fLi128ELi128ELNSA_4UMMA5MajorE0ELSQ_0ELNSP_7ScaleInE0ELSR_0EEEEEENSA_6LayoutINSB_IJSE_SE_SE_EEENSB_IJNSC_ILi0EEESW_SW_EEEEENSB_IJNSA_10UnderscoreESZ_SZ_EEEEENS7_6detail27Sm100ImplicitGemmTileTraitsINSA_25SM100_TMA_2SM_LOAD_IM2COLENSA_14ComposedLayoutINSA_7SwizzleILi2ELi4ELi3EEENSA_18smem_ptr_flag_bitsILi16EEENSU_INSB_IJNSC_ILi8EEESI_EEENSB_IJSI_SE_EEEEEEEvEENS13_INSA_18SM100_TMA_2SM_LOADES1E_vEEEENS_8epilogue10collective18CollectiveEpilogueINS1J_23Sm100TmaWarpSpecializedILi4ELi2ELi16ELb1ELb0EEEJNSB_IJNSC_ILi64EEESH_SJ_EEENSB_IJNSU_IS1O_SE_EENSU_INSB_IJNSC_ILi16EEESD_EEENSB_IJSE_S1O_EEEEEEEESL_NSB_IJNSB_IJllllEEESE_SW_EEESL_S1X_NS1J_6fusion15FusionCallbacksIS1N_NS1Y_17LinearCombinationISL_fSL_fLNS_15FloatRoundStyleE2EEES1P_S1V_JEEENSA_5SM1004TMEM4LOAD26SM100_TMEM_LOAD_32dp32b16xENSA_20SM90_TMA_LOAD_IM2COLENS15_INS16_ILi1ELi4ELi3EEES19_NSU_INSB_IJS1A_S1R_EEENSB_IJS1R_SE_EEEEEEENSA_39AutoVectorizingCopyWithAssumedAlignmentILi128EEENSA_21SM90_TMA_STORE_IM2COLES2D_S2F_S2F_EEEvvEEEEvNT_6ParamsE --------------------------
	.section	.nv.constant0._ZN7cutlass13device_kernelINS_4conv6kernel13ConvUniversalINS1_16ConvProblemShapeILNS1_8OperatorE0ELi3EEENS1_10collective14CollectiveConvINS1_47MainloopSm100TmaUmmaWarpSpecializedImplicitGemmILS5_0ELi26ELi3ELi1ELi2EN4cute5tupleIJNSA_1CILi2EEENSC_ILi1EEESE_EEEEENSB_IJNSC_ILi128EEESH_NSB_IJNSC_ILi32EEEEEEEEENS_6half_tESL_NSA_8TiledMMAINSA_8MMA_AtomIJNSA_26SM100_MMA_F16BF16_2x1SM_SSISL_SL_fLi128ELi128ELNSA_4UMMA5MajorE0ELSQ_0ELNSP_7ScaleInE0ELSR_0EEEEEENSA_6LayoutINSB_IJSE_SE_SE_EEENSB_IJNSC_ILi0EEESW_SW_EEEEENSB_IJNSA_10UnderscoreESZ_SZ_EEEEENS7_6detail27Sm100ImplicitGemmTileTraitsINSA_25SM100_TMA_2SM_LOAD_IM2COLENSA_14ComposedLayoutINSA_7SwizzleILi2ELi4ELi3EEENSA_18smem_ptr_flag_bitsILi16EEENSU_INSB_IJNSC_ILi8EEESI_EEENSB_IJSI_SE_EEEEEEEvEENS13_INSA_18SM100_TMA_2SM_LOADES1E_vEEEENS_8epilogue10collective18CollectiveEpilogueINS1J_23Sm100TmaWarpSpecializedILi4ELi2ELi16ELb1ELb0EEEJNSB_IJNSC_ILi64EEESH_SJ_EEENSB_IJNSU_IS1O_SE_EENSU_INSB_IJNSC_ILi16EEESD_EEENSB_IJSE_S1O_EEEEEEEESL_NSB_IJNSB_IJllllEEESE_SW_EEESL_S1X_NS1J_6fusion15FusionCallbacksIS1N_NS1Y_17LinearCombinationISL_fSL_fLNS_15FloatRoundStyleE2EEES1P_S1V_JEEENSA_5SM1004TMEM4LOAD26SM100_TMEM_LOAD_32dp32b16xENSA_20SM90_TMA_LOAD_IM2COLENS15_INS16_ILi1ELi4ELi3EEES19_NSU_INSB_IJS1A_S1R_EEENSB_IJS1R_SE_EEEEEEENSA_39AutoVectorizingCopyWithAssumedAlignmentILi128EEENSA_21SM90_TMA_STORE_IM2COLES2D_S2F_S2F_EEEvvEEEEvNT_6ParamsE,"a",@progbits
	.sectionflags	@""
	.align	4
.nv.constant0._ZN7cutlass13device_kernelINS_4conv6kernel13ConvUniversalINS1_16ConvProblemShapeILNS1_8OperatorE0ELi3EEENS1_10collective14CollectiveConvINS1_47MainloopSm100TmaUmmaWarpSpecializedImplicitGemmILS5_0ELi26ELi3ELi1ELi2EN4cute5tupleIJNSA_1CILi2EEENSC_ILi1EEESE_EEEEENSB_IJNSC_ILi128EEESH_NSB_IJNSC_ILi32EEEEEEEEENS_6half_tESL_NSA_8TiledMMAINSA_8MMA_AtomIJNSA_26SM100_MMA_F16BF16_2x1SM_SSISL_SL_fLi128ELi128ELNSA_4UMMA5MajorE0ELSQ_0ELNSP_7ScaleInE0ELSR_0EEEEEENSA_6LayoutINSB_IJSE_SE_SE_EEENSB_IJNSC_ILi0EEESW_SW_EEEEENSB_IJNSA_10UnderscoreESZ_SZ_EEEEENS7_6detail27Sm100ImplicitGemmTileTraitsINSA_25SM100_TMA_2SM_LOAD_IM2COLENSA_14ComposedLayoutINSA_7SwizzleILi2ELi4ELi3EEENSA_18smem_ptr_flag_bitsILi16EEENSU_INSB_IJNSC_ILi8EEESI_EEENSB_IJSI_SE_EEEEEEEvEENS13_INSA_18SM100_TMA_2SM_LOADES1E_vEEEENS_8epilogue10collective18CollectiveEpilogueINS1J_23Sm100TmaWarpSpecializedILi4ELi2ELi16ELb1ELb0EEEJNSB_IJNSC_ILi64EEESH_SJ_EEENSB_IJNSU_IS1O_SE_EENSU_INSB_IJNSC_ILi16EEESD_EEENSB_IJSE_S1O_EEEEEEEESL_NSB_IJNSB_IJllllEEESE_SW_EEESL_S1X_NS1J_6fusion15FusionCallbacksIS1N_NS1Y_17LinearCombinationISL_fSL_fLNS_15FloatRoundStyleE2EEES1P_S1V_JEEENSA_5SM1004TMEM4LOAD26SM100_TMEM_LOAD_32dp32b16xENSA_20SM90_TMA_LOAD_IM2COLENS15_INS16_ILi1ELi4ELi3EEES19_NSU_INSB_IJS1A_S1R_EEENSB_IJS1R_SE_EEEEEEENSA_39AutoVectorizingCopyWithAssumedAlignmentILi128EEENSA_21SM90_TMA_STORE_IM2COLES2D_S2F_S2F_EEEvvEEEEvNT_6ParamsE:
	.zero		3200


//--------------------- SYMBOLS --------------------------

	.type		.nv.reservedSmem.offset0,@object
	.size		.nv.reservedSmem.offset0,0x4
	.type		.nv.reservedSmem.cap,@object
	.size		.nv.reservedSmem.cap,0x4
	.type		__assertfail,@function
